//
// Generated by NVIDIA NVVM Compiler
//
// Compiler Build ID: CL-36424714
// Cuda compilation tools, release 13.0, V13.0.88
// Based on NVVM 20.0.0
//

.version 9.0
.target sm_100
.address_size 64

	// .globl	_Z13render_kernelP4RectiP4TrigiP5Lighti7double3S5_iidP6uchar4iS7_
.func  (.param .align 16 .b8 func_retval0[16]) __internal_trig_reduction_slowpathd
(
	.param .b64 __internal_trig_reduction_slowpathd_param_0
)
;
.global .align 8 .b8 __cudart_i2opi_d[144] = {8, 93, 141, 31, 177, 95, 251, 107, 234, 146, 82, 138, 247, 57, 7, 61, 123, 241, 229, 235, 199, 186, 39, 117, 45, 234, 95, 158, 102, 63, 70, 79, 183, 9, 203, 39, 207, 126, 54, 109, 31, 109, 10, 90, 139, 17, 47, 239, 15, 152, 5, 222, 255, 151, 248, 31, 59, 40, 249, 189, 139, 95, 132, 156, 244, 57, 83, 131, 57, 214, 145, 57, 65, 126, 95, 180, 38, 112, 156, 233, 132, 68, 187, 46, 245, 53, 130, 232, 62, 167, 41, 177, 28, 235, 29, 254, 28, 146, 209, 9, 234, 46, 73, 6, 224, 210, 77, 66, 58, 110, 36, 183, 97, 197, 187, 222, 171, 99, 81, 254, 65, 144, 67, 60, 153, 149, 98, 219, 192, 221, 52, 245, 209, 87, 39, 252, 41, 21, 68, 78, 110, 131, 249, 162};

.visible .entry _Z13render_kernelP4RectiP4TrigiP5Lighti7double3S5_iidP6uchar4iS7_(
	.param .u64 .ptr .align 1 _Z13render_kernelP4RectiP4TrigiP5Lighti7double3S5_iidP6uchar4iS7__param_0,
	.param .u32 _Z13render_kernelP4RectiP4TrigiP5Lighti7double3S5_iidP6uchar4iS7__param_1,
	.param .u64 .ptr .align 1 _Z13render_kernelP4RectiP4TrigiP5Lighti7double3S5_iidP6uchar4iS7__param_2,
	.param .u32 _Z13render_kernelP4RectiP4TrigiP5Lighti7double3S5_iidP6uchar4iS7__param_3,
	.param .u64 .ptr .align 1 _Z13render_kernelP4RectiP4TrigiP5Lighti7double3S5_iidP6uchar4iS7__param_4,
	.param .u32 _Z13render_kernelP4RectiP4TrigiP5Lighti7double3S5_iidP6uchar4iS7__param_5,
	.param .align 8 .b8 _Z13render_kernelP4RectiP4TrigiP5Lighti7double3S5_iidP6uchar4iS7__param_6[24],
	.param .align 8 .b8 _Z13render_kernelP4RectiP4TrigiP5Lighti7double3S5_iidP6uchar4iS7__param_7[24],
	.param .u32 _Z13render_kernelP4RectiP4TrigiP5Lighti7double3S5_iidP6uchar4iS7__param_8,
	.param .u32 _Z13render_kernelP4RectiP4TrigiP5Lighti7double3S5_iidP6uchar4iS7__param_9,
	.param .f64 _Z13render_kernelP4RectiP4TrigiP5Lighti7double3S5_iidP6uchar4iS7__param_10,
	.param .u64 .ptr .align 1 _Z13render_kernelP4RectiP4TrigiP5Lighti7double3S5_iidP6uchar4iS7__param_11,
	.param .u32 _Z13render_kernelP4RectiP4TrigiP5Lighti7double3S5_iidP6uchar4iS7__param_12,
	.param .u64 .ptr .align 1 _Z13render_kernelP4RectiP4TrigiP5Lighti7double3S5_iidP6uchar4iS7__param_13
)
{
	.reg .pred 	%p<3786>;
	.reg .b16 	%rs<1103>;
	.reg .b32 	%r<3085>;
	.reg .b32 	%f<8>;
	.reg .b64 	%rd<1149>;
	.reg .b64 	%fd<18396>;

	ld.param.f64 	%fd5520, [_Z13render_kernelP4RectiP4TrigiP5Lighti7double3S5_iidP6uchar4iS7__param_7+16];
	ld.param.f64 	%fd5519, [_Z13render_kernelP4RectiP4TrigiP5Lighti7double3S5_iidP6uchar4iS7__param_7+8];
	ld.param.f64 	%fd5518, [_Z13render_kernelP4RectiP4TrigiP5Lighti7double3S5_iidP6uchar4iS7__param_7];
	ld.param.f64 	%fd5517, [_Z13render_kernelP4RectiP4TrigiP5Lighti7double3S5_iidP6uchar4iS7__param_6+16];
	ld.param.f64 	%fd5516, [_Z13render_kernelP4RectiP4TrigiP5Lighti7double3S5_iidP6uchar4iS7__param_6+8];
	ld.param.f64 	%fd5515, [_Z13render_kernelP4RectiP4TrigiP5Lighti7double3S5_iidP6uchar4iS7__param_6];
	ld.param.u32 	%r620, [_Z13render_kernelP4RectiP4TrigiP5Lighti7double3S5_iidP6uchar4iS7__param_8];
	ld.param.u32 	%r621, [_Z13render_kernelP4RectiP4TrigiP5Lighti7double3S5_iidP6uchar4iS7__param_9];
	ld.param.f64 	%fd5521, [_Z13render_kernelP4RectiP4TrigiP5Lighti7double3S5_iidP6uchar4iS7__param_10];
	mov.u32 	%r622, %ntid.y;
	mov.u32 	%r623, %ctaid.y;
	mov.u32 	%r624, %tid.y;
	mad.lo.s32 	%r2708, %r622, %r623, %r624;
	cvt.rn.f64.s32 	%fd1, %r620;
	cvt.rn.f64.s32 	%fd2, %r621;
	mul.f64 	%fd5522, %fd5521, 0d400921FB54442D18;
	div.rn.f64 	%fd3, %fd5522, 0d4076800000000000;
	abs.f64 	%fd4, %fd3;
	setp.neu.f64 	%p326, %fd4, 0d7FF0000000000000;
	@%p326 bra 	$L__BB0_2;
	mov.f64 	%fd5528, 0d0000000000000000;
	mul.rn.f64 	%fd17401, %fd3, %fd5528;
	mov.pred 	%p3635, -1;
	bra.uni 	$L__BB0_5;
$L__BB0_2:
	mul.f64 	%fd5523, %fd3, 0d3FE45F306DC9C883;
	cvt.rni.s32.f64 	%r2707, %fd5523;
	cvt.rn.f64.s32 	%fd5524, %r2707;
	fma.rn.f64 	%fd5525, %fd5524, 0dBFF921FB54442D18, %fd3;
	fma.rn.f64 	%fd5526, %fd5524, 0dBC91A62633145C00, %fd5525;
	fma.rn.f64 	%fd17401, %fd5524, 0dB97B839A252049C0, %fd5526;
	setp.ltu.f64 	%p327, %fd4, 0d41E0000000000000;
	@%p327 bra 	$L__BB0_4;
	{ // callseq 0, 0
	.param .b64 param0;
	st.param.f64 	[param0], %fd3;
	.param .align 16 .b8 retval0[16];
	call.uni (retval0), 
	__internal_trig_reduction_slowpathd, 
	(
	param0
	);
	ld.param.f64 	%fd17401, [retval0];
	ld.param.b32 	%r2707, [retval0+8];
	} // callseq 0
$L__BB0_4:
	and.b32  	%r626, %r2707, 1;
	setp.eq.b32 	%p328, %r626, 1;
	not.pred 	%p3635, %p328;
$L__BB0_5:
	mul.f64 	%fd5529, %fd17401, %fd17401;
	fma.rn.f64 	%fd5530, %fd5529, 0d3EE48DAC2799BCB9, 0dBEF9757C5B27EBB1;
	fma.rn.f64 	%fd5531, %fd5530, %fd5529, 0d3F0980E90FD91E04;
	fma.rn.f64 	%fd5532, %fd5531, %fd5529, 0dBEFAE2B0417D7E1D;
	fma.rn.f64 	%fd5533, %fd5532, %fd5529, 0d3F119F5341BFBA57;
	fma.rn.f64 	%fd5534, %fd5533, %fd5529, 0d3F15E791A00F6919;
	fma.rn.f64 	%fd5535, %fd5534, %fd5529, 0d3F2FF2E7FADEC73A;
	fma.rn.f64 	%fd5536, %fd5535, %fd5529, 0d3F434BC1B206DA62;
	fma.rn.f64 	%fd5537, %fd5536, %fd5529, 0d3F57DB18EF2F83F9;
	fma.rn.f64 	%fd5538, %fd5537, %fd5529, 0d3F6D6D2E7AE49FBC;
	fma.rn.f64 	%fd5539, %fd5538, %fd5529, 0d3F8226E3A816A776;
	fma.rn.f64 	%fd5540, %fd5539, %fd5529, 0d3F9664F485D25660;
	fma.rn.f64 	%fd5541, %fd5540, %fd5529, 0d3FABA1BA1BABF31D;
	fma.rn.f64 	%fd5542, %fd5541, %fd5529, 0d3FC11111111105D2;
	fma.rn.f64 	%fd5543, %fd5542, %fd5529, 0d3FD555555555555E;
	mul.f64 	%fd10, %fd5529, %fd5543;
	fma.rn.f64 	%fd17402, %fd10, %fd17401, %fd17401;
	@%p3635 bra 	$L__BB0_7;
	sub.f64 	%fd5544, %fd17402, %fd17401;
	neg.f64 	%fd5545, %fd5544;
	fma.rn.f64 	%fd5546, %fd10, %fd17401, %fd5545;
	rcp.approx.ftz.f64 	%fd5547, %fd17402;
	neg.f64 	%fd5548, %fd17402;
	fma.rn.f64 	%fd5549, %fd5548, %fd5547, 0d3FF0000000000000;
	fma.rn.f64 	%fd5550, %fd5549, %fd5549, %fd5549;
	fma.rn.f64 	%fd5551, %fd5550, %fd5547, %fd5547;
	neg.f64 	%fd5552, %fd5551;
	fma.rn.f64 	%fd5553, %fd17402, %fd5552, 0d3FF0000000000000;
	fma.rn.f64 	%fd5554, %fd5552, %fd5546, %fd5553;
	fma.rn.f64 	%fd17402, %fd5554, %fd5552, %fd5552;
$L__BB0_7:
	sub.f64 	%fd14, %fd5518, %fd5515;
	sub.f64 	%fd15, %fd5519, %fd5516;
	sub.f64 	%fd16, %fd5520, %fd5517;
	mul.f64 	%fd5556, %fd15, %fd15;
	fma.rn.f64 	%fd5557, %fd14, %fd14, %fd5556;
	fma.rn.f64 	%fd17, %fd16, %fd16, %fd5557;
	setp.eq.f64 	%p330, %fd17, 0d0000000000000000;
	mov.f64 	%fd17404, 0d0000000000000000;
	@%p330 bra 	$L__BB0_11;
	abs.f64 	%fd5558, %fd17;
	setp.leu.f64 	%p331, %fd5558, 0d3E7AD7F29ABCAF48;
	mov.f64 	%fd17404, %fd17;
	@%p331 bra 	$L__BB0_11;
	mov.f64 	%fd17403, %fd17;
$L__BB0_10:
	div.rn.f64 	%fd5559, %fd17, %fd17403;
	add.f64 	%fd5560, %fd17403, %fd5559;
	mul.f64 	%fd17404, %fd5560, 0d3FE0000000000000;
	sub.f64 	%fd5561, %fd17404, %fd17403;
	abs.f64 	%fd5562, %fd5561;
	setp.gt.f64 	%p332, %fd5562, 0d3E7AD7F29ABCAF48;
	mov.f64 	%fd17403, %fd17404;
	@%p332 bra 	$L__BB0_10;
$L__BB0_11:
	setp.lt.f64 	%p333, %fd17404, 0d3D719799812DEA11;
	mov.f64 	%fd17405, 0d0000000000000000;
	mov.f64 	%fd17406, %fd17405;
	mov.f64 	%fd17407, %fd17405;
	@%p333 bra 	$L__BB0_13;
	div.rn.f64 	%fd17407, %fd14, %fd17404;
	div.rn.f64 	%fd17406, %fd15, %fd17404;
	div.rn.f64 	%fd17405, %fd16, %fd17404;
$L__BB0_13:
	mul.f64 	%fd5565, %fd17405, 0d0000000000000000;
	sub.f64 	%fd27, %fd17406, %fd5565;
	sub.f64 	%fd28, %fd5565, %fd17407;
	mul.f64 	%fd5566, %fd17407, 0d0000000000000000;
	mul.f64 	%fd5567, %fd17406, 0d0000000000000000;
	sub.f64 	%fd29, %fd5566, %fd5567;
	mul.f64 	%fd5568, %fd28, %fd28;
	fma.rn.f64 	%fd5569, %fd27, %fd27, %fd5568;
	fma.rn.f64 	%fd30, %fd29, %fd29, %fd5569;
	setp.eq.f64 	%p334, %fd30, 0d0000000000000000;
	mov.f64 	%fd17409, 0d0000000000000000;
	@%p334 bra 	$L__BB0_17;
	abs.f64 	%fd5570, %fd30;
	setp.leu.f64 	%p335, %fd5570, 0d3E7AD7F29ABCAF48;
	mov.f64 	%fd17409, %fd30;
	@%p335 bra 	$L__BB0_17;
	mov.f64 	%fd17408, %fd30;
$L__BB0_16:
	div.rn.f64 	%fd5571, %fd30, %fd17408;
	add.f64 	%fd5572, %fd17408, %fd5571;
	mul.f64 	%fd17409, %fd5572, 0d3FE0000000000000;
	sub.f64 	%fd5573, %fd17409, %fd17408;
	abs.f64 	%fd5574, %fd5573;
	setp.gt.f64 	%p336, %fd5574, 0d3E7AD7F29ABCAF48;
	mov.f64 	%fd17408, %fd17409;
	@%p336 bra 	$L__BB0_16;
$L__BB0_17:
	setp.lt.f64 	%p337, %fd17409, 0d3D719799812DEA11;
	mov.f64 	%fd17410, 0d0000000000000000;
	mov.f64 	%fd17411, %fd17410;
	mov.f64 	%fd17412, %fd17410;
	@%p337 bra 	$L__BB0_19;
	div.rn.f64 	%fd17412, %fd27, %fd17409;
	div.rn.f64 	%fd17411, %fd28, %fd17409;
	div.rn.f64 	%fd17410, %fd29, %fd17409;
$L__BB0_19:
	mul.f64 	%fd5577, %fd17405, %fd17411;
	mul.f64 	%fd5578, %fd17406, %fd17410;
	sub.f64 	%fd40, %fd5577, %fd5578;
	mul.f64 	%fd5579, %fd17407, %fd17410;
	mul.f64 	%fd5580, %fd17405, %fd17412;
	sub.f64 	%fd41, %fd5579, %fd5580;
	mul.f64 	%fd5581, %fd17406, %fd17412;
	mul.f64 	%fd5582, %fd17407, %fd17411;
	sub.f64 	%fd42, %fd5581, %fd5582;
	mul.f64 	%fd5583, %fd41, %fd41;
	fma.rn.f64 	%fd5584, %fd40, %fd40, %fd5583;
	fma.rn.f64 	%fd43, %fd42, %fd42, %fd5584;
	setp.eq.f64 	%p338, %fd43, 0d0000000000000000;
	mov.f64 	%fd17414, 0d0000000000000000;
	@%p338 bra 	$L__BB0_23;
	abs.f64 	%fd5585, %fd43;
	setp.leu.f64 	%p339, %fd5585, 0d3E7AD7F29ABCAF48;
	mov.f64 	%fd17414, %fd43;
	@%p339 bra 	$L__BB0_23;
	mov.f64 	%fd17413, %fd43;
$L__BB0_22:
	div.rn.f64 	%fd5586, %fd43, %fd17413;
	add.f64 	%fd5587, %fd17413, %fd5586;
	mul.f64 	%fd17414, %fd5587, 0d3FE0000000000000;
	sub.f64 	%fd5588, %fd17414, %fd17413;
	abs.f64 	%fd5589, %fd5588;
	setp.gt.f64 	%p340, %fd5589, 0d3E7AD7F29ABCAF48;
	mov.f64 	%fd17413, %fd17414;
	@%p340 bra 	$L__BB0_22;
$L__BB0_23:
	setp.lt.f64 	%p341, %fd17414, 0d3D719799812DEA11;
	mov.f64 	%fd17415, 0d0000000000000000;
	mov.f64 	%fd17416, %fd17415;
	mov.f64 	%fd17417, %fd17415;
	@%p341 bra 	$L__BB0_25;
	div.rn.f64 	%fd17417, %fd40, %fd17414;
	div.rn.f64 	%fd17416, %fd41, %fd17414;
	div.rn.f64 	%fd17415, %fd42, %fd17414;
$L__BB0_25:
	ld.param.u32 	%r2700, [_Z13render_kernelP4RectiP4TrigiP5Lighti7double3S5_iidP6uchar4iS7__param_8];
	setp.ge.s32 	%p342, %r2708, %r2700;
	@%p342 bra 	$L__BB0_2287;
	rcp.rn.f64 	%fd5591, %fd17402;
	mul.f64 	%fd53, %fd5591, %fd17407;
	mul.f64 	%fd54, %fd5591, %fd17406;
	mul.f64 	%fd55, %fd5591, %fd17405;
	add.f64 	%fd5592, %fd2, 0dBFF0000000000000;
	mov.f64 	%fd5593, 0d4000000000000000;
	div.rn.f64 	%fd56, %fd5593, %fd5592;
	add.f64 	%fd5594, %fd1, 0dBFF0000000000000;
	div.rn.f64 	%fd57, %fd5593, %fd5594;
	mov.u32 	%r627, %ntid.x;
	mov.u32 	%r628, %ctaid.x;
	mov.u32 	%r629, %tid.x;
	mad.lo.s32 	%r6, %r627, %r628, %r629;
$L__BB0_27:
	ld.param.u32 	%r2704, [_Z13render_kernelP4RectiP4TrigiP5Lighti7double3S5_iidP6uchar4iS7__param_9];
	setp.ge.s32 	%p343, %r6, %r2704;
	@%p343 bra 	$L__BB0_2286;
	mov.u32 	%r2709, %r6;
$L__BB0_29:
	ld.param.u32 	%r2705, [_Z13render_kernelP4RectiP4TrigiP5Lighti7double3S5_iidP6uchar4iS7__param_9];
	ld.param.u32 	%r2701, [_Z13render_kernelP4RectiP4TrigiP5Lighti7double3S5_iidP6uchar4iS7__param_8];
	cvt.rn.f64.s32 	%fd5596, %r2709;
	fma.rn.f64 	%fd5597, %fd56, %fd5596, 0dBFF0000000000000;
	cvt.rn.f64.s32 	%fd5598, %r2705;
	mul.f64 	%fd5599, %fd5597, %fd5598;
	cvt.rn.f64.s32 	%fd5600, %r2701;
	div.rn.f64 	%fd5601, %fd5599, %fd5600;
	mul.f64 	%fd5602, %fd17417, %fd5601;
	cvt.rn.f64.u32 	%fd5603, %r2708;
	fma.rn.f64 	%fd5604, %fd57, %fd5603, 0dBFF0000000000000;
	fma.rn.f64 	%fd5605, %fd17412, %fd5604, %fd5602;
	add.f64 	%fd58, %fd53, %fd5605;
	mul.f64 	%fd5606, %fd17416, %fd5601;
	fma.rn.f64 	%fd5607, %fd17411, %fd5604, %fd5606;
	add.f64 	%fd59, %fd54, %fd5607;
	mul.f64 	%fd5608, %fd17415, %fd5601;
	fma.rn.f64 	%fd5609, %fd17410, %fd5604, %fd5608;
	add.f64 	%fd60, %fd55, %fd5609;
	mul.f64 	%fd5610, %fd59, %fd59;
	fma.rn.f64 	%fd5611, %fd58, %fd58, %fd5610;
	fma.rn.f64 	%fd61, %fd60, %fd60, %fd5611;
	setp.eq.f64 	%p344, %fd61, 0d0000000000000000;
	mov.f64 	%fd17419, 0d0000000000000000;
	@%p344 bra 	$L__BB0_33;
	abs.f64 	%fd5612, %fd61;
	setp.leu.f64 	%p345, %fd5612, 0d3E7AD7F29ABCAF48;
	mov.f64 	%fd17419, %fd61;
	@%p345 bra 	$L__BB0_33;
	mov.f64 	%fd17418, %fd61;
$L__BB0_32:
	div.rn.f64 	%fd5613, %fd61, %fd17418;
	add.f64 	%fd5614, %fd17418, %fd5613;
	mul.f64 	%fd17419, %fd5614, 0d3FE0000000000000;
	sub.f64 	%fd5615, %fd17419, %fd17418;
	abs.f64 	%fd5616, %fd5615;
	setp.gt.f64 	%p346, %fd5616, 0d3E7AD7F29ABCAF48;
	mov.f64 	%fd17418, %fd17419;
	@%p346 bra 	$L__BB0_32;
$L__BB0_33:
	setp.lt.f64 	%p347, %fd17419, 0d3D719799812DEA11;
	mov.f64 	%fd17420, 0d0000000000000000;
	mov.f64 	%fd17421, %fd17420;
	mov.f64 	%fd17422, %fd17420;
	@%p347 bra 	$L__BB0_35;
	div.rn.f64 	%fd17422, %fd58, %fd17419;
	div.rn.f64 	%fd17421, %fd59, %fd17419;
	div.rn.f64 	%fd17420, %fd60, %fd17419;
$L__BB0_35:
	ld.param.u32 	%r2640, [_Z13render_kernelP4RectiP4TrigiP5Lighti7double3S5_iidP6uchar4iS7__param_5];
	setp.lt.s32 	%p348, %r2640, 1;
	@%p348 bra 	$L__BB0_46;
	mov.b32 	%r2710, 0;
$L__BB0_37:
	ld.param.u64 	%rd1078, [_Z13render_kernelP4RectiP4TrigiP5Lighti7double3S5_iidP6uchar4iS7__param_4];
	cvta.to.global.u64 	%rd111, %rd1078;
	mul.wide.u32 	%rd112, %r2710, 64;
	add.s64 	%rd2, %rd111, %rd112;
	ld.global.u32 	%r631, [%rd2];
	setp.ne.s32 	%p349, %r631, 1;
	@%p349 bra 	$L__BB0_45;
	ld.global.f64 	%fd5619, [%rd2+16];
	ld.global.f64 	%fd5620, [%rd2+24];
	ld.global.f64 	%fd5621, [%rd2+32];
	sub.f64 	%fd73, %fd5619, %fd5515;
	sub.f64 	%fd74, %fd5620, %fd5516;
	sub.f64 	%fd75, %fd5621, %fd5517;
	mul.f64 	%fd5622, %fd74, %fd74;
	fma.rn.f64 	%fd5623, %fd73, %fd73, %fd5622;
	fma.rn.f64 	%fd76, %fd75, %fd75, %fd5623;
	setp.eq.f64 	%p350, %fd76, 0d0000000000000000;
	mov.f64 	%fd17424, 0d0000000000000000;
	@%p350 bra 	$L__BB0_42;
	abs.f64 	%fd5624, %fd76;
	setp.leu.f64 	%p351, %fd5624, 0d3E7AD7F29ABCAF48;
	mov.f64 	%fd17424, %fd76;
	@%p351 bra 	$L__BB0_42;
	mov.f64 	%fd17423, %fd76;
$L__BB0_41:
	div.rn.f64 	%fd5625, %fd76, %fd17423;
	add.f64 	%fd5626, %fd17423, %fd5625;
	mul.f64 	%fd17424, %fd5626, 0d3FE0000000000000;
	sub.f64 	%fd5627, %fd17424, %fd17423;
	abs.f64 	%fd5628, %fd5627;
	setp.gt.f64 	%p352, %fd5628, 0d3E7AD7F29ABCAF48;
	mov.f64 	%fd17423, %fd17424;
	@%p352 bra 	$L__BB0_41;
$L__BB0_42:
	setp.lt.f64 	%p353, %fd17424, 0d3D719799812DEA11;
	mov.f64 	%fd17425, 0d0000000000000000;
	mov.f64 	%fd17426, %fd17425;
	mov.f64 	%fd17427, %fd17425;
	@%p353 bra 	$L__BB0_44;
	div.rn.f64 	%fd17427, %fd73, %fd17424;
	div.rn.f64 	%fd17426, %fd74, %fd17424;
	div.rn.f64 	%fd17425, %fd75, %fd17424;
$L__BB0_44:
	mul.f64 	%fd5630, %fd17422, %fd17427;
	fma.rn.f64 	%fd5631, %fd17421, %fd17426, %fd5630;
	fma.rn.f64 	%fd5632, %fd17420, %fd17425, %fd5631;
	add.f64 	%fd5633, %fd5632, 0dBFF0000000000000;
	abs.f64 	%fd5634, %fd5633;
	setp.lt.f64 	%p354, %fd5634, 0d3FC0000000000000;
	setp.lt.f64 	%p355, %fd17424, 0d3FC0000000000000;
	and.pred  	%p356, %p355, %p354;
	mov.b16 	%rs1099, 255;
	mov.u16 	%rs1100, %rs1099;
	mov.u16 	%rs1101, %rs1099;
	mov.u16 	%rs1102, %rs1099;
	@%p356 bra 	$L__BB0_2285;
$L__BB0_45:
	ld.param.u32 	%r2641, [_Z13render_kernelP4RectiP4TrigiP5Lighti7double3S5_iidP6uchar4iS7__param_5];
	add.s32 	%r2710, %r2710, 1;
	setp.eq.s32 	%p357, %r2710, %r2641;
	@%p357 bra 	$L__BB0_46;
	bra.uni 	$L__BB0_37;
$L__BB0_46:
	ld.param.u32 	%r2452, [_Z13render_kernelP4RectiP4TrigiP5Lighti7double3S5_iidP6uchar4iS7__param_1];
	ld.param.u64 	%rd870, [_Z13render_kernelP4RectiP4TrigiP5Lighti7double3S5_iidP6uchar4iS7__param_0];
	cvta.to.global.u64 	%rd1, %rd870;
	setp.lt.s32 	%p358, %r2452, 1;
	mov.f64 	%fd17432, 0d7FEFFFFFFFFFFFFF;
	mov.b32 	%r2716, -1;
	mov.u32 	%r2717, %r2716;
	@%p358 bra 	$L__BB0_59;
	mov.b32 	%r2717, -1;
	mov.f64 	%fd17432, 0d7FEFFFFFFFFFFFFF;
	mov.b32 	%r2713, 0;
	mov.u32 	%r2716, %r2717;
$L__BB0_48:
	mul.wide.u32 	%rd113, %r2713, 128;
	add.s64 	%rd114, %rd1, %rd113;
	ld.global.f64 	%fd90, [%rd114+88];
	ld.global.f64 	%fd91, [%rd114+80];
	ld.global.f64 	%fd92, [%rd114+72];
	ld.global.f64 	%fd93, [%rd114+64];
	ld.global.f64 	%fd94, [%rd114+56];
	ld.global.f64 	%fd95, [%rd114+48];
	ld.global.f64 	%fd96, [%rd114+40];
	ld.global.f64 	%fd97, [%rd114+32];
	ld.global.f64 	%fd98, [%rd114+24];
	ld.global.f64 	%fd99, [%rd114+16];
	ld.global.f64 	%fd100, [%rd114+8];
	ld.global.f64 	%fd101, [%rd114];
	sub.f64 	%fd102, %fd98, %fd101;
	sub.f64 	%fd103, %fd97, %fd100;
	sub.f64 	%fd104, %fd96, %fd99;
	sub.f64 	%fd105, %fd92, %fd101;
	sub.f64 	%fd106, %fd91, %fd100;
	sub.f64 	%fd107, %fd90, %fd99;
	mul.f64 	%fd5638, %fd17421, %fd107;
	mul.f64 	%fd5639, %fd17420, %fd106;
	sub.f64 	%fd108, %fd5638, %fd5639;
	mul.f64 	%fd5640, %fd17420, %fd105;
	mul.f64 	%fd5641, %fd17422, %fd107;
	sub.f64 	%fd109, %fd5640, %fd5641;
	mul.f64 	%fd5642, %fd17422, %fd106;
	mul.f64 	%fd5643, %fd17421, %fd105;
	sub.f64 	%fd110, %fd5642, %fd5643;
	mul.f64 	%fd5644, %fd103, %fd109;
	fma.rn.f64 	%fd5645, %fd102, %fd108, %fd5644;
	fma.rn.f64 	%fd111, %fd104, %fd110, %fd5645;
	abs.f64 	%fd5646, %fd111;
	setp.lt.f64 	%p360, %fd5646, 0d3D719799812DEA11;
	mov.pred 	%p3636, 0;
	mov.f64 	%fd17430, 0d0000000000000000;
	@%p360 bra 	$L__BB0_52;
	sub.f64 	%fd112, %fd5515, %fd101;
	sub.f64 	%fd113, %fd5516, %fd100;
	sub.f64 	%fd114, %fd5517, %fd99;
	mul.f64 	%fd5648, %fd113, %fd109;
	fma.rn.f64 	%fd5649, %fd112, %fd108, %fd5648;
	fma.rn.f64 	%fd5650, %fd114, %fd110, %fd5649;
	div.rn.f64 	%fd115, %fd5650, %fd111;
	setp.lt.f64 	%p362, %fd115, 0d0000000000000000;
	setp.gt.f64 	%p363, %fd115, 0d3FF0000000000000;
	or.pred  	%p364, %p362, %p363;
	@%p364 bra 	$L__BB0_52;
	mul.f64 	%fd5652, %fd113, %fd104;
	mul.f64 	%fd5653, %fd114, %fd103;
	sub.f64 	%fd116, %fd5652, %fd5653;
	mul.f64 	%fd5654, %fd114, %fd102;
	mul.f64 	%fd5655, %fd112, %fd104;
	sub.f64 	%fd117, %fd5654, %fd5655;
	mul.f64 	%fd5656, %fd112, %fd103;
	mul.f64 	%fd5657, %fd113, %fd102;
	sub.f64 	%fd118, %fd5656, %fd5657;
	mul.f64 	%fd5658, %fd17421, %fd117;
	fma.rn.f64 	%fd5659, %fd17422, %fd116, %fd5658;
	fma.rn.f64 	%fd5660, %fd17420, %fd118, %fd5659;
	div.rn.f64 	%fd5661, %fd5660, %fd111;
	setp.lt.f64 	%p366, %fd5661, 0d0000000000000000;
	add.f64 	%fd5662, %fd115, %fd5661;
	setp.gt.f64 	%p367, %fd5662, 0d3FF0000000000000;
	or.pred  	%p368, %p366, %p367;
	@%p368 bra 	$L__BB0_52;
	mul.f64 	%fd5663, %fd106, %fd117;
	fma.rn.f64 	%fd5664, %fd105, %fd116, %fd5663;
	fma.rn.f64 	%fd5665, %fd107, %fd118, %fd5664;
	div.rn.f64 	%fd5666, %fd5665, %fd111;
	setp.geu.f64 	%p3636, %fd5666, 0d0000000000000000;
	selp.f64 	%fd17430, %fd5666, 0d0000000000000000, %p3636;
$L__BB0_52:
	sub.f64 	%fd121, %fd98, %fd92;
	sub.f64 	%fd122, %fd97, %fd91;
	sub.f64 	%fd123, %fd96, %fd90;
	sub.f64 	%fd124, %fd95, %fd92;
	sub.f64 	%fd125, %fd94, %fd91;
	sub.f64 	%fd126, %fd93, %fd90;
	mul.f64 	%fd5668, %fd17421, %fd126;
	mul.f64 	%fd5669, %fd17420, %fd125;
	sub.f64 	%fd127, %fd5668, %fd5669;
	mul.f64 	%fd5670, %fd17420, %fd124;
	mul.f64 	%fd5671, %fd17422, %fd126;
	sub.f64 	%fd128, %fd5670, %fd5671;
	mul.f64 	%fd5672, %fd17422, %fd125;
	mul.f64 	%fd5673, %fd17421, %fd124;
	sub.f64 	%fd129, %fd5672, %fd5673;
	mul.f64 	%fd5674, %fd122, %fd128;
	fma.rn.f64 	%fd5675, %fd121, %fd127, %fd5674;
	fma.rn.f64 	%fd130, %fd123, %fd129, %fd5675;
	abs.f64 	%fd5676, %fd130;
	setp.lt.f64 	%p370, %fd5676, 0d3D719799812DEA11;
	mov.pred 	%p3637, 0;
	mov.f64 	%fd17431, 0d0000000000000000;
	@%p370 bra 	$L__BB0_56;
	sub.f64 	%fd131, %fd5515, %fd92;
	sub.f64 	%fd132, %fd5516, %fd91;
	sub.f64 	%fd133, %fd5517, %fd90;
	mul.f64 	%fd5678, %fd132, %fd128;
	fma.rn.f64 	%fd5679, %fd131, %fd127, %fd5678;
	fma.rn.f64 	%fd5680, %fd133, %fd129, %fd5679;
	div.rn.f64 	%fd134, %fd5680, %fd130;
	setp.lt.f64 	%p372, %fd134, 0d0000000000000000;
	setp.gt.f64 	%p373, %fd134, 0d3FF0000000000000;
	or.pred  	%p374, %p372, %p373;
	@%p374 bra 	$L__BB0_56;
	mul.f64 	%fd5682, %fd132, %fd123;
	mul.f64 	%fd5683, %fd133, %fd122;
	sub.f64 	%fd135, %fd5682, %fd5683;
	mul.f64 	%fd5684, %fd133, %fd121;
	mul.f64 	%fd5685, %fd131, %fd123;
	sub.f64 	%fd136, %fd5684, %fd5685;
	mul.f64 	%fd5686, %fd131, %fd122;
	mul.f64 	%fd5687, %fd132, %fd121;
	sub.f64 	%fd137, %fd5686, %fd5687;
	mul.f64 	%fd5688, %fd17421, %fd136;
	fma.rn.f64 	%fd5689, %fd17422, %fd135, %fd5688;
	fma.rn.f64 	%fd5690, %fd17420, %fd137, %fd5689;
	div.rn.f64 	%fd5691, %fd5690, %fd130;
	setp.lt.f64 	%p376, %fd5691, 0d0000000000000000;
	add.f64 	%fd5692, %fd134, %fd5691;
	setp.gt.f64 	%p377, %fd5692, 0d3FF0000000000000;
	or.pred  	%p378, %p376, %p377;
	@%p378 bra 	$L__BB0_56;
	mul.f64 	%fd5693, %fd125, %fd136;
	fma.rn.f64 	%fd5694, %fd124, %fd135, %fd5693;
	fma.rn.f64 	%fd5695, %fd126, %fd137, %fd5694;
	div.rn.f64 	%fd5696, %fd5695, %fd130;
	setp.geu.f64 	%p3637, %fd5696, 0d0000000000000000;
	selp.f64 	%fd17431, %fd5696, 0d0000000000000000, %p3637;
$L__BB0_56:
	setp.lt.f64 	%p379, %fd17430, 0d7FEFFFFFFFFFFFFF;
	and.pred  	%p380, %p3636, %p379;
	selp.f64 	%fd5697, %fd17430, 0d7FEFFFFFFFFFFFFF, %p380;
	setp.lt.f64 	%p381, %fd17431, %fd5697;
	and.pred  	%p382, %p3637, %p381;
	or.pred  	%p383, %p382, %p380;
	selp.f64 	%fd5699, %fd17430, 0d0000000000000000, %p380;
	selp.f64 	%fd140, %fd17431, %fd5699, %p382;
	not.pred 	%p384, %p383;
	@%p384 bra 	$L__BB0_58;
	setp.lt.f64 	%p385, %fd140, %fd17432;
	setp.gt.f64 	%p386, %fd140, 0d3EB0C6F7A0B5ED8D;
	and.pred  	%p387, %p385, %p386;
	selp.b32 	%r2716, %r2713, %r2716, %p387;
	selp.b32 	%r2717, 0, %r2717, %p387;
	selp.f64 	%fd17432, %fd140, %fd17432, %p387;
$L__BB0_58:
	ld.param.u32 	%r2453, [_Z13render_kernelP4RectiP4TrigiP5Lighti7double3S5_iidP6uchar4iS7__param_1];
	add.s32 	%r2713, %r2713, 1;
	setp.eq.s32 	%p388, %r2713, %r2453;
	@%p388 bra 	$L__BB0_59;
	bra.uni 	$L__BB0_48;
$L__BB0_59:
	ld.param.u32 	%r2512, [_Z13render_kernelP4RectiP4TrigiP5Lighti7double3S5_iidP6uchar4iS7__param_3];
	ld.param.u64 	%rd947, [_Z13render_kernelP4RectiP4TrigiP5Lighti7double3S5_iidP6uchar4iS7__param_2];
	cvta.to.global.u64 	%rd3, %rd947;
	setp.lt.s32 	%p389, %r2512, 1;
	@%p389 bra 	$L__BB0_82;
	ld.param.u32 	%r2513, [_Z13render_kernelP4RectiP4TrigiP5Lighti7double3S5_iidP6uchar4iS7__param_3];
	setp.eq.s32 	%p390, %r2513, 1;
	mov.b32 	%r2727, 0;
	@%p390 bra 	$L__BB0_75;
	mov.b32 	%r2718, 0;
$L__BB0_62:
	mul.wide.u32 	%rd115, %r2718, 96;
	add.s64 	%rd4, %rd3, %rd115;
	ld.global.f64 	%fd144, [%rd4];
	ld.global.f64 	%fd145, [%rd4+8];
	ld.global.f64 	%fd146, [%rd4+16];
	ld.global.f64 	%fd5702, [%rd4+24];
	ld.global.f64 	%fd5703, [%rd4+32];
	ld.global.f64 	%fd5704, [%rd4+40];
	ld.global.f64 	%fd5705, [%rd4+48];
	ld.global.f64 	%fd5706, [%rd4+56];
	ld.global.f64 	%fd5707, [%rd4+64];
	sub.f64 	%fd147, %fd5702, %fd144;
	sub.f64 	%fd148, %fd5703, %fd145;
	sub.f64 	%fd149, %fd5704, %fd146;
	sub.f64 	%fd150, %fd5705, %fd144;
	sub.f64 	%fd151, %fd5706, %fd145;
	sub.f64 	%fd152, %fd5707, %fd146;
	mul.f64 	%fd5708, %fd17421, %fd152;
	mul.f64 	%fd5709, %fd17420, %fd151;
	sub.f64 	%fd153, %fd5708, %fd5709;
	mul.f64 	%fd5710, %fd17420, %fd150;
	mul.f64 	%fd5711, %fd17422, %fd152;
	sub.f64 	%fd154, %fd5710, %fd5711;
	mul.f64 	%fd5712, %fd17422, %fd151;
	mul.f64 	%fd5713, %fd17421, %fd150;
	sub.f64 	%fd155, %fd5712, %fd5713;
	mul.f64 	%fd5714, %fd148, %fd154;
	fma.rn.f64 	%fd5715, %fd147, %fd153, %fd5714;
	fma.rn.f64 	%fd156, %fd149, %fd155, %fd5715;
	abs.f64 	%fd5716, %fd156;
	setp.lt.f64 	%p392, %fd5716, 0d3D719799812DEA11;
	mov.pred 	%p3638, -1;
	mov.f64 	%fd17434, 0d0000000000000000;
	@%p392 bra 	$L__BB0_66;
	sub.f64 	%fd157, %fd5515, %fd144;
	sub.f64 	%fd158, %fd5516, %fd145;
	sub.f64 	%fd159, %fd5517, %fd146;
	mul.f64 	%fd5718, %fd158, %fd154;
	fma.rn.f64 	%fd5719, %fd157, %fd153, %fd5718;
	fma.rn.f64 	%fd5720, %fd159, %fd155, %fd5719;
	div.rn.f64 	%fd160, %fd5720, %fd156;
	setp.lt.f64 	%p394, %fd160, 0d0000000000000000;
	setp.gt.f64 	%p395, %fd160, 0d3FF0000000000000;
	or.pred  	%p396, %p394, %p395;
	@%p396 bra 	$L__BB0_66;
	mul.f64 	%fd5722, %fd158, %fd149;
	mul.f64 	%fd5723, %fd159, %fd148;
	sub.f64 	%fd161, %fd5722, %fd5723;
	mul.f64 	%fd5724, %fd159, %fd147;
	mul.f64 	%fd5725, %fd157, %fd149;
	sub.f64 	%fd162, %fd5724, %fd5725;
	mul.f64 	%fd5726, %fd157, %fd148;
	mul.f64 	%fd5727, %fd158, %fd147;
	sub.f64 	%fd163, %fd5726, %fd5727;
	mul.f64 	%fd5728, %fd17421, %fd162;
	fma.rn.f64 	%fd5729, %fd17422, %fd161, %fd5728;
	fma.rn.f64 	%fd5730, %fd17420, %fd163, %fd5729;
	div.rn.f64 	%fd5731, %fd5730, %fd156;
	setp.lt.f64 	%p398, %fd5731, 0d0000000000000000;
	add.f64 	%fd5732, %fd160, %fd5731;
	setp.gt.f64 	%p399, %fd5732, 0d3FF0000000000000;
	or.pred  	%p400, %p398, %p399;
	@%p400 bra 	$L__BB0_66;
	mul.f64 	%fd5733, %fd151, %fd162;
	fma.rn.f64 	%fd5734, %fd150, %fd161, %fd5733;
	fma.rn.f64 	%fd5735, %fd152, %fd163, %fd5734;
	div.rn.f64 	%fd5736, %fd5735, %fd156;
	setp.lt.f64 	%p3638, %fd5736, 0d0000000000000000;
	selp.f64 	%fd17434, 0d0000000000000000, %fd5736, %p3638;
$L__BB0_66:
	@%p3638 bra 	$L__BB0_68;
	setp.lt.f64 	%p401, %fd17434, %fd17432;
	setp.gt.f64 	%p402, %fd17434, 0d3EB0C6F7A0B5ED8D;
	and.pred  	%p403, %p401, %p402;
	selp.b32 	%r2716, %r2718, %r2716, %p403;
	selp.b32 	%r2717, 1, %r2717, %p403;
	selp.f64 	%fd17432, %fd17434, %fd17432, %p403;
$L__BB0_68:
	ld.global.f64 	%fd168, [%rd4+96];
	ld.global.f64 	%fd169, [%rd4+104];
	ld.global.f64 	%fd170, [%rd4+112];
	ld.global.f64 	%fd5738, [%rd4+120];
	ld.global.f64 	%fd5739, [%rd4+128];
	ld.global.f64 	%fd5740, [%rd4+136];
	ld.global.f64 	%fd5741, [%rd4+144];
	ld.global.f64 	%fd5742, [%rd4+152];
	ld.global.f64 	%fd5743, [%rd4+160];
	sub.f64 	%fd171, %fd5738, %fd168;
	sub.f64 	%fd172, %fd5739, %fd169;
	sub.f64 	%fd173, %fd5740, %fd170;
	sub.f64 	%fd174, %fd5741, %fd168;
	sub.f64 	%fd175, %fd5742, %fd169;
	sub.f64 	%fd176, %fd5743, %fd170;
	mul.f64 	%fd5744, %fd17421, %fd176;
	mul.f64 	%fd5745, %fd17420, %fd175;
	sub.f64 	%fd177, %fd5744, %fd5745;
	mul.f64 	%fd5746, %fd17420, %fd174;
	mul.f64 	%fd5747, %fd17422, %fd176;
	sub.f64 	%fd178, %fd5746, %fd5747;
	mul.f64 	%fd5748, %fd17422, %fd175;
	mul.f64 	%fd5749, %fd17421, %fd174;
	sub.f64 	%fd179, %fd5748, %fd5749;
	mul.f64 	%fd5750, %fd172, %fd178;
	fma.rn.f64 	%fd5751, %fd171, %fd177, %fd5750;
	fma.rn.f64 	%fd180, %fd173, %fd179, %fd5751;
	abs.f64 	%fd5752, %fd180;
	setp.lt.f64 	%p405, %fd5752, 0d3D719799812DEA11;
	mov.pred 	%p3639, -1;
	mov.f64 	%fd17436, 0d0000000000000000;
	@%p405 bra 	$L__BB0_72;
	sub.f64 	%fd181, %fd5515, %fd168;
	sub.f64 	%fd182, %fd5516, %fd169;
	sub.f64 	%fd183, %fd5517, %fd170;
	mul.f64 	%fd5754, %fd182, %fd178;
	fma.rn.f64 	%fd5755, %fd181, %fd177, %fd5754;
	fma.rn.f64 	%fd5756, %fd183, %fd179, %fd5755;
	div.rn.f64 	%fd184, %fd5756, %fd180;
	setp.lt.f64 	%p407, %fd184, 0d0000000000000000;
	setp.gt.f64 	%p408, %fd184, 0d3FF0000000000000;
	or.pred  	%p409, %p407, %p408;
	@%p409 bra 	$L__BB0_72;
	mul.f64 	%fd5758, %fd182, %fd173;
	mul.f64 	%fd5759, %fd183, %fd172;
	sub.f64 	%fd185, %fd5758, %fd5759;
	mul.f64 	%fd5760, %fd183, %fd171;
	mul.f64 	%fd5761, %fd181, %fd173;
	sub.f64 	%fd186, %fd5760, %fd5761;
	mul.f64 	%fd5762, %fd181, %fd172;
	mul.f64 	%fd5763, %fd182, %fd171;
	sub.f64 	%fd187, %fd5762, %fd5763;
	mul.f64 	%fd5764, %fd17421, %fd186;
	fma.rn.f64 	%fd5765, %fd17422, %fd185, %fd5764;
	fma.rn.f64 	%fd5766, %fd17420, %fd187, %fd5765;
	div.rn.f64 	%fd5767, %fd5766, %fd180;
	setp.lt.f64 	%p411, %fd5767, 0d0000000000000000;
	add.f64 	%fd5768, %fd184, %fd5767;
	setp.gt.f64 	%p412, %fd5768, 0d3FF0000000000000;
	or.pred  	%p413, %p411, %p412;
	@%p413 bra 	$L__BB0_72;
	mul.f64 	%fd5769, %fd175, %fd186;
	fma.rn.f64 	%fd5770, %fd174, %fd185, %fd5769;
	fma.rn.f64 	%fd5771, %fd176, %fd187, %fd5770;
	div.rn.f64 	%fd5772, %fd5771, %fd180;
	setp.lt.f64 	%p3639, %fd5772, 0d0000000000000000;
	selp.f64 	%fd17436, 0d0000000000000000, %fd5772, %p3639;
$L__BB0_72:
	@%p3639 bra 	$L__BB0_74;
	setp.lt.f64 	%p414, %fd17436, %fd17432;
	setp.gt.f64 	%p415, %fd17436, 0d3EB0C6F7A0B5ED8D;
	and.pred  	%p416, %p414, %p415;
	add.s32 	%r638, %r2718, 1;
	selp.b32 	%r2716, %r638, %r2716, %p416;
	selp.b32 	%r2717, 1, %r2717, %p416;
	selp.f64 	%fd17432, %fd17436, %fd17432, %p416;
$L__BB0_74:
	ld.param.u32 	%r2514, [_Z13render_kernelP4RectiP4TrigiP5Lighti7double3S5_iidP6uchar4iS7__param_3];
	add.s32 	%r2718, %r2718, 2;
	and.b32  	%r2727, %r2514, 2147483646;
	setp.ne.s32 	%p417, %r2718, %r2727;
	@%p417 bra 	$L__BB0_62;
$L__BB0_75:
	ld.param.u32 	%r2515, [_Z13render_kernelP4RectiP4TrigiP5Lighti7double3S5_iidP6uchar4iS7__param_3];
	and.b32  	%r639, %r2515, 1;
	setp.eq.b32 	%p418, %r639, 1;
	not.pred 	%p419, %p418;
	mov.f64 	%fd17440, 0d0000000000000000;
	@%p419 bra 	$L__BB0_82;
	mul.wide.u32 	%rd116, %r2727, 96;
	add.s64 	%rd117, %rd3, %rd116;
	ld.global.f64 	%fd194, [%rd117];
	ld.global.f64 	%fd195, [%rd117+8];
	ld.global.f64 	%fd196, [%rd117+16];
	ld.global.f64 	%fd5774, [%rd117+24];
	ld.global.f64 	%fd5775, [%rd117+32];
	ld.global.f64 	%fd5776, [%rd117+40];
	ld.global.f64 	%fd5777, [%rd117+48];
	ld.global.f64 	%fd5778, [%rd117+56];
	ld.global.f64 	%fd5779, [%rd117+64];
	sub.f64 	%fd197, %fd5774, %fd194;
	sub.f64 	%fd198, %fd5775, %fd195;
	sub.f64 	%fd199, %fd5776, %fd196;
	sub.f64 	%fd200, %fd5777, %fd194;
	sub.f64 	%fd201, %fd5778, %fd195;
	sub.f64 	%fd202, %fd5779, %fd196;
	mul.f64 	%fd5780, %fd17421, %fd202;
	mul.f64 	%fd5781, %fd17420, %fd201;
	sub.f64 	%fd203, %fd5780, %fd5781;
	mul.f64 	%fd5782, %fd17420, %fd200;
	mul.f64 	%fd5783, %fd17422, %fd202;
	sub.f64 	%fd204, %fd5782, %fd5783;
	mul.f64 	%fd5784, %fd17422, %fd201;
	mul.f64 	%fd5785, %fd17421, %fd200;
	sub.f64 	%fd205, %fd5784, %fd5785;
	mul.f64 	%fd5786, %fd198, %fd204;
	fma.rn.f64 	%fd5787, %fd197, %fd203, %fd5786;
	fma.rn.f64 	%fd206, %fd199, %fd205, %fd5787;
	abs.f64 	%fd5788, %fd206;
	setp.lt.f64 	%p421, %fd5788, 0d3D719799812DEA11;
	mov.pred 	%p3640, -1;
	@%p421 bra 	$L__BB0_80;
	sub.f64 	%fd207, %fd5515, %fd194;
	sub.f64 	%fd208, %fd5516, %fd195;
	sub.f64 	%fd209, %fd5517, %fd196;
	mul.f64 	%fd5790, %fd208, %fd204;
	fma.rn.f64 	%fd5791, %fd207, %fd203, %fd5790;
	fma.rn.f64 	%fd5792, %fd209, %fd205, %fd5791;
	div.rn.f64 	%fd210, %fd5792, %fd206;
	setp.lt.f64 	%p423, %fd210, 0d0000000000000000;
	setp.gt.f64 	%p424, %fd210, 0d3FF0000000000000;
	or.pred  	%p425, %p423, %p424;
	@%p425 bra 	$L__BB0_80;
	mul.f64 	%fd5794, %fd208, %fd199;
	mul.f64 	%fd5795, %fd209, %fd198;
	sub.f64 	%fd211, %fd5794, %fd5795;
	mul.f64 	%fd5796, %fd209, %fd197;
	mul.f64 	%fd5797, %fd207, %fd199;
	sub.f64 	%fd212, %fd5796, %fd5797;
	mul.f64 	%fd5798, %fd207, %fd198;
	mul.f64 	%fd5799, %fd208, %fd197;
	sub.f64 	%fd213, %fd5798, %fd5799;
	mul.f64 	%fd5800, %fd17421, %fd212;
	fma.rn.f64 	%fd5801, %fd17422, %fd211, %fd5800;
	fma.rn.f64 	%fd5802, %fd17420, %fd213, %fd5801;
	div.rn.f64 	%fd5803, %fd5802, %fd206;
	setp.lt.f64 	%p427, %fd5803, 0d0000000000000000;
	add.f64 	%fd5804, %fd210, %fd5803;
	setp.gt.f64 	%p428, %fd5804, 0d3FF0000000000000;
	or.pred  	%p429, %p427, %p428;
	@%p429 bra 	$L__BB0_80;
	mul.f64 	%fd5805, %fd201, %fd212;
	fma.rn.f64 	%fd5806, %fd200, %fd211, %fd5805;
	fma.rn.f64 	%fd5807, %fd202, %fd213, %fd5806;
	div.rn.f64 	%fd5808, %fd5807, %fd206;
	setp.lt.f64 	%p3640, %fd5808, 0d0000000000000000;
	selp.f64 	%fd17440, 0d0000000000000000, %fd5808, %p3640;
$L__BB0_80:
	@%p3640 bra 	$L__BB0_82;
	setp.lt.f64 	%p430, %fd17440, %fd17432;
	setp.gt.f64 	%p431, %fd17440, 0d3EB0C6F7A0B5ED8D;
	and.pred  	%p432, %p430, %p431;
	selp.b32 	%r2716, %r2727, %r2716, %p432;
	selp.b32 	%r2717, 1, %r2717, %p432;
	selp.f64 	%fd17432, %fd17440, %fd17432, %p432;
$L__BB0_82:
	setp.eq.s32 	%p433, %r2716, -1;
	mov.b16 	%rs1100, 0;
	mov.b16 	%rs1099, 255;
	mov.f64 	%fd17446, 0d0000000000000000;
	mov.f64 	%fd17447, 0d0000000000000000;
	mov.f64 	%fd17448, 0d0000000000000000;
	mov.u16 	%rs1101, %rs1100;
	mov.u16 	%rs1102, %rs1100;
	@%p433 bra 	$L__BB0_2285;
	fma.rn.f64 	%fd218, %fd17422, %fd17432, %fd5515;
	fma.rn.f64 	%fd219, %fd17421, %fd17432, %fd5516;
	fma.rn.f64 	%fd220, %fd17420, %fd17432, %fd5517;
	mul.wide.s32 	%rd118, %r2716, 128;
	add.s64 	%rd5, %rd1, %rd118;
	mov.b16 	%rs927, 255;
	setp.eq.s32 	%p434, %r2717, 1;
	@%p434 bra 	$L__BB0_91;
	setp.ne.s32 	%p435, %r2717, 0;
	mov.u16 	%rs928, %rs927;
	mov.u16 	%rs929, %rs927;
	mov.u16 	%rs930, %rs927;
	@%p435 bra 	$L__BB0_100;
	ld.param.u64 	%rd1119, [_Z13render_kernelP4RectiP4TrigiP5Lighti7double3S5_iidP6uchar4iS7__param_13];
	ld.global.f64 	%fd5863, [%rd5+16];
	ld.global.f64 	%fd5864, [%rd5+24];
	ld.global.f64 	%fd5865, [%rd5+32];
	ld.global.f64 	%fd5866, [%rd5+40];
	ld.global.f64 	%fd5867, [%rd5+64];
	ld.global.v2.u32 	{%r645, %r646}, [%rd5+96];
	ld.global.f64 	%fd5868, [%rd5+56];
	ld.global.f64 	%fd5869, [%rd5+48];
	ld.global.f64 	%fd5870, [%rd5+8];
	ld.global.f64 	%fd5871, [%rd5];
	sub.f64 	%fd5872, %fd218, %fd5871;
	sub.f64 	%fd5873, %fd219, %fd5870;
	sub.f64 	%fd5874, %fd5869, %fd5871;
	sub.f64 	%fd5875, %fd5868, %fd5870;
	abs.f64 	%fd5876, %fd5874;
	setp.lt.f64 	%p449, %fd5876, 0d3D719799812DEA11;
	setp.lt.f64 	%p450, %fd5874, 0d0000000000000000;
	selp.f64 	%fd5877, 0dBD719799812DEA11, 0d3D719799812DEA11, %p450;
	selp.f64 	%fd5878, %fd5877, %fd5874, %p449;
	abs.f64 	%fd5879, %fd5875;
	setp.lt.f64 	%p451, %fd5879, 0d3D719799812DEA11;
	setp.lt.f64 	%p452, %fd5875, 0d0000000000000000;
	selp.f64 	%fd5880, 0dBD719799812DEA11, 0d3D719799812DEA11, %p452;
	selp.f64 	%fd5881, %fd5880, %fd5875, %p451;
	div.rn.f64 	%fd5882, %fd5872, %fd5878;
	cvt.rn.f64.s32 	%fd5883, %r645;
	mul.f64 	%fd5884, %fd5882, %fd5883;
	mov.f64 	%fd5885, 0d3FE0000000000000;
	copysign.f64 	%fd5886, %fd5884, %fd5885;
	add.rz.f64 	%fd5887, %fd5884, %fd5886;
	cvt.rzi.f64.f64 	%fd5888, %fd5887;
	cvt.rzi.s32.f64 	%r647, %fd5888;
	div.rn.f64 	%fd5889, %fd5873, %fd5881;
	cvt.rn.f64.s32 	%fd5890, %r646;
	mul.f64 	%fd5891, %fd5889, %fd5890;
	copysign.f64 	%fd5892, %fd5891, %fd5885;
	add.rz.f64 	%fd5893, %fd5891, %fd5892;
	cvt.rzi.f64.f64 	%fd5894, %fd5893;
	cvt.rzi.s32.f64 	%r648, %fd5894;
	max.s32 	%r649, %r647, 0;
	setp.lt.s32 	%p453, %r649, %r645;
	add.s32 	%r650, %r645, -1;
	selp.b32 	%r651, %r649, %r650, %p453;
	max.s32 	%r652, %r648, 0;
	setp.lt.s32 	%p454, %r652, %r646;
	add.s32 	%r653, %r646, -1;
	selp.b32 	%r654, %r652, %r653, %p454;
	mad.lo.s32 	%r655, %r654, %r645, %r651;
	cvta.to.global.u64 	%rd121, %rd1119;
	mul.wide.s32 	%rd122, %r655, 4;
	add.s64 	%rd123, %rd121, %rd122;
	ld.global.u32 	%r656, [%rd123];
	bfe.u32 	%r657, %r656, 24, 8;
	cvt.u16.u32 	%rs927, %r657;
	bfe.u32 	%r658, %r656, 16, 8;
	cvt.u16.u32 	%rs928, %r658;
	bfe.u32 	%r659, %r656, 8, 8;
	cvt.u16.u32 	%rs929, %r659;
	bfe.u32 	%r660, %r656, 0, 8;
	cvt.u16.u32 	%rs930, %r660;
	sub.f64 	%fd5895, %fd5864, %fd5871;
	sub.f64 	%fd5896, %fd5865, %fd5870;
	sub.f64 	%fd5897, %fd5866, %fd5863;
	sub.f64 	%fd5898, %fd5867, %fd5863;
	mul.f64 	%fd5899, %fd5896, %fd5898;
	mul.f64 	%fd5900, %fd5897, %fd5875;
	sub.f64 	%fd221, %fd5899, %fd5900;
	mul.f64 	%fd5901, %fd5897, %fd5874;
	mul.f64 	%fd5902, %fd5895, %fd5898;
	sub.f64 	%fd222, %fd5901, %fd5902;
	mul.f64 	%fd5903, %fd5895, %fd5875;
	mul.f64 	%fd5904, %fd5896, %fd5874;
	sub.f64 	%fd223, %fd5903, %fd5904;
	mul.f64 	%fd5905, %fd222, %fd222;
	fma.rn.f64 	%fd5906, %fd221, %fd221, %fd5905;
	fma.rn.f64 	%fd224, %fd223, %fd223, %fd5906;
	setp.eq.f64 	%p455, %fd224, 0d0000000000000000;
	mov.f64 	%fd17443, 0d0000000000000000;
	@%p455 bra 	$L__BB0_89;
	abs.f64 	%fd5907, %fd224;
	setp.leu.f64 	%p456, %fd5907, 0d3E7AD7F29ABCAF48;
	mov.f64 	%fd17443, %fd224;
	@%p456 bra 	$L__BB0_89;
	mov.f64 	%fd17442, %fd224;
$L__BB0_88:
	div.rn.f64 	%fd5908, %fd224, %fd17442;
	add.f64 	%fd5909, %fd17442, %fd5908;
	mul.f64 	%fd17443, %fd5909, 0d3FE0000000000000;
	sub.f64 	%fd5910, %fd17443, %fd17442;
	abs.f64 	%fd5911, %fd5910;
	setp.gt.f64 	%p457, %fd5911, 0d3E7AD7F29ABCAF48;
	mov.f64 	%fd17442, %fd17443;
	@%p457 bra 	$L__BB0_88;
$L__BB0_89:
	setp.lt.f64 	%p458, %fd17443, 0d3D719799812DEA11;
	@%p458 bra 	$L__BB0_100;
	div.rn.f64 	%fd17448, %fd221, %fd17443;
	div.rn.f64 	%fd17447, %fd222, %fd17443;
	div.rn.f64 	%fd17446, %fd223, %fd17443;
	bra.uni 	$L__BB0_100;
$L__BB0_91:
	mul.wide.s32 	%rd119, %r2716, 96;
	add.s64 	%rd120, %rd3, %rd119;
	ld.global.f64 	%fd231, [%rd120];
	ld.global.f64 	%fd232, [%rd120+8];
	ld.global.f64 	%fd233, [%rd120+16];
	ld.global.f64 	%fd5810, [%rd120+24];
	ld.global.f64 	%fd5811, [%rd120+32];
	ld.global.f64 	%fd5812, [%rd120+40];
	ld.global.f64 	%fd5813, [%rd120+48];
	ld.global.f64 	%fd5814, [%rd120+56];
	ld.global.f64 	%fd5815, [%rd120+64];
	ld.global.u32 	%r640, [%rd120+72];
	bfe.u32 	%r641, %r640, 0, 8;
	cvt.u16.u32 	%rs5, %r641;
	bfe.u32 	%r642, %r640, 8, 8;
	cvt.u16.u32 	%rs6, %r642;
	bfe.u32 	%r643, %r640, 16, 8;
	cvt.u16.u32 	%rs7, %r643;
	bfe.u32 	%r644, %r640, 24, 8;
	cvt.u16.u32 	%rs8, %r644;
	sub.f64 	%fd234, %fd5810, %fd231;
	sub.f64 	%fd235, %fd5811, %fd232;
	sub.f64 	%fd236, %fd5812, %fd233;
	sub.f64 	%fd237, %fd5813, %fd231;
	sub.f64 	%fd238, %fd5814, %fd232;
	sub.f64 	%fd239, %fd5815, %fd233;
	mul.f64 	%fd240, %fd235, %fd239;
	mul.f64 	%fd241, %fd236, %fd238;
	sub.f64 	%fd242, %fd240, %fd241;
	mul.f64 	%fd243, %fd236, %fd237;
	mul.f64 	%fd244, %fd234, %fd239;
	sub.f64 	%fd245, %fd243, %fd244;
	mul.f64 	%fd246, %fd234, %fd238;
	mul.f64 	%fd247, %fd235, %fd237;
	sub.f64 	%fd248, %fd246, %fd247;
	mul.f64 	%fd5816, %fd245, %fd245;
	fma.rn.f64 	%fd5817, %fd242, %fd242, %fd5816;
	fma.rn.f64 	%fd249, %fd248, %fd248, %fd5817;
	abs.f64 	%fd5818, %fd249;
	setp.lt.f64 	%p436, %fd5818, 0d3EE4F8B588E368F1;
	mov.b16 	%rs928, 0;
	mov.b16 	%rs927, 255;
	mov.u16 	%rs929, %rs928;
	mov.u16 	%rs930, %rs928;
	@%p436 bra 	$L__BB0_94;
	sub.f64 	%fd5819, %fd218, %fd231;
	sub.f64 	%fd5820, %fd219, %fd232;
	sub.f64 	%fd5821, %fd220, %fd233;
	mul.f64 	%fd5822, %fd5820, %fd239;
	mul.f64 	%fd5823, %fd5821, %fd238;
	sub.f64 	%fd5824, %fd5822, %fd5823;
	mul.f64 	%fd5825, %fd5821, %fd237;
	mul.f64 	%fd5826, %fd5819, %fd239;
	sub.f64 	%fd5827, %fd5825, %fd5826;
	mul.f64 	%fd5828, %fd5819, %fd238;
	mul.f64 	%fd5829, %fd5820, %fd237;
	sub.f64 	%fd5830, %fd5828, %fd5829;
	mul.f64 	%fd5831, %fd5827, %fd245;
	fma.rn.f64 	%fd5832, %fd5824, %fd242, %fd5831;
	fma.rn.f64 	%fd5833, %fd5830, %fd248, %fd5832;
	div.rn.f64 	%fd250, %fd5833, %fd249;
	mul.f64 	%fd5834, %fd235, %fd5821;
	mul.f64 	%fd5835, %fd236, %fd5820;
	sub.f64 	%fd5836, %fd5834, %fd5835;
	mul.f64 	%fd5837, %fd236, %fd5819;
	mul.f64 	%fd5838, %fd234, %fd5821;
	sub.f64 	%fd5839, %fd5837, %fd5838;
	mul.f64 	%fd5840, %fd234, %fd5820;
	mul.f64 	%fd5841, %fd235, %fd5819;
	sub.f64 	%fd5842, %fd5840, %fd5841;
	mul.f64 	%fd5843, %fd5839, %fd245;
	fma.rn.f64 	%fd5844, %fd5836, %fd242, %fd5843;
	fma.rn.f64 	%fd5845, %fd5842, %fd248, %fd5844;
	div.rn.f64 	%fd251, %fd5845, %fd249;
	mov.f64 	%fd5846, 0d3FF0000000000000;
	sub.f64 	%fd5847, %fd5846, %fd250;
	sub.f64 	%fd252, %fd5847, %fd251;
	setp.ltu.f64 	%p437, %fd250, 0d0000000000000000;
	setp.ge.f64 	%p438, %fd251, 0d0000000000000000;
	setp.ge.f64 	%p439, %fd252, 0d0000000000000000;
	and.pred  	%p440, %p438, %p439;
	not.pred 	%p442, %p440;
	or.pred  	%p443, %p437, %p442;
	mov.u16 	%rs927, %rs8;
	mov.u16 	%rs928, %rs7;
	mov.u16 	%rs929, %rs6;
	mov.u16 	%rs930, %rs5;
	@%p443 bra 	$L__BB0_94;
	abs.f64 	%fd5848, %fd250;
	abs.f64 	%fd5849, %fd251;
	min.f64 	%fd5851, %fd5848, %fd5849;
	min.f64 	%fd5852, %fd5851, %fd252;
	setp.geu.f64 	%p444, %fd5852, 0d3FA999999999999A;
	selp.b16 	%rs927, %rs8, -1, %p444;
	selp.b16 	%rs928, %rs7, 0, %p444;
	selp.b16 	%rs929, %rs6, 0, %p444;
	selp.b16 	%rs930, %rs5, 0, %p444;
$L__BB0_94:
	sub.f64 	%fd253, %fd241, %fd240;
	sub.f64 	%fd254, %fd244, %fd243;
	sub.f64 	%fd255, %fd247, %fd246;
	mul.f64 	%fd5854, %fd254, %fd254;
	fma.rn.f64 	%fd5855, %fd253, %fd253, %fd5854;
	fma.rn.f64 	%fd256, %fd255, %fd255, %fd5855;
	setp.eq.f64 	%p445, %fd256, 0d0000000000000000;
	mov.f64 	%fd17445, 0d0000000000000000;
	@%p445 bra 	$L__BB0_98;
	abs.f64 	%fd5856, %fd256;
	setp.leu.f64 	%p446, %fd5856, 0d3E7AD7F29ABCAF48;
	mov.f64 	%fd17445, %fd256;
	@%p446 bra 	$L__BB0_98;
	mov.f64 	%fd17444, %fd256;
$L__BB0_97:
	div.rn.f64 	%fd5857, %fd256, %fd17444;
	add.f64 	%fd5858, %fd17444, %fd5857;
	mul.f64 	%fd17445, %fd5858, 0d3FE0000000000000;
	sub.f64 	%fd5859, %fd17445, %fd17444;
	abs.f64 	%fd5860, %fd5859;
	setp.gt.f64 	%p447, %fd5860, 0d3E7AD7F29ABCAF48;
	mov.f64 	%fd17444, %fd17445;
	@%p447 bra 	$L__BB0_97;
$L__BB0_98:
	setp.lt.f64 	%p448, %fd17445, 0d3D719799812DEA11;
	@%p448 bra 	$L__BB0_100;
	div.rn.f64 	%fd17448, %fd253, %fd17445;
	div.rn.f64 	%fd17447, %fd254, %fd17445;
	div.rn.f64 	%fd17446, %fd255, %fd17445;
$L__BB0_100:
	ld.param.u32 	%r2642, [_Z13render_kernelP4RectiP4TrigiP5Lighti7double3S5_iidP6uchar4iS7__param_5];
	setp.lt.s32 	%p459, %r2642, 1;
	neg.f64 	%fd266, %fd17421;
	mov.f64 	%fd17477, 0d0000000000000000;
	@%p459 bra 	$L__BB0_166;
	mul.f64 	%fd5915, %fd17448, %fd17448;
	fma.rn.f64 	%fd5916, %fd17447, %fd17447, %fd5915;
	fma.rn.f64 	%fd5917, %fd17446, %fd17446, %fd5916;
	setp.eq.f64 	%p460, %fd5917, 0d0000000000000000;
	abs.f64 	%fd5918, %fd5917;
	setp.leu.f64 	%p461, %fd5918, 0d3E7AD7F29ABCAF48;
	mul.f64 	%fd5919, %fd17422, %fd17422;
	fma.rn.f64 	%fd5920, %fd17421, %fd17421, %fd5919;
	fma.rn.f64 	%fd5921, %fd17420, %fd17420, %fd5920;
	setp.eq.f64 	%p462, %fd5921, 0d0000000000000000;
	abs.f64 	%fd5922, %fd5921;
	setp.leu.f64 	%p463, %fd5922, 0d3E7AD7F29ABCAF48;
	or.pred  	%p13, %p460, %p461;
	or.pred  	%p14, %p462, %p463;
	mov.f64 	%fd17477, 0d0000000000000000;
	mov.b32 	%r2732, 0;
$L__BB0_102:
	ld.param.u64 	%rd1079, [_Z13render_kernelP4RectiP4TrigiP5Lighti7double3S5_iidP6uchar4iS7__param_4];
	cvta.to.global.u64 	%rd124, %rd1079;
	mul.wide.u32 	%rd125, %r2732, 64;
	add.s64 	%rd6, %rd124, %rd125;
	ld.global.u32 	%r662, [%rd6];
	ld.global.f64 	%fd268, [%rd6+8];
	ld.global.f64 	%fd17452, [%rd6+40];
	ld.global.f64 	%fd17451, [%rd6+48];
	ld.global.f64 	%fd17450, [%rd6+56];
	mov.f64 	%fd17453, 0d4376345785D8A000;
	setp.eq.s32 	%p464, %r662, 1;
	@%p464 bra 	$L__BB0_105;
	setp.ne.s32 	%p465, %r662, 0;
	@%p465 bra 	$L__BB0_106;
	add.f64 	%fd17477, %fd17477, %fd268;
	bra.uni 	$L__BB0_165;
$L__BB0_105:
	ld.global.f64 	%fd5925, [%rd6+32];
	ld.global.f64 	%fd5926, [%rd6+24];
	ld.global.f64 	%fd5927, [%rd6+16];
	sub.f64 	%fd17452, %fd5927, %fd218;
	sub.f64 	%fd17451, %fd5926, %fd219;
	sub.f64 	%fd17450, %fd5925, %fd220;
	mov.f64 	%fd17453, 0d3FF0000000000000;
$L__BB0_106:
	ld.param.u32 	%r2454, [_Z13render_kernelP4RectiP4TrigiP5Lighti7double3S5_iidP6uchar4iS7__param_1];
	setp.lt.s32 	%p466, %r2454, 1;
	mov.f64 	%fd17467, 0d3FF0000000000000;
	@%p466 bra 	$L__BB0_120;
	mov.f64 	%fd17467, 0d3FF0000000000000;
	mov.b32 	%r2733, 0;
$L__BB0_108:
	ld.param.u64 	%rd871, [_Z13render_kernelP4RectiP4TrigiP5Lighti7double3S5_iidP6uchar4iS7__param_0];
	cvta.to.global.u64 	%rd126, %rd871;
	mul.wide.u32 	%rd127, %r2733, 128;
	add.s64 	%rd128, %rd126, %rd127;
	ld.global.f64 	%fd282, [%rd128+88];
	ld.global.f64 	%fd283, [%rd128+80];
	ld.global.f64 	%fd284, [%rd128+72];
	ld.global.f64 	%fd285, [%rd128+64];
	ld.global.f64 	%fd286, [%rd128+56];
	ld.global.f64 	%fd287, [%rd128+48];
	ld.global.f64 	%fd288, [%rd128+40];
	ld.global.f64 	%fd289, [%rd128+32];
	ld.global.f64 	%fd290, [%rd128+24];
	ld.global.f64 	%fd291, [%rd128+16];
	ld.global.f64 	%fd292, [%rd128+8];
	ld.global.f64 	%fd293, [%rd128];
	sub.f64 	%fd294, %fd290, %fd293;
	sub.f64 	%fd295, %fd289, %fd292;
	sub.f64 	%fd296, %fd288, %fd291;
	sub.f64 	%fd297, %fd284, %fd293;
	sub.f64 	%fd298, %fd283, %fd292;
	sub.f64 	%fd299, %fd282, %fd291;
	mul.f64 	%fd5931, %fd17451, %fd299;
	mul.f64 	%fd5932, %fd17450, %fd298;
	sub.f64 	%fd300, %fd5931, %fd5932;
	mul.f64 	%fd5933, %fd17450, %fd297;
	mul.f64 	%fd5934, %fd17452, %fd299;
	sub.f64 	%fd301, %fd5933, %fd5934;
	mul.f64 	%fd5935, %fd17452, %fd298;
	mul.f64 	%fd5936, %fd17451, %fd297;
	sub.f64 	%fd302, %fd5935, %fd5936;
	mul.f64 	%fd5937, %fd295, %fd301;
	fma.rn.f64 	%fd5938, %fd294, %fd300, %fd5937;
	fma.rn.f64 	%fd303, %fd296, %fd302, %fd5938;
	abs.f64 	%fd5939, %fd303;
	setp.lt.f64 	%p468, %fd5939, 0d3D719799812DEA11;
	mov.pred 	%p3641, 0;
	mov.f64 	%fd17456, 0d0000000000000000;
	@%p468 bra 	$L__BB0_112;
	sub.f64 	%fd304, %fd218, %fd293;
	sub.f64 	%fd305, %fd219, %fd292;
	sub.f64 	%fd306, %fd220, %fd291;
	mul.f64 	%fd5941, %fd305, %fd301;
	fma.rn.f64 	%fd5942, %fd304, %fd300, %fd5941;
	fma.rn.f64 	%fd5943, %fd306, %fd302, %fd5942;
	div.rn.f64 	%fd307, %fd5943, %fd303;
	setp.lt.f64 	%p470, %fd307, 0d0000000000000000;
	setp.gt.f64 	%p471, %fd307, 0d3FF0000000000000;
	or.pred  	%p472, %p470, %p471;
	@%p472 bra 	$L__BB0_112;
	mul.f64 	%fd5945, %fd305, %fd296;
	mul.f64 	%fd5946, %fd306, %fd295;
	sub.f64 	%fd308, %fd5945, %fd5946;
	mul.f64 	%fd5947, %fd306, %fd294;
	mul.f64 	%fd5948, %fd304, %fd296;
	sub.f64 	%fd309, %fd5947, %fd5948;
	mul.f64 	%fd5949, %fd304, %fd295;
	mul.f64 	%fd5950, %fd305, %fd294;
	sub.f64 	%fd310, %fd5949, %fd5950;
	mul.f64 	%fd5951, %fd17451, %fd309;
	fma.rn.f64 	%fd5952, %fd17452, %fd308, %fd5951;
	fma.rn.f64 	%fd5953, %fd17450, %fd310, %fd5952;
	div.rn.f64 	%fd5954, %fd5953, %fd303;
	setp.lt.f64 	%p474, %fd5954, 0d0000000000000000;
	add.f64 	%fd5955, %fd307, %fd5954;
	setp.gt.f64 	%p475, %fd5955, 0d3FF0000000000000;
	or.pred  	%p476, %p474, %p475;
	@%p476 bra 	$L__BB0_112;
	mul.f64 	%fd5956, %fd298, %fd309;
	fma.rn.f64 	%fd5957, %fd297, %fd308, %fd5956;
	fma.rn.f64 	%fd5958, %fd299, %fd310, %fd5957;
	div.rn.f64 	%fd5959, %fd5958, %fd303;
	setp.geu.f64 	%p3641, %fd5959, 0d0000000000000000;
	selp.f64 	%fd17456, %fd5959, 0d0000000000000000, %p3641;
$L__BB0_112:
	sub.f64 	%fd313, %fd290, %fd284;
	sub.f64 	%fd314, %fd289, %fd283;
	sub.f64 	%fd315, %fd288, %fd282;
	sub.f64 	%fd316, %fd287, %fd284;
	sub.f64 	%fd317, %fd286, %fd283;
	sub.f64 	%fd318, %fd285, %fd282;
	mul.f64 	%fd5961, %fd17451, %fd318;
	mul.f64 	%fd5962, %fd17450, %fd317;
	sub.f64 	%fd319, %fd5961, %fd5962;
	mul.f64 	%fd5963, %fd17450, %fd316;
	mul.f64 	%fd5964, %fd17452, %fd318;
	sub.f64 	%fd320, %fd5963, %fd5964;
	mul.f64 	%fd5965, %fd17452, %fd317;
	mul.f64 	%fd5966, %fd17451, %fd316;
	sub.f64 	%fd321, %fd5965, %fd5966;
	mul.f64 	%fd5967, %fd314, %fd320;
	fma.rn.f64 	%fd5968, %fd313, %fd319, %fd5967;
	fma.rn.f64 	%fd322, %fd315, %fd321, %fd5968;
	abs.f64 	%fd5969, %fd322;
	setp.lt.f64 	%p478, %fd5969, 0d3D719799812DEA11;
	mov.pred 	%p3642, 0;
	mov.f64 	%fd17457, 0d0000000000000000;
	@%p478 bra 	$L__BB0_116;
	sub.f64 	%fd323, %fd218, %fd284;
	sub.f64 	%fd324, %fd219, %fd283;
	sub.f64 	%fd325, %fd220, %fd282;
	mul.f64 	%fd5971, %fd324, %fd320;
	fma.rn.f64 	%fd5972, %fd323, %fd319, %fd5971;
	fma.rn.f64 	%fd5973, %fd325, %fd321, %fd5972;
	div.rn.f64 	%fd326, %fd5973, %fd322;
	setp.lt.f64 	%p480, %fd326, 0d0000000000000000;
	setp.gt.f64 	%p481, %fd326, 0d3FF0000000000000;
	or.pred  	%p482, %p480, %p481;
	@%p482 bra 	$L__BB0_116;
	mul.f64 	%fd5975, %fd324, %fd315;
	mul.f64 	%fd5976, %fd325, %fd314;
	sub.f64 	%fd327, %fd5975, %fd5976;
	mul.f64 	%fd5977, %fd325, %fd313;
	mul.f64 	%fd5978, %fd323, %fd315;
	sub.f64 	%fd328, %fd5977, %fd5978;
	mul.f64 	%fd5979, %fd323, %fd314;
	mul.f64 	%fd5980, %fd324, %fd313;
	sub.f64 	%fd329, %fd5979, %fd5980;
	mul.f64 	%fd5981, %fd17451, %fd328;
	fma.rn.f64 	%fd5982, %fd17452, %fd327, %fd5981;
	fma.rn.f64 	%fd5983, %fd17450, %fd329, %fd5982;
	div.rn.f64 	%fd5984, %fd5983, %fd322;
	setp.lt.f64 	%p484, %fd5984, 0d0000000000000000;
	add.f64 	%fd5985, %fd326, %fd5984;
	setp.gt.f64 	%p485, %fd5985, 0d3FF0000000000000;
	or.pred  	%p486, %p484, %p485;
	@%p486 bra 	$L__BB0_116;
	mul.f64 	%fd5986, %fd317, %fd328;
	fma.rn.f64 	%fd5987, %fd316, %fd327, %fd5986;
	fma.rn.f64 	%fd5988, %fd318, %fd329, %fd5987;
	div.rn.f64 	%fd5989, %fd5988, %fd322;
	setp.geu.f64 	%p3642, %fd5989, 0d0000000000000000;
	selp.f64 	%fd17457, %fd5989, 0d0000000000000000, %p3642;
$L__BB0_116:
	setp.lt.f64 	%p487, %fd17456, 0d7FEFFFFFFFFFFFFF;
	and.pred  	%p488, %p3641, %p487;
	selp.f64 	%fd5990, %fd17456, 0d7FEFFFFFFFFFFFFF, %p488;
	setp.lt.f64 	%p489, %fd17457, %fd5990;
	and.pred  	%p490, %p3642, %p489;
	or.pred  	%p491, %p490, %p488;
	selp.f64 	%fd5992, %fd17456, 0d0000000000000000, %p488;
	selp.f64 	%fd332, %fd17457, %fd5992, %p490;
	not.pred 	%p492, %p491;
	@%p492 bra 	$L__BB0_119;
	setp.ltu.f64 	%p493, %fd332, 0d3F50624DD2F1A9FC;
	setp.gtu.f64 	%p494, %fd332, %fd17453;
	or.pred  	%p495, %p493, %p494;
	@%p495 bra 	$L__BB0_119;
	ld.param.u64 	%rd872, [_Z13render_kernelP4RectiP4TrigiP5Lighti7double3S5_iidP6uchar4iS7__param_0];
	cvta.to.global.u64 	%rd129, %rd872;
	mul.wide.u32 	%rd130, %r2733, 128;
	add.s64 	%rd131, %rd129, %rd130;
	ld.global.f64 	%fd5993, [%rd131+120];
	mul.f64 	%fd17467, %fd17467, %fd5993;
$L__BB0_119:
	ld.param.u32 	%r2455, [_Z13render_kernelP4RectiP4TrigiP5Lighti7double3S5_iidP6uchar4iS7__param_1];
	add.s32 	%r2733, %r2733, 1;
	setp.eq.s32 	%p496, %r2733, %r2455;
	@%p496 bra 	$L__BB0_120;
	bra.uni 	$L__BB0_108;
$L__BB0_120:
	ld.param.u32 	%r2516, [_Z13render_kernelP4RectiP4TrigiP5Lighti7double3S5_iidP6uchar4iS7__param_3];
	setp.lt.s32 	%p497, %r2516, 1;
	@%p497 bra 	$L__BB0_147;
	ld.param.u32 	%r2517, [_Z13render_kernelP4RectiP4TrigiP5Lighti7double3S5_iidP6uchar4iS7__param_3];
	ld.param.u64 	%rd948, [_Z13render_kernelP4RectiP4TrigiP5Lighti7double3S5_iidP6uchar4iS7__param_2];
	cvta.to.global.u64 	%rd7, %rd948;
	setp.eq.s32 	%p498, %r2517, 1;
	mov.b64 	%rd1134, 0;
	@%p498 bra 	$L__BB0_139;
	mov.b32 	%r2734, 0;
$L__BB0_123:
	mul.wide.u32 	%rd133, %r2734, 96;
	add.s64 	%rd8, %rd7, %rd133;
	ld.global.f64 	%fd336, [%rd8];
	ld.global.f64 	%fd337, [%rd8+8];
	ld.global.f64 	%fd338, [%rd8+16];
	ld.global.f64 	%fd5996, [%rd8+24];
	ld.global.f64 	%fd5997, [%rd8+32];
	ld.global.f64 	%fd5998, [%rd8+40];
	ld.global.f64 	%fd5999, [%rd8+48];
	ld.global.f64 	%fd6000, [%rd8+56];
	ld.global.f64 	%fd6001, [%rd8+64];
	sub.f64 	%fd339, %fd5996, %fd336;
	sub.f64 	%fd340, %fd5997, %fd337;
	sub.f64 	%fd341, %fd5998, %fd338;
	sub.f64 	%fd342, %fd5999, %fd336;
	sub.f64 	%fd343, %fd6000, %fd337;
	sub.f64 	%fd344, %fd6001, %fd338;
	mul.f64 	%fd6002, %fd17451, %fd344;
	mul.f64 	%fd6003, %fd17450, %fd343;
	sub.f64 	%fd345, %fd6002, %fd6003;
	mul.f64 	%fd6004, %fd17450, %fd342;
	mul.f64 	%fd6005, %fd17452, %fd344;
	sub.f64 	%fd346, %fd6004, %fd6005;
	mul.f64 	%fd6006, %fd17452, %fd343;
	mul.f64 	%fd6007, %fd17451, %fd342;
	sub.f64 	%fd347, %fd6006, %fd6007;
	mul.f64 	%fd6008, %fd340, %fd346;
	fma.rn.f64 	%fd6009, %fd339, %fd345, %fd6008;
	fma.rn.f64 	%fd348, %fd341, %fd347, %fd6009;
	abs.f64 	%fd6010, %fd348;
	setp.lt.f64 	%p500, %fd6010, 0d3D719799812DEA11;
	mov.pred 	%p3643, -1;
	mov.f64 	%fd17460, 0d0000000000000000;
	@%p500 bra 	$L__BB0_127;
	sub.f64 	%fd349, %fd218, %fd336;
	sub.f64 	%fd350, %fd219, %fd337;
	sub.f64 	%fd351, %fd220, %fd338;
	mul.f64 	%fd6012, %fd350, %fd346;
	fma.rn.f64 	%fd6013, %fd349, %fd345, %fd6012;
	fma.rn.f64 	%fd6014, %fd351, %fd347, %fd6013;
	div.rn.f64 	%fd352, %fd6014, %fd348;
	setp.lt.f64 	%p502, %fd352, 0d0000000000000000;
	setp.gt.f64 	%p503, %fd352, 0d3FF0000000000000;
	or.pred  	%p504, %p502, %p503;
	@%p504 bra 	$L__BB0_127;
	mul.f64 	%fd6016, %fd350, %fd341;
	mul.f64 	%fd6017, %fd351, %fd340;
	sub.f64 	%fd353, %fd6016, %fd6017;
	mul.f64 	%fd6018, %fd351, %fd339;
	mul.f64 	%fd6019, %fd349, %fd341;
	sub.f64 	%fd354, %fd6018, %fd6019;
	mul.f64 	%fd6020, %fd349, %fd340;
	mul.f64 	%fd6021, %fd350, %fd339;
	sub.f64 	%fd355, %fd6020, %fd6021;
	mul.f64 	%fd6022, %fd17451, %fd354;
	fma.rn.f64 	%fd6023, %fd17452, %fd353, %fd6022;
	fma.rn.f64 	%fd6024, %fd17450, %fd355, %fd6023;
	div.rn.f64 	%fd6025, %fd6024, %fd348;
	setp.lt.f64 	%p506, %fd6025, 0d0000000000000000;
	add.f64 	%fd6026, %fd352, %fd6025;
	setp.gt.f64 	%p507, %fd6026, 0d3FF0000000000000;
	or.pred  	%p508, %p506, %p507;
	@%p508 bra 	$L__BB0_127;
	mul.f64 	%fd6027, %fd343, %fd354;
	fma.rn.f64 	%fd6028, %fd342, %fd353, %fd6027;
	fma.rn.f64 	%fd6029, %fd344, %fd355, %fd6028;
	div.rn.f64 	%fd6030, %fd6029, %fd348;
	setp.lt.f64 	%p3643, %fd6030, 0d0000000000000000;
	selp.f64 	%fd17460, 0d0000000000000000, %fd6030, %p3643;
$L__BB0_127:
	@%p3643 bra 	$L__BB0_130;
	setp.ltu.f64 	%p509, %fd17460, 0d3F50624DD2F1A9FC;
	setp.gtu.f64 	%p510, %fd17460, %fd17453;
	or.pred  	%p511, %p509, %p510;
	@%p511 bra 	$L__BB0_130;
	ld.global.f64 	%fd6031, [%rd8+88];
	mul.f64 	%fd17467, %fd17467, %fd6031;
$L__BB0_130:
	ld.global.f64 	%fd360, [%rd8+96];
	ld.global.f64 	%fd361, [%rd8+104];
	ld.global.f64 	%fd362, [%rd8+112];
	ld.global.f64 	%fd6033, [%rd8+120];
	ld.global.f64 	%fd6034, [%rd8+128];
	ld.global.f64 	%fd6035, [%rd8+136];
	ld.global.f64 	%fd6036, [%rd8+144];
	ld.global.f64 	%fd6037, [%rd8+152];
	ld.global.f64 	%fd6038, [%rd8+160];
	sub.f64 	%fd363, %fd6033, %fd360;
	sub.f64 	%fd364, %fd6034, %fd361;
	sub.f64 	%fd365, %fd6035, %fd362;
	sub.f64 	%fd366, %fd6036, %fd360;
	sub.f64 	%fd367, %fd6037, %fd361;
	sub.f64 	%fd368, %fd6038, %fd362;
	mul.f64 	%fd6039, %fd17451, %fd368;
	mul.f64 	%fd6040, %fd17450, %fd367;
	sub.f64 	%fd369, %fd6039, %fd6040;
	mul.f64 	%fd6041, %fd17450, %fd366;
	mul.f64 	%fd6042, %fd17452, %fd368;
	sub.f64 	%fd370, %fd6041, %fd6042;
	mul.f64 	%fd6043, %fd17452, %fd367;
	mul.f64 	%fd6044, %fd17451, %fd366;
	sub.f64 	%fd371, %fd6043, %fd6044;
	mul.f64 	%fd6045, %fd364, %fd370;
	fma.rn.f64 	%fd6046, %fd363, %fd369, %fd6045;
	fma.rn.f64 	%fd372, %fd365, %fd371, %fd6046;
	abs.f64 	%fd6047, %fd372;
	setp.lt.f64 	%p513, %fd6047, 0d3D719799812DEA11;
	mov.pred 	%p3644, -1;
	mov.f64 	%fd17462, 0d0000000000000000;
	@%p513 bra 	$L__BB0_134;
	sub.f64 	%fd373, %fd218, %fd360;
	sub.f64 	%fd374, %fd219, %fd361;
	sub.f64 	%fd375, %fd220, %fd362;
	mul.f64 	%fd6049, %fd374, %fd370;
	fma.rn.f64 	%fd6050, %fd373, %fd369, %fd6049;
	fma.rn.f64 	%fd6051, %fd375, %fd371, %fd6050;
	div.rn.f64 	%fd376, %fd6051, %fd372;
	setp.lt.f64 	%p515, %fd376, 0d0000000000000000;
	setp.gt.f64 	%p516, %fd376, 0d3FF0000000000000;
	or.pred  	%p517, %p515, %p516;
	@%p517 bra 	$L__BB0_134;
	mul.f64 	%fd6053, %fd374, %fd365;
	mul.f64 	%fd6054, %fd375, %fd364;
	sub.f64 	%fd377, %fd6053, %fd6054;
	mul.f64 	%fd6055, %fd375, %fd363;
	mul.f64 	%fd6056, %fd373, %fd365;
	sub.f64 	%fd378, %fd6055, %fd6056;
	mul.f64 	%fd6057, %fd373, %fd364;
	mul.f64 	%fd6058, %fd374, %fd363;
	sub.f64 	%fd379, %fd6057, %fd6058;
	mul.f64 	%fd6059, %fd17451, %fd378;
	fma.rn.f64 	%fd6060, %fd17452, %fd377, %fd6059;
	fma.rn.f64 	%fd6061, %fd17450, %fd379, %fd6060;
	div.rn.f64 	%fd6062, %fd6061, %fd372;
	setp.lt.f64 	%p519, %fd6062, 0d0000000000000000;
	add.f64 	%fd6063, %fd376, %fd6062;
	setp.gt.f64 	%p520, %fd6063, 0d3FF0000000000000;
	or.pred  	%p521, %p519, %p520;
	@%p521 bra 	$L__BB0_134;
	mul.f64 	%fd6064, %fd367, %fd378;
	fma.rn.f64 	%fd6065, %fd366, %fd377, %fd6064;
	fma.rn.f64 	%fd6066, %fd368, %fd379, %fd6065;
	div.rn.f64 	%fd6067, %fd6066, %fd372;
	setp.lt.f64 	%p3644, %fd6067, 0d0000000000000000;
	selp.f64 	%fd17462, 0d0000000000000000, %fd6067, %p3644;
$L__BB0_134:
	@%p3644 bra 	$L__BB0_137;
	setp.ltu.f64 	%p522, %fd17462, 0d3F50624DD2F1A9FC;
	setp.gtu.f64 	%p523, %fd17462, %fd17453;
	or.pred  	%p524, %p522, %p523;
	@%p524 bra 	$L__BB0_137;
	ld.global.f64 	%fd6068, [%rd8+184];
	mul.f64 	%fd17467, %fd17467, %fd6068;
$L__BB0_137:
	ld.param.u32 	%r2518, [_Z13render_kernelP4RectiP4TrigiP5Lighti7double3S5_iidP6uchar4iS7__param_3];
	add.s32 	%r2734, %r2734, 2;
	and.b32  	%r47, %r2518, 2147483646;
	setp.ne.s32 	%p525, %r2734, %r47;
	@%p525 bra 	$L__BB0_123;
	cvt.u64.u32 	%rd1134, %r47;
$L__BB0_139:
	ld.param.u32 	%r2519, [_Z13render_kernelP4RectiP4TrigiP5Lighti7double3S5_iidP6uchar4iS7__param_3];
	and.b32  	%r665, %r2519, 1;
	setp.eq.b32 	%p526, %r665, 1;
	not.pred 	%p527, %p526;
	mov.f64 	%fd17466, 0d0000000000000000;
	@%p527 bra 	$L__BB0_147;
	mad.lo.s64 	%rd11, %rd1134, 96, %rd7;
	ld.global.f64 	%fd386, [%rd11];
	ld.global.f64 	%fd387, [%rd11+8];
	ld.global.f64 	%fd388, [%rd11+16];
	ld.global.f64 	%fd6070, [%rd11+24];
	ld.global.f64 	%fd6071, [%rd11+32];
	ld.global.f64 	%fd6072, [%rd11+40];
	ld.global.f64 	%fd6073, [%rd11+48];
	ld.global.f64 	%fd6074, [%rd11+56];
	ld.global.f64 	%fd6075, [%rd11+64];
	sub.f64 	%fd389, %fd6070, %fd386;
	sub.f64 	%fd390, %fd6071, %fd387;
	sub.f64 	%fd391, %fd6072, %fd388;
	sub.f64 	%fd392, %fd6073, %fd386;
	sub.f64 	%fd393, %fd6074, %fd387;
	sub.f64 	%fd394, %fd6075, %fd388;
	mul.f64 	%fd6076, %fd17451, %fd394;
	mul.f64 	%fd6077, %fd17450, %fd393;
	sub.f64 	%fd395, %fd6076, %fd6077;
	mul.f64 	%fd6078, %fd17450, %fd392;
	mul.f64 	%fd6079, %fd17452, %fd394;
	sub.f64 	%fd396, %fd6078, %fd6079;
	mul.f64 	%fd6080, %fd17452, %fd393;
	mul.f64 	%fd6081, %fd17451, %fd392;
	sub.f64 	%fd397, %fd6080, %fd6081;
	mul.f64 	%fd6082, %fd390, %fd396;
	fma.rn.f64 	%fd6083, %fd389, %fd395, %fd6082;
	fma.rn.f64 	%fd398, %fd391, %fd397, %fd6083;
	abs.f64 	%fd6084, %fd398;
	setp.lt.f64 	%p529, %fd6084, 0d3D719799812DEA11;
	mov.pred 	%p3645, -1;
	@%p529 bra 	$L__BB0_144;
	sub.f64 	%fd399, %fd218, %fd386;
	sub.f64 	%fd400, %fd219, %fd387;
	sub.f64 	%fd401, %fd220, %fd388;
	mul.f64 	%fd6086, %fd400, %fd396;
	fma.rn.f64 	%fd6087, %fd399, %fd395, %fd6086;
	fma.rn.f64 	%fd6088, %fd401, %fd397, %fd6087;
	div.rn.f64 	%fd402, %fd6088, %fd398;
	setp.lt.f64 	%p531, %fd402, 0d0000000000000000;
	setp.gt.f64 	%p532, %fd402, 0d3FF0000000000000;
	or.pred  	%p533, %p531, %p532;
	@%p533 bra 	$L__BB0_144;
	mul.f64 	%fd6090, %fd400, %fd391;
	mul.f64 	%fd6091, %fd401, %fd390;
	sub.f64 	%fd403, %fd6090, %fd6091;
	mul.f64 	%fd6092, %fd401, %fd389;
	mul.f64 	%fd6093, %fd399, %fd391;
	sub.f64 	%fd404, %fd6092, %fd6093;
	mul.f64 	%fd6094, %fd399, %fd390;
	mul.f64 	%fd6095, %fd400, %fd389;
	sub.f64 	%fd405, %fd6094, %fd6095;
	mul.f64 	%fd6096, %fd17451, %fd404;
	fma.rn.f64 	%fd6097, %fd17452, %fd403, %fd6096;
	fma.rn.f64 	%fd6098, %fd17450, %fd405, %fd6097;
	div.rn.f64 	%fd6099, %fd6098, %fd398;
	setp.lt.f64 	%p535, %fd6099, 0d0000000000000000;
	add.f64 	%fd6100, %fd402, %fd6099;
	setp.gt.f64 	%p536, %fd6100, 0d3FF0000000000000;
	or.pred  	%p537, %p535, %p536;
	@%p537 bra 	$L__BB0_144;
	mul.f64 	%fd6101, %fd393, %fd404;
	fma.rn.f64 	%fd6102, %fd392, %fd403, %fd6101;
	fma.rn.f64 	%fd6103, %fd394, %fd405, %fd6102;
	div.rn.f64 	%fd6104, %fd6103, %fd398;
	setp.lt.f64 	%p3645, %fd6104, 0d0000000000000000;
	selp.f64 	%fd17466, 0d0000000000000000, %fd6104, %p3645;
$L__BB0_144:
	@%p3645 bra 	$L__BB0_147;
	setp.ltu.f64 	%p538, %fd17466, 0d3F50624DD2F1A9FC;
	setp.gtu.f64 	%p539, %fd17466, %fd17453;
	or.pred  	%p540, %p538, %p539;
	@%p540 bra 	$L__BB0_147;
	ld.global.f64 	%fd6105, [%rd11+88];
	mul.f64 	%fd17467, %fd17467, %fd6105;
$L__BB0_147:
	mul.f64 	%fd6106, %fd17448, %fd17452;
	fma.rn.f64 	%fd6107, %fd17447, %fd17451, %fd6106;
	fma.rn.f64 	%fd410, %fd17446, %fd17450, %fd6107;
	setp.leu.f64 	%p541, %fd410, 0d0000000000000000;
	@%p541 bra 	$L__BB0_156;
	setp.eq.f64 	%p542, %fd5917, 0d0000000000000000;
	selp.f64 	%fd17469, 0d0000000000000000, %fd5917, %p542;
	@%p13 bra 	$L__BB0_151;
	mov.f64 	%fd17468, %fd5917;
$L__BB0_150:
	div.rn.f64 	%fd6110, %fd5917, %fd17468;
	add.f64 	%fd6111, %fd17468, %fd6110;
	mul.f64 	%fd17469, %fd6111, 0d3FE0000000000000;
	sub.f64 	%fd6112, %fd17469, %fd17468;
	abs.f64 	%fd6113, %fd6112;
	setp.gt.f64 	%p543, %fd6113, 0d3E7AD7F29ABCAF48;
	mov.f64 	%fd17468, %fd17469;
	@%p543 bra 	$L__BB0_150;
$L__BB0_151:
	mul.f64 	%fd6115, %fd17452, %fd17452;
	fma.rn.f64 	%fd6116, %fd17451, %fd17451, %fd6115;
	fma.rn.f64 	%fd416, %fd17450, %fd17450, %fd6116;
	setp.eq.f64 	%p544, %fd416, 0d0000000000000000;
	mov.f64 	%fd17471, 0d0000000000000000;
	@%p544 bra 	$L__BB0_155;
	abs.f64 	%fd6117, %fd416;
	setp.leu.f64 	%p545, %fd6117, 0d3E7AD7F29ABCAF48;
	mov.f64 	%fd17471, %fd416;
	@%p545 bra 	$L__BB0_155;
	mov.f64 	%fd17470, %fd416;
$L__BB0_154:
	div.rn.f64 	%fd6118, %fd416, %fd17470;
	add.f64 	%fd6119, %fd17470, %fd6118;
	mul.f64 	%fd17471, %fd6119, 0d3FE0000000000000;
	sub.f64 	%fd6120, %fd17471, %fd17470;
	abs.f64 	%fd6121, %fd6120;
	setp.gt.f64 	%p546, %fd6121, 0d3E7AD7F29ABCAF48;
	mov.f64 	%fd17470, %fd17471;
	@%p546 bra 	$L__BB0_154;
$L__BB0_155:
	mul.f64 	%fd6122, %fd17469, %fd17471;
	mul.f64 	%fd6123, %fd268, %fd17467;
	mul.f64 	%fd6124, %fd410, %fd6123;
	div.rn.f64 	%fd6125, %fd6124, %fd6122;
	add.f64 	%fd17477, %fd17477, %fd6125;
$L__BB0_156:
	add.f64 	%fd6126, %fd410, %fd410;
	mul.f64 	%fd6127, %fd17448, %fd6126;
	mul.f64 	%fd6128, %fd17447, %fd6126;
	mul.f64 	%fd6129, %fd17446, %fd6126;
	sub.f64 	%fd422, %fd6127, %fd17452;
	sub.f64 	%fd423, %fd6128, %fd17451;
	sub.f64 	%fd424, %fd6129, %fd17450;
	mul.f64 	%fd6130, %fd423, %fd266;
	mul.f64 	%fd6131, %fd17422, %fd422;
	sub.f64 	%fd6132, %fd6130, %fd6131;
	mul.f64 	%fd6133, %fd17420, %fd424;
	sub.f64 	%fd425, %fd6132, %fd6133;
	setp.leu.f64 	%p547, %fd425, 0d0000000000000000;
	@%p547 bra 	$L__BB0_165;
	mul.f64 	%fd426, %fd268, %fd17467;
	mul.f64 	%fd6135, %fd423, %fd423;
	fma.rn.f64 	%fd6136, %fd422, %fd422, %fd6135;
	fma.rn.f64 	%fd427, %fd424, %fd424, %fd6136;
	setp.eq.f64 	%p548, %fd427, 0d0000000000000000;
	mov.f64 	%fd17474, 0d0000000000000000;
	@%p548 bra 	$L__BB0_161;
	abs.f64 	%fd6137, %fd427;
	setp.leu.f64 	%p549, %fd6137, 0d3E7AD7F29ABCAF48;
	mov.f64 	%fd17474, %fd427;
	@%p549 bra 	$L__BB0_161;
	mov.f64 	%fd17473, %fd427;
$L__BB0_160:
	div.rn.f64 	%fd6138, %fd427, %fd17473;
	add.f64 	%fd6139, %fd17473, %fd6138;
	mul.f64 	%fd17474, %fd6139, 0d3FE0000000000000;
	sub.f64 	%fd6140, %fd17474, %fd17473;
	abs.f64 	%fd6141, %fd6140;
	setp.gt.f64 	%p550, %fd6141, 0d3E7AD7F29ABCAF48;
	mov.f64 	%fd17473, %fd17474;
	@%p550 bra 	$L__BB0_160;
$L__BB0_161:
	setp.eq.f64 	%p551, %fd5921, 0d0000000000000000;
	selp.f64 	%fd17476, 0d0000000000000000, %fd5921, %p551;
	@%p14 bra 	$L__BB0_164;
	mov.f64 	%fd17475, %fd5921;
$L__BB0_163:
	div.rn.f64 	%fd6144, %fd5921, %fd17475;
	add.f64 	%fd6145, %fd17475, %fd6144;
	mul.f64 	%fd17476, %fd6145, 0d3FE0000000000000;
	sub.f64 	%fd6146, %fd17476, %fd17475;
	abs.f64 	%fd6147, %fd6146;
	setp.gt.f64 	%p552, %fd6147, 0d3E7AD7F29ABCAF48;
	mov.f64 	%fd17475, %fd17476;
	@%p552 bra 	$L__BB0_163;
$L__BB0_164:
	mul.f64 	%fd6148, %fd17474, %fd17476;
	div.rn.f64 	%fd6149, %fd425, %fd6148;
	mul.f64 	%fd6150, %fd6149, %fd6149;
	mul.f64 	%fd6151, %fd6150, %fd6150;
	mul.f64 	%fd6152, %fd6151, %fd6150;
	mul.f64 	%fd6153, %fd6151, %fd6151;
	mul.f64 	%fd6154, %fd6153, %fd6152;
	mul.f64 	%fd6155, %fd6153, %fd6153;
	mul.f64 	%fd6156, %fd6155, %fd6155;
	mul.f64 	%fd6157, %fd6156, %fd6154;
	mul.f64 	%fd6158, %fd6156, %fd6156;
	mul.f64 	%fd6159, %fd6158, %fd6157;
	fma.rn.f64 	%fd17477, %fd426, %fd6159, %fd17477;
$L__BB0_165:
	ld.param.u32 	%r2643, [_Z13render_kernelP4RectiP4TrigiP5Lighti7double3S5_iidP6uchar4iS7__param_5];
	add.s32 	%r2732, %r2732, 1;
	setp.ne.s32 	%p553, %r2732, %r2643;
	@%p553 bra 	$L__BB0_102;
$L__BB0_166:
	ld.param.u64 	%rd949, [_Z13render_kernelP4RectiP4TrigiP5Lighti7double3S5_iidP6uchar4iS7__param_2];
	ld.param.u64 	%rd873, [_Z13render_kernelP4RectiP4TrigiP5Lighti7double3S5_iidP6uchar4iS7__param_0];
	cvta.to.global.u64 	%rd12, %rd873;
	cvta.to.global.u64 	%rd13, %rd949;
	and.b16  	%rs547, %rs930, 255;
	cvt.rn.f64.u16 	%fd6160, %rs547;
	mul.f64 	%fd6161, %fd17477, %fd6160;
	min.f64 	%fd6162, %fd6161, 0d406FE00000000000;
	cvt.rzi.u32.f64 	%r666, %fd6162;
	cvt.u16.u32 	%rs1102, %r666;
	and.b16  	%rs548, %rs929, 255;
	cvt.rn.f64.u16 	%fd6163, %rs548;
	mul.f64 	%fd6164, %fd17477, %fd6163;
	min.f64 	%fd6165, %fd6164, 0d406FE00000000000;
	cvt.rzi.u32.f64 	%r667, %fd6165;
	cvt.u16.u32 	%rs1101, %r667;
	and.b16  	%rs549, %rs928, 255;
	cvt.rn.f64.u16 	%fd6166, %rs549;
	mul.f64 	%fd6167, %fd17477, %fd6166;
	min.f64 	%fd6168, %fd6167, 0d406FE00000000000;
	cvt.rzi.u32.f64 	%r668, %fd6168;
	cvt.u16.u32 	%rs1100, %r668;
	and.b16  	%rs550, %rs927, 255;
	cvt.rn.f64.u16 	%fd6169, %rs550;
	mul.f64 	%fd6170, %fd17477, %fd6169;
	min.f64 	%fd6171, %fd6170, 0d406FE00000000000;
	cvt.rzi.u32.f64 	%r669, %fd6171;
	cvt.u16.u32 	%rs1099, %r669;
	setp.eq.s32 	%p554, %r2717, 1;
	@%p554 bra 	$L__BB0_169;
	setp.ne.s32 	%p555, %r2717, 0;
	@%p555 bra 	$L__BB0_170;
	add.s64 	%rd137, %rd12, %rd118;
	ld.global.f64 	%fd6173, [%rd137+112];
	setp.gtu.f64 	%p557, %fd6173, 0d0000000000000000;
	@%p557 bra 	$L__BB0_170;
	bra.uni 	$L__BB0_2285;
$L__BB0_169:
	mul.wide.s32 	%rd134, %r2716, 96;
	add.s64 	%rd135, %rd13, %rd134;
	ld.global.f64 	%fd6172, [%rd135+80];
	setp.le.f64 	%p556, %fd6172, 0d0000000000000000;
	@%p556 bra 	$L__BB0_2285;
$L__BB0_170:
	mul.f64 	%fd6175, %fd17447, %fd266;
	mul.f64 	%fd6176, %fd17422, %fd17448;
	sub.f64 	%fd6177, %fd6175, %fd6176;
	mul.f64 	%fd6178, %fd17420, %fd17446;
	sub.f64 	%fd6179, %fd6177, %fd6178;
	add.f64 	%fd6180, %fd6179, %fd6179;
	fma.rn.f64 	%fd439, %fd17448, %fd6180, %fd17422;
	fma.rn.f64 	%fd440, %fd17447, %fd6180, %fd17421;
	fma.rn.f64 	%fd441, %fd17446, %fd6180, %fd17420;
	mul.f64 	%fd6181, %fd440, %fd440;
	fma.rn.f64 	%fd6182, %fd439, %fd439, %fd6181;
	fma.rn.f64 	%fd442, %fd441, %fd441, %fd6182;
	setp.eq.f64 	%p558, %fd442, 0d0000000000000000;
	mov.f64 	%fd17480, 0d0000000000000000;
	@%p558 bra 	$L__BB0_174;
	abs.f64 	%fd6183, %fd442;
	setp.leu.f64 	%p559, %fd6183, 0d3E7AD7F29ABCAF48;
	mov.f64 	%fd17480, %fd442;
	@%p559 bra 	$L__BB0_174;
	mov.f64 	%fd17479, %fd442;
$L__BB0_173:
	div.rn.f64 	%fd6184, %fd442, %fd17479;
	add.f64 	%fd6185, %fd17479, %fd6184;
	mul.f64 	%fd17480, %fd6185, 0d3FE0000000000000;
	sub.f64 	%fd6186, %fd17480, %fd17479;
	abs.f64 	%fd6187, %fd6186;
	setp.gt.f64 	%p560, %fd6187, 0d3E7AD7F29ABCAF48;
	mov.f64 	%fd17479, %fd17480;
	@%p560 bra 	$L__BB0_173;
$L__BB0_174:
	setp.lt.f64 	%p561, %fd17480, 0d3D719799812DEA11;
	mov.f64 	%fd17481, 0d0000000000000000;
	mov.f64 	%fd17482, %fd17481;
	mov.f64 	%fd17483, %fd17481;
	@%p561 bra 	$L__BB0_176;
	div.rn.f64 	%fd17483, %fd439, %fd17480;
	div.rn.f64 	%fd17482, %fd440, %fd17480;
	div.rn.f64 	%fd17481, %fd441, %fd17480;
$L__BB0_176:
	ld.param.u32 	%r2644, [_Z13render_kernelP4RectiP4TrigiP5Lighti7double3S5_iidP6uchar4iS7__param_5];
	setp.lt.s32 	%p562, %r2644, 1;
	@%p562 bra 	$L__BB0_187;
	mov.b32 	%r2735, 0;
$L__BB0_178:
	ld.param.u64 	%rd1080, [_Z13render_kernelP4RectiP4TrigiP5Lighti7double3S5_iidP6uchar4iS7__param_4];
	cvta.to.global.u64 	%rd138, %rd1080;
	mul.wide.u32 	%rd139, %r2735, 64;
	add.s64 	%rd14, %rd138, %rd139;
	ld.global.u32 	%r671, [%rd14];
	setp.ne.s32 	%p563, %r671, 1;
	@%p563 bra 	$L__BB0_186;
	ld.global.f64 	%fd6190, [%rd14+16];
	ld.global.f64 	%fd6191, [%rd14+24];
	ld.global.f64 	%fd6192, [%rd14+32];
	sub.f64 	%fd452, %fd6190, %fd218;
	sub.f64 	%fd453, %fd6191, %fd219;
	sub.f64 	%fd454, %fd6192, %fd220;
	mul.f64 	%fd6193, %fd453, %fd453;
	fma.rn.f64 	%fd6194, %fd452, %fd452, %fd6193;
	fma.rn.f64 	%fd455, %fd454, %fd454, %fd6194;
	setp.eq.f64 	%p564, %fd455, 0d0000000000000000;
	mov.f64 	%fd17485, 0d0000000000000000;
	@%p564 bra 	$L__BB0_183;
	abs.f64 	%fd6195, %fd455;
	setp.leu.f64 	%p565, %fd6195, 0d3E7AD7F29ABCAF48;
	mov.f64 	%fd17485, %fd455;
	@%p565 bra 	$L__BB0_183;
	mov.f64 	%fd17484, %fd455;
$L__BB0_182:
	div.rn.f64 	%fd6196, %fd455, %fd17484;
	add.f64 	%fd6197, %fd17484, %fd6196;
	mul.f64 	%fd17485, %fd6197, 0d3FE0000000000000;
	sub.f64 	%fd6198, %fd17485, %fd17484;
	abs.f64 	%fd6199, %fd6198;
	setp.gt.f64 	%p566, %fd6199, 0d3E7AD7F29ABCAF48;
	mov.f64 	%fd17484, %fd17485;
	@%p566 bra 	$L__BB0_182;
$L__BB0_183:
	setp.lt.f64 	%p567, %fd17485, 0d3D719799812DEA11;
	mov.f64 	%fd17486, 0d0000000000000000;
	mov.f64 	%fd17487, %fd17486;
	mov.f64 	%fd17488, %fd17486;
	@%p567 bra 	$L__BB0_185;
	div.rn.f64 	%fd17488, %fd452, %fd17485;
	div.rn.f64 	%fd17487, %fd453, %fd17485;
	div.rn.f64 	%fd17486, %fd454, %fd17485;
$L__BB0_185:
	mul.f64 	%fd6201, %fd17483, %fd17488;
	fma.rn.f64 	%fd6202, %fd17482, %fd17487, %fd6201;
	fma.rn.f64 	%fd6203, %fd17481, %fd17486, %fd6202;
	add.f64 	%fd6204, %fd6203, 0dBFF0000000000000;
	abs.f64 	%fd6205, %fd6204;
	setp.lt.f64 	%p568, %fd6205, 0d3FC0000000000000;
	setp.lt.f64 	%p569, %fd17485, 0d3FC0000000000000;
	and.pred  	%p570, %p569, %p568;
	mov.b16 	%rs1011, 255;
	mov.u16 	%rs1012, %rs1011;
	mov.u16 	%rs1013, %rs1011;
	mov.u16 	%rs1014, %rs1011;
	@%p570 bra 	$L__BB0_1218;
$L__BB0_186:
	ld.param.u32 	%r2645, [_Z13render_kernelP4RectiP4TrigiP5Lighti7double3S5_iidP6uchar4iS7__param_5];
	add.s32 	%r2735, %r2735, 1;
	setp.eq.s32 	%p571, %r2735, %r2645;
	@%p571 bra 	$L__BB0_187;
	bra.uni 	$L__BB0_178;
$L__BB0_187:
	ld.param.u32 	%r2456, [_Z13render_kernelP4RectiP4TrigiP5Lighti7double3S5_iidP6uchar4iS7__param_1];
	setp.lt.s32 	%p572, %r2456, 1;
	mov.f64 	%fd17493, 0d7FEFFFFFFFFFFFFF;
	mov.b32 	%r2741, -1;
	mov.u32 	%r2742, %r2741;
	@%p572 bra 	$L__BB0_200;
	mov.b32 	%r2742, -1;
	mov.f64 	%fd17493, 0d7FEFFFFFFFFFFFFF;
	mov.b32 	%r2738, 0;
	mov.u32 	%r2741, %r2742;
$L__BB0_189:
	mul.wide.u32 	%rd140, %r2738, 128;
	add.s64 	%rd141, %rd12, %rd140;
	ld.global.f64 	%fd467, [%rd141+88];
	ld.global.f64 	%fd468, [%rd141+80];
	ld.global.f64 	%fd469, [%rd141+72];
	ld.global.f64 	%fd470, [%rd141+64];
	ld.global.f64 	%fd471, [%rd141+56];
	ld.global.f64 	%fd472, [%rd141+48];
	ld.global.f64 	%fd473, [%rd141+40];
	ld.global.f64 	%fd474, [%rd141+32];
	ld.global.f64 	%fd475, [%rd141+24];
	ld.global.f64 	%fd476, [%rd141+16];
	ld.global.f64 	%fd477, [%rd141+8];
	ld.global.f64 	%fd478, [%rd141];
	sub.f64 	%fd479, %fd475, %fd478;
	sub.f64 	%fd480, %fd474, %fd477;
	sub.f64 	%fd481, %fd473, %fd476;
	sub.f64 	%fd482, %fd469, %fd478;
	sub.f64 	%fd483, %fd468, %fd477;
	sub.f64 	%fd484, %fd467, %fd476;
	mul.f64 	%fd6209, %fd17482, %fd484;
	mul.f64 	%fd6210, %fd17481, %fd483;
	sub.f64 	%fd485, %fd6209, %fd6210;
	mul.f64 	%fd6211, %fd17481, %fd482;
	mul.f64 	%fd6212, %fd17483, %fd484;
	sub.f64 	%fd486, %fd6211, %fd6212;
	mul.f64 	%fd6213, %fd17483, %fd483;
	mul.f64 	%fd6214, %fd17482, %fd482;
	sub.f64 	%fd487, %fd6213, %fd6214;
	mul.f64 	%fd6215, %fd480, %fd486;
	fma.rn.f64 	%fd6216, %fd479, %fd485, %fd6215;
	fma.rn.f64 	%fd488, %fd481, %fd487, %fd6216;
	abs.f64 	%fd6217, %fd488;
	setp.lt.f64 	%p574, %fd6217, 0d3D719799812DEA11;
	mov.pred 	%p3646, 0;
	mov.f64 	%fd17491, 0d0000000000000000;
	@%p574 bra 	$L__BB0_193;
	sub.f64 	%fd489, %fd218, %fd478;
	sub.f64 	%fd490, %fd219, %fd477;
	sub.f64 	%fd491, %fd220, %fd476;
	mul.f64 	%fd6219, %fd490, %fd486;
	fma.rn.f64 	%fd6220, %fd489, %fd485, %fd6219;
	fma.rn.f64 	%fd6221, %fd491, %fd487, %fd6220;
	div.rn.f64 	%fd492, %fd6221, %fd488;
	setp.lt.f64 	%p576, %fd492, 0d0000000000000000;
	setp.gt.f64 	%p577, %fd492, 0d3FF0000000000000;
	or.pred  	%p578, %p576, %p577;
	@%p578 bra 	$L__BB0_193;
	mul.f64 	%fd6223, %fd490, %fd481;
	mul.f64 	%fd6224, %fd491, %fd480;
	sub.f64 	%fd493, %fd6223, %fd6224;
	mul.f64 	%fd6225, %fd491, %fd479;
	mul.f64 	%fd6226, %fd489, %fd481;
	sub.f64 	%fd494, %fd6225, %fd6226;
	mul.f64 	%fd6227, %fd489, %fd480;
	mul.f64 	%fd6228, %fd490, %fd479;
	sub.f64 	%fd495, %fd6227, %fd6228;
	mul.f64 	%fd6229, %fd17482, %fd494;
	fma.rn.f64 	%fd6230, %fd17483, %fd493, %fd6229;
	fma.rn.f64 	%fd6231, %fd17481, %fd495, %fd6230;
	div.rn.f64 	%fd6232, %fd6231, %fd488;
	setp.lt.f64 	%p580, %fd6232, 0d0000000000000000;
	add.f64 	%fd6233, %fd492, %fd6232;
	setp.gt.f64 	%p581, %fd6233, 0d3FF0000000000000;
	or.pred  	%p582, %p580, %p581;
	@%p582 bra 	$L__BB0_193;
	mul.f64 	%fd6234, %fd483, %fd494;
	fma.rn.f64 	%fd6235, %fd482, %fd493, %fd6234;
	fma.rn.f64 	%fd6236, %fd484, %fd495, %fd6235;
	div.rn.f64 	%fd6237, %fd6236, %fd488;
	setp.geu.f64 	%p3646, %fd6237, 0d0000000000000000;
	selp.f64 	%fd17491, %fd6237, 0d0000000000000000, %p3646;
$L__BB0_193:
	sub.f64 	%fd498, %fd475, %fd469;
	sub.f64 	%fd499, %fd474, %fd468;
	sub.f64 	%fd500, %fd473, %fd467;
	sub.f64 	%fd501, %fd472, %fd469;
	sub.f64 	%fd502, %fd471, %fd468;
	sub.f64 	%fd503, %fd470, %fd467;
	mul.f64 	%fd6239, %fd17482, %fd503;
	mul.f64 	%fd6240, %fd17481, %fd502;
	sub.f64 	%fd504, %fd6239, %fd6240;
	mul.f64 	%fd6241, %fd17481, %fd501;
	mul.f64 	%fd6242, %fd17483, %fd503;
	sub.f64 	%fd505, %fd6241, %fd6242;
	mul.f64 	%fd6243, %fd17483, %fd502;
	mul.f64 	%fd6244, %fd17482, %fd501;
	sub.f64 	%fd506, %fd6243, %fd6244;
	mul.f64 	%fd6245, %fd499, %fd505;
	fma.rn.f64 	%fd6246, %fd498, %fd504, %fd6245;
	fma.rn.f64 	%fd507, %fd500, %fd506, %fd6246;
	abs.f64 	%fd6247, %fd507;
	setp.lt.f64 	%p584, %fd6247, 0d3D719799812DEA11;
	mov.pred 	%p3647, 0;
	mov.f64 	%fd17492, 0d0000000000000000;
	@%p584 bra 	$L__BB0_197;
	sub.f64 	%fd508, %fd218, %fd469;
	sub.f64 	%fd509, %fd219, %fd468;
	sub.f64 	%fd510, %fd220, %fd467;
	mul.f64 	%fd6249, %fd509, %fd505;
	fma.rn.f64 	%fd6250, %fd508, %fd504, %fd6249;
	fma.rn.f64 	%fd6251, %fd510, %fd506, %fd6250;
	div.rn.f64 	%fd511, %fd6251, %fd507;
	setp.lt.f64 	%p586, %fd511, 0d0000000000000000;
	setp.gt.f64 	%p587, %fd511, 0d3FF0000000000000;
	or.pred  	%p588, %p586, %p587;
	@%p588 bra 	$L__BB0_197;
	mul.f64 	%fd6253, %fd509, %fd500;
	mul.f64 	%fd6254, %fd510, %fd499;
	sub.f64 	%fd512, %fd6253, %fd6254;
	mul.f64 	%fd6255, %fd510, %fd498;
	mul.f64 	%fd6256, %fd508, %fd500;
	sub.f64 	%fd513, %fd6255, %fd6256;
	mul.f64 	%fd6257, %fd508, %fd499;
	mul.f64 	%fd6258, %fd509, %fd498;
	sub.f64 	%fd514, %fd6257, %fd6258;
	mul.f64 	%fd6259, %fd17482, %fd513;
	fma.rn.f64 	%fd6260, %fd17483, %fd512, %fd6259;
	fma.rn.f64 	%fd6261, %fd17481, %fd514, %fd6260;
	div.rn.f64 	%fd6262, %fd6261, %fd507;
	setp.lt.f64 	%p590, %fd6262, 0d0000000000000000;
	add.f64 	%fd6263, %fd511, %fd6262;
	setp.gt.f64 	%p591, %fd6263, 0d3FF0000000000000;
	or.pred  	%p592, %p590, %p591;
	@%p592 bra 	$L__BB0_197;
	mul.f64 	%fd6264, %fd502, %fd513;
	fma.rn.f64 	%fd6265, %fd501, %fd512, %fd6264;
	fma.rn.f64 	%fd6266, %fd503, %fd514, %fd6265;
	div.rn.f64 	%fd6267, %fd6266, %fd507;
	setp.geu.f64 	%p3647, %fd6267, 0d0000000000000000;
	selp.f64 	%fd17492, %fd6267, 0d0000000000000000, %p3647;
$L__BB0_197:
	setp.lt.f64 	%p593, %fd17491, 0d7FEFFFFFFFFFFFFF;
	and.pred  	%p594, %p3646, %p593;
	selp.f64 	%fd6268, %fd17491, 0d7FEFFFFFFFFFFFFF, %p594;
	setp.lt.f64 	%p595, %fd17492, %fd6268;
	and.pred  	%p596, %p3647, %p595;
	or.pred  	%p597, %p596, %p594;
	selp.f64 	%fd6270, %fd17491, 0d0000000000000000, %p594;
	selp.f64 	%fd517, %fd17492, %fd6270, %p596;
	not.pred 	%p598, %p597;
	@%p598 bra 	$L__BB0_199;
	setp.lt.f64 	%p599, %fd517, %fd17493;
	setp.gt.f64 	%p600, %fd517, 0d3EB0C6F7A0B5ED8D;
	and.pred  	%p601, %p599, %p600;
	selp.b32 	%r2741, %r2738, %r2741, %p601;
	selp.b32 	%r2742, 0, %r2742, %p601;
	selp.f64 	%fd17493, %fd517, %fd17493, %p601;
$L__BB0_199:
	ld.param.u32 	%r2457, [_Z13render_kernelP4RectiP4TrigiP5Lighti7double3S5_iidP6uchar4iS7__param_1];
	add.s32 	%r2738, %r2738, 1;
	setp.eq.s32 	%p602, %r2738, %r2457;
	@%p602 bra 	$L__BB0_200;
	bra.uni 	$L__BB0_189;
$L__BB0_200:
	ld.param.u32 	%r2520, [_Z13render_kernelP4RectiP4TrigiP5Lighti7double3S5_iidP6uchar4iS7__param_3];
	setp.lt.s32 	%p603, %r2520, 1;
	@%p603 bra 	$L__BB0_223;
	ld.param.u32 	%r2521, [_Z13render_kernelP4RectiP4TrigiP5Lighti7double3S5_iidP6uchar4iS7__param_3];
	setp.eq.s32 	%p604, %r2521, 1;
	mov.b32 	%r2752, 0;
	@%p604 bra 	$L__BB0_216;
	mov.b32 	%r2743, 0;
$L__BB0_203:
	mul.wide.u32 	%rd142, %r2743, 96;
	add.s64 	%rd15, %rd13, %rd142;
	ld.global.f64 	%fd521, [%rd15];
	ld.global.f64 	%fd522, [%rd15+8];
	ld.global.f64 	%fd523, [%rd15+16];
	ld.global.f64 	%fd6273, [%rd15+24];
	ld.global.f64 	%fd6274, [%rd15+32];
	ld.global.f64 	%fd6275, [%rd15+40];
	ld.global.f64 	%fd6276, [%rd15+48];
	ld.global.f64 	%fd6277, [%rd15+56];
	ld.global.f64 	%fd6278, [%rd15+64];
	sub.f64 	%fd524, %fd6273, %fd521;
	sub.f64 	%fd525, %fd6274, %fd522;
	sub.f64 	%fd526, %fd6275, %fd523;
	sub.f64 	%fd527, %fd6276, %fd521;
	sub.f64 	%fd528, %fd6277, %fd522;
	sub.f64 	%fd529, %fd6278, %fd523;
	mul.f64 	%fd6279, %fd17482, %fd529;
	mul.f64 	%fd6280, %fd17481, %fd528;
	sub.f64 	%fd530, %fd6279, %fd6280;
	mul.f64 	%fd6281, %fd17481, %fd527;
	mul.f64 	%fd6282, %fd17483, %fd529;
	sub.f64 	%fd531, %fd6281, %fd6282;
	mul.f64 	%fd6283, %fd17483, %fd528;
	mul.f64 	%fd6284, %fd17482, %fd527;
	sub.f64 	%fd532, %fd6283, %fd6284;
	mul.f64 	%fd6285, %fd525, %fd531;
	fma.rn.f64 	%fd6286, %fd524, %fd530, %fd6285;
	fma.rn.f64 	%fd533, %fd526, %fd532, %fd6286;
	abs.f64 	%fd6287, %fd533;
	setp.lt.f64 	%p606, %fd6287, 0d3D719799812DEA11;
	mov.pred 	%p3648, -1;
	mov.f64 	%fd17495, 0d0000000000000000;
	@%p606 bra 	$L__BB0_207;
	sub.f64 	%fd534, %fd218, %fd521;
	sub.f64 	%fd535, %fd219, %fd522;
	sub.f64 	%fd536, %fd220, %fd523;
	mul.f64 	%fd6289, %fd535, %fd531;
	fma.rn.f64 	%fd6290, %fd534, %fd530, %fd6289;
	fma.rn.f64 	%fd6291, %fd536, %fd532, %fd6290;
	div.rn.f64 	%fd537, %fd6291, %fd533;
	setp.lt.f64 	%p608, %fd537, 0d0000000000000000;
	setp.gt.f64 	%p609, %fd537, 0d3FF0000000000000;
	or.pred  	%p610, %p608, %p609;
	@%p610 bra 	$L__BB0_207;
	mul.f64 	%fd6293, %fd535, %fd526;
	mul.f64 	%fd6294, %fd536, %fd525;
	sub.f64 	%fd538, %fd6293, %fd6294;
	mul.f64 	%fd6295, %fd536, %fd524;
	mul.f64 	%fd6296, %fd534, %fd526;
	sub.f64 	%fd539, %fd6295, %fd6296;
	mul.f64 	%fd6297, %fd534, %fd525;
	mul.f64 	%fd6298, %fd535, %fd524;
	sub.f64 	%fd540, %fd6297, %fd6298;
	mul.f64 	%fd6299, %fd17482, %fd539;
	fma.rn.f64 	%fd6300, %fd17483, %fd538, %fd6299;
	fma.rn.f64 	%fd6301, %fd17481, %fd540, %fd6300;
	div.rn.f64 	%fd6302, %fd6301, %fd533;
	setp.lt.f64 	%p612, %fd6302, 0d0000000000000000;
	add.f64 	%fd6303, %fd537, %fd6302;
	setp.gt.f64 	%p613, %fd6303, 0d3FF0000000000000;
	or.pred  	%p614, %p612, %p613;
	@%p614 bra 	$L__BB0_207;
	mul.f64 	%fd6304, %fd528, %fd539;
	fma.rn.f64 	%fd6305, %fd527, %fd538, %fd6304;
	fma.rn.f64 	%fd6306, %fd529, %fd540, %fd6305;
	div.rn.f64 	%fd6307, %fd6306, %fd533;
	setp.lt.f64 	%p3648, %fd6307, 0d0000000000000000;
	selp.f64 	%fd17495, 0d0000000000000000, %fd6307, %p3648;
$L__BB0_207:
	@%p3648 bra 	$L__BB0_209;
	setp.lt.f64 	%p615, %fd17495, %fd17493;
	setp.gt.f64 	%p616, %fd17495, 0d3EB0C6F7A0B5ED8D;
	and.pred  	%p617, %p615, %p616;
	selp.b32 	%r2741, %r2743, %r2741, %p617;
	selp.b32 	%r2742, 1, %r2742, %p617;
	selp.f64 	%fd17493, %fd17495, %fd17493, %p617;
$L__BB0_209:
	ld.global.f64 	%fd545, [%rd15+96];
	ld.global.f64 	%fd546, [%rd15+104];
	ld.global.f64 	%fd547, [%rd15+112];
	ld.global.f64 	%fd6309, [%rd15+120];
	ld.global.f64 	%fd6310, [%rd15+128];
	ld.global.f64 	%fd6311, [%rd15+136];
	ld.global.f64 	%fd6312, [%rd15+144];
	ld.global.f64 	%fd6313, [%rd15+152];
	ld.global.f64 	%fd6314, [%rd15+160];
	sub.f64 	%fd548, %fd6309, %fd545;
	sub.f64 	%fd549, %fd6310, %fd546;
	sub.f64 	%fd550, %fd6311, %fd547;
	sub.f64 	%fd551, %fd6312, %fd545;
	sub.f64 	%fd552, %fd6313, %fd546;
	sub.f64 	%fd553, %fd6314, %fd547;
	mul.f64 	%fd6315, %fd17482, %fd553;
	mul.f64 	%fd6316, %fd17481, %fd552;
	sub.f64 	%fd554, %fd6315, %fd6316;
	mul.f64 	%fd6317, %fd17481, %fd551;
	mul.f64 	%fd6318, %fd17483, %fd553;
	sub.f64 	%fd555, %fd6317, %fd6318;
	mul.f64 	%fd6319, %fd17483, %fd552;
	mul.f64 	%fd6320, %fd17482, %fd551;
	sub.f64 	%fd556, %fd6319, %fd6320;
	mul.f64 	%fd6321, %fd549, %fd555;
	fma.rn.f64 	%fd6322, %fd548, %fd554, %fd6321;
	fma.rn.f64 	%fd557, %fd550, %fd556, %fd6322;
	abs.f64 	%fd6323, %fd557;
	setp.lt.f64 	%p619, %fd6323, 0d3D719799812DEA11;
	mov.pred 	%p3649, -1;
	mov.f64 	%fd17497, 0d0000000000000000;
	@%p619 bra 	$L__BB0_213;
	sub.f64 	%fd558, %fd218, %fd545;
	sub.f64 	%fd559, %fd219, %fd546;
	sub.f64 	%fd560, %fd220, %fd547;
	mul.f64 	%fd6325, %fd559, %fd555;
	fma.rn.f64 	%fd6326, %fd558, %fd554, %fd6325;
	fma.rn.f64 	%fd6327, %fd560, %fd556, %fd6326;
	div.rn.f64 	%fd561, %fd6327, %fd557;
	setp.lt.f64 	%p621, %fd561, 0d0000000000000000;
	setp.gt.f64 	%p622, %fd561, 0d3FF0000000000000;
	or.pred  	%p623, %p621, %p622;
	@%p623 bra 	$L__BB0_213;
	mul.f64 	%fd6329, %fd559, %fd550;
	mul.f64 	%fd6330, %fd560, %fd549;
	sub.f64 	%fd562, %fd6329, %fd6330;
	mul.f64 	%fd6331, %fd560, %fd548;
	mul.f64 	%fd6332, %fd558, %fd550;
	sub.f64 	%fd563, %fd6331, %fd6332;
	mul.f64 	%fd6333, %fd558, %fd549;
	mul.f64 	%fd6334, %fd559, %fd548;
	sub.f64 	%fd564, %fd6333, %fd6334;
	mul.f64 	%fd6335, %fd17482, %fd563;
	fma.rn.f64 	%fd6336, %fd17483, %fd562, %fd6335;
	fma.rn.f64 	%fd6337, %fd17481, %fd564, %fd6336;
	div.rn.f64 	%fd6338, %fd6337, %fd557;
	setp.lt.f64 	%p625, %fd6338, 0d0000000000000000;
	add.f64 	%fd6339, %fd561, %fd6338;
	setp.gt.f64 	%p626, %fd6339, 0d3FF0000000000000;
	or.pred  	%p627, %p625, %p626;
	@%p627 bra 	$L__BB0_213;
	mul.f64 	%fd6340, %fd552, %fd563;
	fma.rn.f64 	%fd6341, %fd551, %fd562, %fd6340;
	fma.rn.f64 	%fd6342, %fd553, %fd564, %fd6341;
	div.rn.f64 	%fd6343, %fd6342, %fd557;
	setp.lt.f64 	%p3649, %fd6343, 0d0000000000000000;
	selp.f64 	%fd17497, 0d0000000000000000, %fd6343, %p3649;
$L__BB0_213:
	@%p3649 bra 	$L__BB0_215;
	setp.lt.f64 	%p628, %fd17497, %fd17493;
	setp.gt.f64 	%p629, %fd17497, 0d3EB0C6F7A0B5ED8D;
	and.pred  	%p630, %p628, %p629;
	add.s32 	%r678, %r2743, 1;
	selp.b32 	%r2741, %r678, %r2741, %p630;
	selp.b32 	%r2742, 1, %r2742, %p630;
	selp.f64 	%fd17493, %fd17497, %fd17493, %p630;
$L__BB0_215:
	ld.param.u32 	%r2522, [_Z13render_kernelP4RectiP4TrigiP5Lighti7double3S5_iidP6uchar4iS7__param_3];
	add.s32 	%r2743, %r2743, 2;
	and.b32  	%r2752, %r2522, 2147483646;
	setp.ne.s32 	%p631, %r2743, %r2752;
	@%p631 bra 	$L__BB0_203;
$L__BB0_216:
	ld.param.u32 	%r2523, [_Z13render_kernelP4RectiP4TrigiP5Lighti7double3S5_iidP6uchar4iS7__param_3];
	and.b32  	%r679, %r2523, 1;
	setp.eq.b32 	%p632, %r679, 1;
	not.pred 	%p633, %p632;
	mov.f64 	%fd17501, 0d0000000000000000;
	@%p633 bra 	$L__BB0_223;
	mul.wide.u32 	%rd143, %r2752, 96;
	add.s64 	%rd144, %rd13, %rd143;
	ld.global.f64 	%fd571, [%rd144];
	ld.global.f64 	%fd572, [%rd144+8];
	ld.global.f64 	%fd573, [%rd144+16];
	ld.global.f64 	%fd6345, [%rd144+24];
	ld.global.f64 	%fd6346, [%rd144+32];
	ld.global.f64 	%fd6347, [%rd144+40];
	ld.global.f64 	%fd6348, [%rd144+48];
	ld.global.f64 	%fd6349, [%rd144+56];
	ld.global.f64 	%fd6350, [%rd144+64];
	sub.f64 	%fd574, %fd6345, %fd571;
	sub.f64 	%fd575, %fd6346, %fd572;
	sub.f64 	%fd576, %fd6347, %fd573;
	sub.f64 	%fd577, %fd6348, %fd571;
	sub.f64 	%fd578, %fd6349, %fd572;
	sub.f64 	%fd579, %fd6350, %fd573;
	mul.f64 	%fd6351, %fd17482, %fd579;
	mul.f64 	%fd6352, %fd17481, %fd578;
	sub.f64 	%fd580, %fd6351, %fd6352;
	mul.f64 	%fd6353, %fd17481, %fd577;
	mul.f64 	%fd6354, %fd17483, %fd579;
	sub.f64 	%fd581, %fd6353, %fd6354;
	mul.f64 	%fd6355, %fd17483, %fd578;
	mul.f64 	%fd6356, %fd17482, %fd577;
	sub.f64 	%fd582, %fd6355, %fd6356;
	mul.f64 	%fd6357, %fd575, %fd581;
	fma.rn.f64 	%fd6358, %fd574, %fd580, %fd6357;
	fma.rn.f64 	%fd583, %fd576, %fd582, %fd6358;
	abs.f64 	%fd6359, %fd583;
	setp.lt.f64 	%p635, %fd6359, 0d3D719799812DEA11;
	mov.pred 	%p3650, -1;
	@%p635 bra 	$L__BB0_221;
	sub.f64 	%fd584, %fd218, %fd571;
	sub.f64 	%fd585, %fd219, %fd572;
	sub.f64 	%fd586, %fd220, %fd573;
	mul.f64 	%fd6361, %fd585, %fd581;
	fma.rn.f64 	%fd6362, %fd584, %fd580, %fd6361;
	fma.rn.f64 	%fd6363, %fd586, %fd582, %fd6362;
	div.rn.f64 	%fd587, %fd6363, %fd583;
	setp.lt.f64 	%p637, %fd587, 0d0000000000000000;
	setp.gt.f64 	%p638, %fd587, 0d3FF0000000000000;
	or.pred  	%p639, %p637, %p638;
	@%p639 bra 	$L__BB0_221;
	mul.f64 	%fd6365, %fd585, %fd576;
	mul.f64 	%fd6366, %fd586, %fd575;
	sub.f64 	%fd588, %fd6365, %fd6366;
	mul.f64 	%fd6367, %fd586, %fd574;
	mul.f64 	%fd6368, %fd584, %fd576;
	sub.f64 	%fd589, %fd6367, %fd6368;
	mul.f64 	%fd6369, %fd584, %fd575;
	mul.f64 	%fd6370, %fd585, %fd574;
	sub.f64 	%fd590, %fd6369, %fd6370;
	mul.f64 	%fd6371, %fd17482, %fd589;
	fma.rn.f64 	%fd6372, %fd17483, %fd588, %fd6371;
	fma.rn.f64 	%fd6373, %fd17481, %fd590, %fd6372;
	div.rn.f64 	%fd6374, %fd6373, %fd583;
	setp.lt.f64 	%p641, %fd6374, 0d0000000000000000;
	add.f64 	%fd6375, %fd587, %fd6374;
	setp.gt.f64 	%p642, %fd6375, 0d3FF0000000000000;
	or.pred  	%p643, %p641, %p642;
	@%p643 bra 	$L__BB0_221;
	mul.f64 	%fd6376, %fd578, %fd589;
	fma.rn.f64 	%fd6377, %fd577, %fd588, %fd6376;
	fma.rn.f64 	%fd6378, %fd579, %fd590, %fd6377;
	div.rn.f64 	%fd6379, %fd6378, %fd583;
	setp.lt.f64 	%p3650, %fd6379, 0d0000000000000000;
	selp.f64 	%fd17501, 0d0000000000000000, %fd6379, %p3650;
$L__BB0_221:
	@%p3650 bra 	$L__BB0_223;
	setp.lt.f64 	%p644, %fd17501, %fd17493;
	setp.gt.f64 	%p645, %fd17501, 0d3EB0C6F7A0B5ED8D;
	and.pred  	%p646, %p644, %p645;
	selp.b32 	%r2741, %r2752, %r2741, %p646;
	selp.b32 	%r2742, 1, %r2742, %p646;
	selp.f64 	%fd17493, %fd17501, %fd17493, %p646;
$L__BB0_223:
	setp.eq.s32 	%p647, %r2741, -1;
	mov.b16 	%rs1012, 0;
	mov.b16 	%rs1011, 255;
	mov.f64 	%fd17507, 0d0000000000000000;
	mov.f64 	%fd17508, 0d0000000000000000;
	mov.f64 	%fd17509, 0d0000000000000000;
	mov.u16 	%rs1013, %rs1012;
	mov.u16 	%rs1014, %rs1012;
	@%p647 bra 	$L__BB0_1218;
	fma.rn.f64 	%fd595, %fd17483, %fd17493, %fd218;
	fma.rn.f64 	%fd596, %fd17482, %fd17493, %fd219;
	fma.rn.f64 	%fd597, %fd17481, %fd17493, %fd220;
	mov.b16 	%rs935, 255;
	setp.eq.s32 	%p648, %r2742, 1;
	@%p648 bra 	$L__BB0_232;
	setp.ne.s32 	%p649, %r2742, 0;
	mov.u16 	%rs936, %rs935;
	mov.u16 	%rs937, %rs935;
	mov.u16 	%rs938, %rs935;
	@%p649 bra 	$L__BB0_241;
	ld.param.u64 	%rd1120, [_Z13render_kernelP4RectiP4TrigiP5Lighti7double3S5_iidP6uchar4iS7__param_13];
	mul.wide.s32 	%rd147, %r2741, 128;
	add.s64 	%rd148, %rd12, %rd147;
	ld.global.f64 	%fd6438, [%rd148+16];
	ld.global.f64 	%fd6439, [%rd148+24];
	ld.global.f64 	%fd6440, [%rd148+32];
	ld.global.f64 	%fd6441, [%rd148+40];
	ld.global.f64 	%fd6442, [%rd148+64];
	ld.global.v2.u32 	{%r685, %r686}, [%rd148+96];
	ld.global.f64 	%fd6443, [%rd148+56];
	ld.global.f64 	%fd6444, [%rd148+48];
	ld.global.f64 	%fd6445, [%rd148+8];
	ld.global.f64 	%fd6446, [%rd148];
	sub.f64 	%fd6447, %fd595, %fd6446;
	sub.f64 	%fd6448, %fd596, %fd6445;
	sub.f64 	%fd6449, %fd6444, %fd6446;
	sub.f64 	%fd6450, %fd6443, %fd6445;
	abs.f64 	%fd6451, %fd6449;
	setp.lt.f64 	%p663, %fd6451, 0d3D719799812DEA11;
	setp.lt.f64 	%p664, %fd6449, 0d0000000000000000;
	selp.f64 	%fd6452, 0dBD719799812DEA11, 0d3D719799812DEA11, %p664;
	selp.f64 	%fd6453, %fd6452, %fd6449, %p663;
	abs.f64 	%fd6454, %fd6450;
	setp.lt.f64 	%p665, %fd6454, 0d3D719799812DEA11;
	setp.lt.f64 	%p666, %fd6450, 0d0000000000000000;
	selp.f64 	%fd6455, 0dBD719799812DEA11, 0d3D719799812DEA11, %p666;
	selp.f64 	%fd6456, %fd6455, %fd6450, %p665;
	div.rn.f64 	%fd6457, %fd6447, %fd6453;
	cvt.rn.f64.s32 	%fd6458, %r685;
	mul.f64 	%fd6459, %fd6457, %fd6458;
	mov.f64 	%fd6460, 0d3FE0000000000000;
	copysign.f64 	%fd6461, %fd6459, %fd6460;
	add.rz.f64 	%fd6462, %fd6459, %fd6461;
	cvt.rzi.f64.f64 	%fd6463, %fd6462;
	cvt.rzi.s32.f64 	%r687, %fd6463;
	div.rn.f64 	%fd6464, %fd6448, %fd6456;
	cvt.rn.f64.s32 	%fd6465, %r686;
	mul.f64 	%fd6466, %fd6464, %fd6465;
	copysign.f64 	%fd6467, %fd6466, %fd6460;
	add.rz.f64 	%fd6468, %fd6466, %fd6467;
	cvt.rzi.f64.f64 	%fd6469, %fd6468;
	cvt.rzi.s32.f64 	%r688, %fd6469;
	max.s32 	%r689, %r687, 0;
	setp.lt.s32 	%p667, %r689, %r685;
	add.s32 	%r690, %r685, -1;
	selp.b32 	%r691, %r689, %r690, %p667;
	max.s32 	%r692, %r688, 0;
	setp.lt.s32 	%p668, %r692, %r686;
	add.s32 	%r693, %r686, -1;
	selp.b32 	%r694, %r692, %r693, %p668;
	mad.lo.s32 	%r695, %r694, %r685, %r691;
	cvta.to.global.u64 	%rd149, %rd1120;
	mul.wide.s32 	%rd150, %r695, 4;
	add.s64 	%rd151, %rd149, %rd150;
	ld.global.u32 	%r696, [%rd151];
	bfe.u32 	%r697, %r696, 24, 8;
	cvt.u16.u32 	%rs935, %r697;
	bfe.u32 	%r698, %r696, 16, 8;
	cvt.u16.u32 	%rs936, %r698;
	bfe.u32 	%r699, %r696, 8, 8;
	cvt.u16.u32 	%rs937, %r699;
	bfe.u32 	%r700, %r696, 0, 8;
	cvt.u16.u32 	%rs938, %r700;
	sub.f64 	%fd6470, %fd6439, %fd6446;
	sub.f64 	%fd6471, %fd6440, %fd6445;
	sub.f64 	%fd6472, %fd6441, %fd6438;
	sub.f64 	%fd6473, %fd6442, %fd6438;
	mul.f64 	%fd6474, %fd6471, %fd6473;
	mul.f64 	%fd6475, %fd6472, %fd6450;
	sub.f64 	%fd598, %fd6474, %fd6475;
	mul.f64 	%fd6476, %fd6472, %fd6449;
	mul.f64 	%fd6477, %fd6470, %fd6473;
	sub.f64 	%fd599, %fd6476, %fd6477;
	mul.f64 	%fd6478, %fd6470, %fd6450;
	mul.f64 	%fd6479, %fd6471, %fd6449;
	sub.f64 	%fd600, %fd6478, %fd6479;
	mul.f64 	%fd6480, %fd599, %fd599;
	fma.rn.f64 	%fd6481, %fd598, %fd598, %fd6480;
	fma.rn.f64 	%fd601, %fd600, %fd600, %fd6481;
	setp.eq.f64 	%p669, %fd601, 0d0000000000000000;
	mov.f64 	%fd17504, 0d0000000000000000;
	@%p669 bra 	$L__BB0_230;
	abs.f64 	%fd6482, %fd601;
	setp.leu.f64 	%p670, %fd6482, 0d3E7AD7F29ABCAF48;
	mov.f64 	%fd17504, %fd601;
	@%p670 bra 	$L__BB0_230;
	mov.f64 	%fd17503, %fd601;
$L__BB0_229:
	div.rn.f64 	%fd6483, %fd601, %fd17503;
	add.f64 	%fd6484, %fd17503, %fd6483;
	mul.f64 	%fd17504, %fd6484, 0d3FE0000000000000;
	sub.f64 	%fd6485, %fd17504, %fd17503;
	abs.f64 	%fd6486, %fd6485;
	setp.gt.f64 	%p671, %fd6486, 0d3E7AD7F29ABCAF48;
	mov.f64 	%fd17503, %fd17504;
	@%p671 bra 	$L__BB0_229;
$L__BB0_230:
	setp.lt.f64 	%p672, %fd17504, 0d3D719799812DEA11;
	@%p672 bra 	$L__BB0_241;
	div.rn.f64 	%fd17509, %fd598, %fd17504;
	div.rn.f64 	%fd17508, %fd599, %fd17504;
	div.rn.f64 	%fd17507, %fd600, %fd17504;
	bra.uni 	$L__BB0_241;
$L__BB0_232:
	mul.wide.s32 	%rd145, %r2741, 96;
	add.s64 	%rd146, %rd13, %rd145;
	ld.global.f64 	%fd608, [%rd146];
	ld.global.f64 	%fd609, [%rd146+8];
	ld.global.f64 	%fd610, [%rd146+16];
	ld.global.f64 	%fd6381, [%rd146+24];
	ld.global.f64 	%fd6382, [%rd146+32];
	ld.global.f64 	%fd6383, [%rd146+40];
	ld.global.f64 	%fd6384, [%rd146+48];
	ld.global.f64 	%fd6385, [%rd146+56];
	ld.global.f64 	%fd6386, [%rd146+64];
	ld.global.u32 	%r680, [%rd146+72];
	bfe.u32 	%r681, %r680, 0, 8;
	cvt.u16.u32 	%rs29, %r681;
	bfe.u32 	%r682, %r680, 8, 8;
	cvt.u16.u32 	%rs30, %r682;
	bfe.u32 	%r683, %r680, 16, 8;
	cvt.u16.u32 	%rs31, %r683;
	bfe.u32 	%r684, %r680, 24, 8;
	cvt.u16.u32 	%rs32, %r684;
	sub.f64 	%fd611, %fd6381, %fd608;
	sub.f64 	%fd612, %fd6382, %fd609;
	sub.f64 	%fd613, %fd6383, %fd610;
	sub.f64 	%fd614, %fd6384, %fd608;
	sub.f64 	%fd615, %fd6385, %fd609;
	sub.f64 	%fd616, %fd6386, %fd610;
	mul.f64 	%fd617, %fd612, %fd616;
	mul.f64 	%fd618, %fd613, %fd615;
	sub.f64 	%fd619, %fd617, %fd618;
	mul.f64 	%fd620, %fd613, %fd614;
	mul.f64 	%fd621, %fd611, %fd616;
	sub.f64 	%fd6387, %fd620, %fd621;
	mul.f64 	%fd622, %fd611, %fd615;
	mul.f64 	%fd623, %fd612, %fd614;
	sub.f64 	%fd6388, %fd622, %fd623;
	mul.f64 	%fd6389, %fd6387, %fd6387;
	fma.rn.f64 	%fd6390, %fd619, %fd619, %fd6389;
	fma.rn.f64 	%fd624, %fd6388, %fd6388, %fd6390;
	abs.f64 	%fd6391, %fd624;
	setp.lt.f64 	%p650, %fd6391, 0d3EE4F8B588E368F1;
	mov.b16 	%rs936, 0;
	mov.b16 	%rs935, 255;
	mov.u16 	%rs937, %rs936;
	mov.u16 	%rs938, %rs936;
	@%p650 bra 	$L__BB0_235;
	sub.f64 	%fd6392, %fd595, %fd608;
	sub.f64 	%fd6393, %fd596, %fd609;
	sub.f64 	%fd6394, %fd597, %fd610;
	mul.f64 	%fd6395, %fd6393, %fd616;
	mul.f64 	%fd6396, %fd6394, %fd615;
	sub.f64 	%fd6397, %fd6395, %fd6396;
	mul.f64 	%fd6398, %fd6394, %fd614;
	mul.f64 	%fd6399, %fd6392, %fd616;
	sub.f64 	%fd6400, %fd6398, %fd6399;
	mul.f64 	%fd6401, %fd6392, %fd615;
	mul.f64 	%fd6402, %fd6393, %fd614;
	sub.f64 	%fd6403, %fd6401, %fd6402;
	mul.f64 	%fd6405, %fd6400, %fd6387;
	fma.rn.f64 	%fd6406, %fd6397, %fd619, %fd6405;
	fma.rn.f64 	%fd6408, %fd6403, %fd6388, %fd6406;
	div.rn.f64 	%fd625, %fd6408, %fd624;
	mul.f64 	%fd6409, %fd612, %fd6394;
	mul.f64 	%fd6410, %fd613, %fd6393;
	sub.f64 	%fd6411, %fd6409, %fd6410;
	mul.f64 	%fd6412, %fd613, %fd6392;
	mul.f64 	%fd6413, %fd611, %fd6394;
	sub.f64 	%fd6414, %fd6412, %fd6413;
	mul.f64 	%fd6415, %fd611, %fd6393;
	mul.f64 	%fd6416, %fd612, %fd6392;
	sub.f64 	%fd6417, %fd6415, %fd6416;
	mul.f64 	%fd6418, %fd6414, %fd6387;
	fma.rn.f64 	%fd6419, %fd6411, %fd619, %fd6418;
	fma.rn.f64 	%fd6420, %fd6417, %fd6388, %fd6419;
	div.rn.f64 	%fd626, %fd6420, %fd624;
	mov.f64 	%fd6421, 0d3FF0000000000000;
	sub.f64 	%fd6422, %fd6421, %fd625;
	sub.f64 	%fd627, %fd6422, %fd626;
	setp.ltu.f64 	%p651, %fd625, 0d0000000000000000;
	setp.ge.f64 	%p652, %fd626, 0d0000000000000000;
	setp.ge.f64 	%p653, %fd627, 0d0000000000000000;
	and.pred  	%p654, %p652, %p653;
	not.pred 	%p656, %p654;
	or.pred  	%p657, %p651, %p656;
	mov.u16 	%rs935, %rs32;
	mov.u16 	%rs936, %rs31;
	mov.u16 	%rs937, %rs30;
	mov.u16 	%rs938, %rs29;
	@%p657 bra 	$L__BB0_235;
	abs.f64 	%fd6423, %fd625;
	abs.f64 	%fd6424, %fd626;
	min.f64 	%fd6426, %fd6423, %fd6424;
	min.f64 	%fd6427, %fd6426, %fd627;
	setp.geu.f64 	%p658, %fd6427, 0d3FA999999999999A;
	selp.b16 	%rs935, %rs32, -1, %p658;
	selp.b16 	%rs936, %rs31, 0, %p658;
	selp.b16 	%rs937, %rs30, 0, %p658;
	selp.b16 	%rs938, %rs29, 0, %p658;
$L__BB0_235:
	sub.f64 	%fd628, %fd618, %fd617;
	sub.f64 	%fd629, %fd621, %fd620;
	sub.f64 	%fd630, %fd623, %fd622;
	mul.f64 	%fd6429, %fd629, %fd629;
	fma.rn.f64 	%fd6430, %fd628, %fd628, %fd6429;
	fma.rn.f64 	%fd631, %fd630, %fd630, %fd6430;
	setp.eq.f64 	%p659, %fd631, 0d0000000000000000;
	mov.f64 	%fd17506, 0d0000000000000000;
	@%p659 bra 	$L__BB0_239;
	abs.f64 	%fd6431, %fd631;
	setp.leu.f64 	%p660, %fd6431, 0d3E7AD7F29ABCAF48;
	mov.f64 	%fd17506, %fd631;
	@%p660 bra 	$L__BB0_239;
	mov.f64 	%fd17505, %fd631;
$L__BB0_238:
	div.rn.f64 	%fd6432, %fd631, %fd17505;
	add.f64 	%fd6433, %fd17505, %fd6432;
	mul.f64 	%fd17506, %fd6433, 0d3FE0000000000000;
	sub.f64 	%fd6434, %fd17506, %fd17505;
	abs.f64 	%fd6435, %fd6434;
	setp.gt.f64 	%p661, %fd6435, 0d3E7AD7F29ABCAF48;
	mov.f64 	%fd17505, %fd17506;
	@%p661 bra 	$L__BB0_238;
$L__BB0_239:
	setp.lt.f64 	%p662, %fd17506, 0d3D719799812DEA11;
	@%p662 bra 	$L__BB0_241;
	div.rn.f64 	%fd17509, %fd628, %fd17506;
	div.rn.f64 	%fd17508, %fd629, %fd17506;
	div.rn.f64 	%fd17507, %fd630, %fd17506;
$L__BB0_241:
	ld.param.u32 	%r2646, [_Z13render_kernelP4RectiP4TrigiP5Lighti7double3S5_iidP6uchar4iS7__param_5];
	setp.lt.s32 	%p673, %r2646, 1;
	neg.f64 	%fd641, %fd17482;
	mov.f64 	%fd17538, 0d0000000000000000;
	@%p673 bra 	$L__BB0_307;
	mul.f64 	%fd6490, %fd17509, %fd17509;
	fma.rn.f64 	%fd6491, %fd17508, %fd17508, %fd6490;
	fma.rn.f64 	%fd6492, %fd17507, %fd17507, %fd6491;
	setp.eq.f64 	%p674, %fd6492, 0d0000000000000000;
	abs.f64 	%fd6493, %fd6492;
	setp.leu.f64 	%p675, %fd6493, 0d3E7AD7F29ABCAF48;
	mul.f64 	%fd6494, %fd17483, %fd17483;
	fma.rn.f64 	%fd6495, %fd17482, %fd17482, %fd6494;
	fma.rn.f64 	%fd6496, %fd17481, %fd17481, %fd6495;
	setp.eq.f64 	%p676, %fd6496, 0d0000000000000000;
	abs.f64 	%fd6497, %fd6496;
	setp.leu.f64 	%p677, %fd6497, 0d3E7AD7F29ABCAF48;
	or.pred  	%p35, %p674, %p675;
	or.pred  	%p36, %p676, %p677;
	mov.f64 	%fd17538, 0d0000000000000000;
	mov.b32 	%r2757, 0;
$L__BB0_243:
	ld.param.u64 	%rd1081, [_Z13render_kernelP4RectiP4TrigiP5Lighti7double3S5_iidP6uchar4iS7__param_4];
	cvta.to.global.u64 	%rd152, %rd1081;
	mul.wide.u32 	%rd153, %r2757, 64;
	add.s64 	%rd16, %rd152, %rd153;
	ld.global.u32 	%r702, [%rd16];
	ld.global.f64 	%fd643, [%rd16+8];
	ld.global.f64 	%fd17513, [%rd16+40];
	ld.global.f64 	%fd17512, [%rd16+48];
	ld.global.f64 	%fd17511, [%rd16+56];
	mov.f64 	%fd17514, 0d4376345785D8A000;
	setp.eq.s32 	%p678, %r702, 1;
	@%p678 bra 	$L__BB0_246;
	setp.ne.s32 	%p679, %r702, 0;
	@%p679 bra 	$L__BB0_247;
	add.f64 	%fd17538, %fd17538, %fd643;
	bra.uni 	$L__BB0_306;
$L__BB0_246:
	ld.global.f64 	%fd6500, [%rd16+32];
	ld.global.f64 	%fd6501, [%rd16+24];
	ld.global.f64 	%fd6502, [%rd16+16];
	sub.f64 	%fd17513, %fd6502, %fd595;
	sub.f64 	%fd17512, %fd6501, %fd596;
	sub.f64 	%fd17511, %fd6500, %fd597;
	mov.f64 	%fd17514, 0d3FF0000000000000;
$L__BB0_247:
	ld.param.u32 	%r2458, [_Z13render_kernelP4RectiP4TrigiP5Lighti7double3S5_iidP6uchar4iS7__param_1];
	setp.lt.s32 	%p680, %r2458, 1;
	mov.f64 	%fd17528, 0d3FF0000000000000;
	@%p680 bra 	$L__BB0_261;
	mov.f64 	%fd17528, 0d3FF0000000000000;
	mov.b32 	%r2758, 0;
$L__BB0_249:
	ld.param.u64 	%rd874, [_Z13render_kernelP4RectiP4TrigiP5Lighti7double3S5_iidP6uchar4iS7__param_0];
	cvta.to.global.u64 	%rd154, %rd874;
	mul.wide.u32 	%rd155, %r2758, 128;
	add.s64 	%rd156, %rd154, %rd155;
	ld.global.f64 	%fd657, [%rd156+88];
	ld.global.f64 	%fd658, [%rd156+80];
	ld.global.f64 	%fd659, [%rd156+72];
	ld.global.f64 	%fd660, [%rd156+64];
	ld.global.f64 	%fd661, [%rd156+56];
	ld.global.f64 	%fd662, [%rd156+48];
	ld.global.f64 	%fd663, [%rd156+40];
	ld.global.f64 	%fd664, [%rd156+32];
	ld.global.f64 	%fd665, [%rd156+24];
	ld.global.f64 	%fd666, [%rd156+16];
	ld.global.f64 	%fd667, [%rd156+8];
	ld.global.f64 	%fd668, [%rd156];
	sub.f64 	%fd669, %fd665, %fd668;
	sub.f64 	%fd670, %fd664, %fd667;
	sub.f64 	%fd671, %fd663, %fd666;
	sub.f64 	%fd672, %fd659, %fd668;
	sub.f64 	%fd673, %fd658, %fd667;
	sub.f64 	%fd674, %fd657, %fd666;
	mul.f64 	%fd6506, %fd17512, %fd674;
	mul.f64 	%fd6507, %fd17511, %fd673;
	sub.f64 	%fd6508, %fd6506, %fd6507;
	mul.f64 	%fd6509, %fd17511, %fd672;
	mul.f64 	%fd6510, %fd17513, %fd674;
	sub.f64 	%fd6511, %fd6509, %fd6510;
	mul.f64 	%fd6512, %fd17513, %fd673;
	mul.f64 	%fd6513, %fd17512, %fd672;
	sub.f64 	%fd6514, %fd6512, %fd6513;
	mul.f64 	%fd6515, %fd670, %fd6511;
	fma.rn.f64 	%fd6516, %fd669, %fd6508, %fd6515;
	fma.rn.f64 	%fd675, %fd671, %fd6514, %fd6516;
	abs.f64 	%fd6517, %fd675;
	setp.lt.f64 	%p682, %fd6517, 0d3D719799812DEA11;
	mov.pred 	%p3651, 0;
	mov.f64 	%fd17517, 0d0000000000000000;
	@%p682 bra 	$L__BB0_253;
	sub.f64 	%fd676, %fd595, %fd668;
	sub.f64 	%fd677, %fd596, %fd667;
	sub.f64 	%fd678, %fd597, %fd666;
	mul.f64 	%fd6519, %fd17512, %fd674;
	mul.f64 	%fd6520, %fd17511, %fd673;
	sub.f64 	%fd6521, %fd6519, %fd6520;
	mul.f64 	%fd6522, %fd17511, %fd672;
	mul.f64 	%fd6523, %fd17513, %fd674;
	sub.f64 	%fd6524, %fd6522, %fd6523;
	mul.f64 	%fd6525, %fd677, %fd6524;
	fma.rn.f64 	%fd6526, %fd676, %fd6521, %fd6525;
	mul.f64 	%fd6527, %fd17513, %fd673;
	mul.f64 	%fd6528, %fd17512, %fd672;
	sub.f64 	%fd6529, %fd6527, %fd6528;
	fma.rn.f64 	%fd6530, %fd678, %fd6529, %fd6526;
	div.rn.f64 	%fd679, %fd6530, %fd675;
	setp.lt.f64 	%p684, %fd679, 0d0000000000000000;
	setp.gt.f64 	%p685, %fd679, 0d3FF0000000000000;
	or.pred  	%p686, %p684, %p685;
	@%p686 bra 	$L__BB0_253;
	mul.f64 	%fd6532, %fd677, %fd671;
	mul.f64 	%fd6533, %fd678, %fd670;
	sub.f64 	%fd680, %fd6532, %fd6533;
	mul.f64 	%fd6534, %fd678, %fd669;
	mul.f64 	%fd6535, %fd676, %fd671;
	sub.f64 	%fd681, %fd6534, %fd6535;
	mul.f64 	%fd6536, %fd676, %fd670;
	mul.f64 	%fd6537, %fd677, %fd669;
	sub.f64 	%fd682, %fd6536, %fd6537;
	mul.f64 	%fd6538, %fd17512, %fd681;
	fma.rn.f64 	%fd6539, %fd17513, %fd680, %fd6538;
	fma.rn.f64 	%fd6540, %fd17511, %fd682, %fd6539;
	div.rn.f64 	%fd6541, %fd6540, %fd675;
	setp.lt.f64 	%p688, %fd6541, 0d0000000000000000;
	add.f64 	%fd6542, %fd679, %fd6541;
	setp.gt.f64 	%p689, %fd6542, 0d3FF0000000000000;
	or.pred  	%p690, %p688, %p689;
	@%p690 bra 	$L__BB0_253;
	mul.f64 	%fd6543, %fd673, %fd681;
	fma.rn.f64 	%fd6544, %fd672, %fd680, %fd6543;
	fma.rn.f64 	%fd6545, %fd674, %fd682, %fd6544;
	div.rn.f64 	%fd6546, %fd6545, %fd675;
	setp.geu.f64 	%p3651, %fd6546, 0d0000000000000000;
	selp.f64 	%fd17517, %fd6546, 0d0000000000000000, %p3651;
$L__BB0_253:
	sub.f64 	%fd685, %fd665, %fd659;
	sub.f64 	%fd686, %fd664, %fd658;
	sub.f64 	%fd687, %fd663, %fd657;
	sub.f64 	%fd688, %fd662, %fd659;
	sub.f64 	%fd689, %fd661, %fd658;
	sub.f64 	%fd690, %fd660, %fd657;
	mul.f64 	%fd6548, %fd17512, %fd690;
	mul.f64 	%fd6549, %fd17511, %fd689;
	sub.f64 	%fd6550, %fd6548, %fd6549;
	mul.f64 	%fd6551, %fd17511, %fd688;
	mul.f64 	%fd6552, %fd17513, %fd690;
	sub.f64 	%fd6553, %fd6551, %fd6552;
	mul.f64 	%fd6554, %fd17513, %fd689;
	mul.f64 	%fd6555, %fd17512, %fd688;
	sub.f64 	%fd6556, %fd6554, %fd6555;
	mul.f64 	%fd6557, %fd686, %fd6553;
	fma.rn.f64 	%fd6558, %fd685, %fd6550, %fd6557;
	fma.rn.f64 	%fd691, %fd687, %fd6556, %fd6558;
	abs.f64 	%fd6559, %fd691;
	setp.lt.f64 	%p692, %fd6559, 0d3D719799812DEA11;
	mov.pred 	%p3652, 0;
	mov.f64 	%fd17518, 0d0000000000000000;
	@%p692 bra 	$L__BB0_257;
	sub.f64 	%fd692, %fd595, %fd659;
	sub.f64 	%fd693, %fd596, %fd658;
	sub.f64 	%fd694, %fd597, %fd657;
	mul.f64 	%fd6561, %fd17512, %fd690;
	mul.f64 	%fd6562, %fd17511, %fd689;
	sub.f64 	%fd6563, %fd6561, %fd6562;
	mul.f64 	%fd6564, %fd17511, %fd688;
	mul.f64 	%fd6565, %fd17513, %fd690;
	sub.f64 	%fd6566, %fd6564, %fd6565;
	mul.f64 	%fd6567, %fd693, %fd6566;
	fma.rn.f64 	%fd6568, %fd692, %fd6563, %fd6567;
	mul.f64 	%fd6569, %fd17513, %fd689;
	mul.f64 	%fd6570, %fd17512, %fd688;
	sub.f64 	%fd6571, %fd6569, %fd6570;
	fma.rn.f64 	%fd6572, %fd694, %fd6571, %fd6568;
	div.rn.f64 	%fd695, %fd6572, %fd691;
	setp.lt.f64 	%p694, %fd695, 0d0000000000000000;
	setp.gt.f64 	%p695, %fd695, 0d3FF0000000000000;
	or.pred  	%p696, %p694, %p695;
	@%p696 bra 	$L__BB0_257;
	mul.f64 	%fd6574, %fd693, %fd687;
	mul.f64 	%fd6575, %fd694, %fd686;
	sub.f64 	%fd696, %fd6574, %fd6575;
	mul.f64 	%fd6576, %fd694, %fd685;
	mul.f64 	%fd6577, %fd692, %fd687;
	sub.f64 	%fd697, %fd6576, %fd6577;
	mul.f64 	%fd6578, %fd692, %fd686;
	mul.f64 	%fd6579, %fd693, %fd685;
	sub.f64 	%fd698, %fd6578, %fd6579;
	mul.f64 	%fd6580, %fd17512, %fd697;
	fma.rn.f64 	%fd6581, %fd17513, %fd696, %fd6580;
	fma.rn.f64 	%fd6582, %fd17511, %fd698, %fd6581;
	div.rn.f64 	%fd6583, %fd6582, %fd691;
	setp.lt.f64 	%p698, %fd6583, 0d0000000000000000;
	add.f64 	%fd6584, %fd695, %fd6583;
	setp.gt.f64 	%p699, %fd6584, 0d3FF0000000000000;
	or.pred  	%p700, %p698, %p699;
	@%p700 bra 	$L__BB0_257;
	mul.f64 	%fd6585, %fd689, %fd697;
	fma.rn.f64 	%fd6586, %fd688, %fd696, %fd6585;
	fma.rn.f64 	%fd6587, %fd690, %fd698, %fd6586;
	div.rn.f64 	%fd6588, %fd6587, %fd691;
	setp.geu.f64 	%p3652, %fd6588, 0d0000000000000000;
	selp.f64 	%fd17518, %fd6588, 0d0000000000000000, %p3652;
$L__BB0_257:
	setp.lt.f64 	%p701, %fd17517, 0d7FEFFFFFFFFFFFFF;
	and.pred  	%p702, %p3651, %p701;
	selp.f64 	%fd6589, %fd17517, 0d7FEFFFFFFFFFFFFF, %p702;
	setp.lt.f64 	%p703, %fd17518, %fd6589;
	and.pred  	%p704, %p3652, %p703;
	or.pred  	%p705, %p704, %p702;
	selp.f64 	%fd6591, %fd17517, 0d0000000000000000, %p702;
	selp.f64 	%fd701, %fd17518, %fd6591, %p704;
	not.pred 	%p706, %p705;
	@%p706 bra 	$L__BB0_260;
	setp.ltu.f64 	%p707, %fd701, 0d3F50624DD2F1A9FC;
	setp.gtu.f64 	%p708, %fd701, %fd17514;
	or.pred  	%p709, %p707, %p708;
	@%p709 bra 	$L__BB0_260;
	ld.param.u64 	%rd875, [_Z13render_kernelP4RectiP4TrigiP5Lighti7double3S5_iidP6uchar4iS7__param_0];
	cvta.to.global.u64 	%rd157, %rd875;
	mul.wide.u32 	%rd158, %r2758, 128;
	add.s64 	%rd159, %rd157, %rd158;
	ld.global.f64 	%fd6592, [%rd159+120];
	mul.f64 	%fd17528, %fd17528, %fd6592;
$L__BB0_260:
	ld.param.u32 	%r2459, [_Z13render_kernelP4RectiP4TrigiP5Lighti7double3S5_iidP6uchar4iS7__param_1];
	add.s32 	%r2758, %r2758, 1;
	setp.eq.s32 	%p710, %r2758, %r2459;
	@%p710 bra 	$L__BB0_261;
	bra.uni 	$L__BB0_249;
$L__BB0_261:
	ld.param.u32 	%r2524, [_Z13render_kernelP4RectiP4TrigiP5Lighti7double3S5_iidP6uchar4iS7__param_3];
	setp.lt.s32 	%p711, %r2524, 1;
	@%p711 bra 	$L__BB0_288;
	ld.param.u32 	%r2525, [_Z13render_kernelP4RectiP4TrigiP5Lighti7double3S5_iidP6uchar4iS7__param_3];
	setp.eq.s32 	%p712, %r2525, 1;
	mov.b64 	%rd1135, 0;
	@%p712 bra 	$L__BB0_280;
	mov.b32 	%r2759, 0;
$L__BB0_264:
	ld.param.u64 	%rd950, [_Z13render_kernelP4RectiP4TrigiP5Lighti7double3S5_iidP6uchar4iS7__param_2];
	cvta.to.global.u64 	%rd161, %rd950;
	mul.wide.u32 	%rd162, %r2759, 96;
	add.s64 	%rd163, %rd161, %rd162;
	ld.global.f64 	%fd705, [%rd163];
	ld.global.f64 	%fd706, [%rd163+8];
	ld.global.f64 	%fd707, [%rd163+16];
	ld.global.f64 	%fd6595, [%rd163+24];
	ld.global.f64 	%fd6596, [%rd163+32];
	ld.global.f64 	%fd6597, [%rd163+40];
	ld.global.f64 	%fd6598, [%rd163+48];
	ld.global.f64 	%fd6599, [%rd163+56];
	ld.global.f64 	%fd6600, [%rd163+64];
	sub.f64 	%fd708, %fd6595, %fd705;
	sub.f64 	%fd709, %fd6596, %fd706;
	sub.f64 	%fd710, %fd6597, %fd707;
	sub.f64 	%fd711, %fd6598, %fd705;
	sub.f64 	%fd712, %fd6599, %fd706;
	sub.f64 	%fd713, %fd6600, %fd707;
	mul.f64 	%fd6601, %fd17512, %fd713;
	mul.f64 	%fd6602, %fd17511, %fd712;
	sub.f64 	%fd714, %fd6601, %fd6602;
	mul.f64 	%fd6603, %fd17511, %fd711;
	mul.f64 	%fd6604, %fd17513, %fd713;
	sub.f64 	%fd6605, %fd6603, %fd6604;
	mul.f64 	%fd6606, %fd17513, %fd712;
	mul.f64 	%fd6607, %fd17512, %fd711;
	sub.f64 	%fd6608, %fd6606, %fd6607;
	mul.f64 	%fd6609, %fd709, %fd6605;
	fma.rn.f64 	%fd6610, %fd708, %fd714, %fd6609;
	fma.rn.f64 	%fd715, %fd710, %fd6608, %fd6610;
	abs.f64 	%fd6611, %fd715;
	setp.lt.f64 	%p714, %fd6611, 0d3D719799812DEA11;
	mov.pred 	%p3653, -1;
	mov.f64 	%fd17521, 0d0000000000000000;
	@%p714 bra 	$L__BB0_268;
	sub.f64 	%fd716, %fd595, %fd705;
	sub.f64 	%fd717, %fd596, %fd706;
	sub.f64 	%fd718, %fd597, %fd707;
	mul.f64 	%fd6613, %fd17511, %fd711;
	mul.f64 	%fd6614, %fd17513, %fd713;
	sub.f64 	%fd6615, %fd6613, %fd6614;
	mul.f64 	%fd6616, %fd717, %fd6615;
	fma.rn.f64 	%fd6617, %fd716, %fd714, %fd6616;
	mul.f64 	%fd6618, %fd17513, %fd712;
	mul.f64 	%fd6619, %fd17512, %fd711;
	sub.f64 	%fd6620, %fd6618, %fd6619;
	fma.rn.f64 	%fd6621, %fd718, %fd6620, %fd6617;
	div.rn.f64 	%fd719, %fd6621, %fd715;
	setp.lt.f64 	%p716, %fd719, 0d0000000000000000;
	setp.gt.f64 	%p717, %fd719, 0d3FF0000000000000;
	or.pred  	%p718, %p716, %p717;
	@%p718 bra 	$L__BB0_268;
	mul.f64 	%fd6623, %fd717, %fd710;
	mul.f64 	%fd6624, %fd718, %fd709;
	sub.f64 	%fd720, %fd6623, %fd6624;
	mul.f64 	%fd6625, %fd718, %fd708;
	mul.f64 	%fd6626, %fd716, %fd710;
	sub.f64 	%fd721, %fd6625, %fd6626;
	mul.f64 	%fd6627, %fd716, %fd709;
	mul.f64 	%fd6628, %fd717, %fd708;
	sub.f64 	%fd722, %fd6627, %fd6628;
	mul.f64 	%fd6629, %fd17512, %fd721;
	fma.rn.f64 	%fd6630, %fd17513, %fd720, %fd6629;
	fma.rn.f64 	%fd6631, %fd17511, %fd722, %fd6630;
	div.rn.f64 	%fd6632, %fd6631, %fd715;
	setp.lt.f64 	%p720, %fd6632, 0d0000000000000000;
	add.f64 	%fd6633, %fd719, %fd6632;
	setp.gt.f64 	%p721, %fd6633, 0d3FF0000000000000;
	or.pred  	%p722, %p720, %p721;
	@%p722 bra 	$L__BB0_268;
	mul.f64 	%fd6634, %fd712, %fd721;
	fma.rn.f64 	%fd6635, %fd711, %fd720, %fd6634;
	fma.rn.f64 	%fd6636, %fd713, %fd722, %fd6635;
	div.rn.f64 	%fd6637, %fd6636, %fd715;
	setp.lt.f64 	%p3653, %fd6637, 0d0000000000000000;
	selp.f64 	%fd17521, 0d0000000000000000, %fd6637, %p3653;
$L__BB0_268:
	@%p3653 bra 	$L__BB0_271;
	setp.ltu.f64 	%p723, %fd17521, 0d3F50624DD2F1A9FC;
	setp.gtu.f64 	%p724, %fd17521, %fd17514;
	or.pred  	%p725, %p723, %p724;
	@%p725 bra 	$L__BB0_271;
	ld.param.u64 	%rd951, [_Z13render_kernelP4RectiP4TrigiP5Lighti7double3S5_iidP6uchar4iS7__param_2];
	cvta.to.global.u64 	%rd164, %rd951;
	mul.wide.u32 	%rd165, %r2759, 96;
	add.s64 	%rd166, %rd164, %rd165;
	ld.global.f64 	%fd6638, [%rd166+88];
	mul.f64 	%fd17528, %fd17528, %fd6638;
$L__BB0_271:
	ld.param.u64 	%rd952, [_Z13render_kernelP4RectiP4TrigiP5Lighti7double3S5_iidP6uchar4iS7__param_2];
	cvta.to.global.u64 	%rd167, %rd952;
	mul.wide.u32 	%rd168, %r2759, 96;
	add.s64 	%rd169, %rd167, %rd168;
	ld.global.f64 	%fd727, [%rd169+96];
	ld.global.f64 	%fd728, [%rd169+104];
	ld.global.f64 	%fd729, [%rd169+112];
	ld.global.f64 	%fd6640, [%rd169+120];
	ld.global.f64 	%fd6641, [%rd169+128];
	ld.global.f64 	%fd6642, [%rd169+136];
	ld.global.f64 	%fd6643, [%rd169+144];
	ld.global.f64 	%fd6644, [%rd169+152];
	ld.global.f64 	%fd6645, [%rd169+160];
	sub.f64 	%fd730, %fd6640, %fd727;
	sub.f64 	%fd731, %fd6641, %fd728;
	sub.f64 	%fd732, %fd6642, %fd729;
	sub.f64 	%fd733, %fd6643, %fd727;
	sub.f64 	%fd734, %fd6644, %fd728;
	sub.f64 	%fd735, %fd6645, %fd729;
	mul.f64 	%fd6646, %fd17512, %fd735;
	mul.f64 	%fd6647, %fd17511, %fd734;
	sub.f64 	%fd736, %fd6646, %fd6647;
	mul.f64 	%fd6648, %fd17511, %fd733;
	mul.f64 	%fd6649, %fd17513, %fd735;
	sub.f64 	%fd6650, %fd6648, %fd6649;
	mul.f64 	%fd6651, %fd17513, %fd734;
	mul.f64 	%fd6652, %fd17512, %fd733;
	sub.f64 	%fd6653, %fd6651, %fd6652;
	mul.f64 	%fd6654, %fd731, %fd6650;
	fma.rn.f64 	%fd6655, %fd730, %fd736, %fd6654;
	fma.rn.f64 	%fd737, %fd732, %fd6653, %fd6655;
	abs.f64 	%fd6656, %fd737;
	setp.lt.f64 	%p727, %fd6656, 0d3D719799812DEA11;
	mov.pred 	%p3654, -1;
	mov.f64 	%fd17523, 0d0000000000000000;
	@%p727 bra 	$L__BB0_275;
	sub.f64 	%fd738, %fd595, %fd727;
	sub.f64 	%fd739, %fd596, %fd728;
	sub.f64 	%fd740, %fd597, %fd729;
	mul.f64 	%fd6658, %fd17511, %fd733;
	mul.f64 	%fd6659, %fd17513, %fd735;
	sub.f64 	%fd6660, %fd6658, %fd6659;
	mul.f64 	%fd6661, %fd739, %fd6660;
	fma.rn.f64 	%fd6662, %fd738, %fd736, %fd6661;
	mul.f64 	%fd6663, %fd17513, %fd734;
	mul.f64 	%fd6664, %fd17512, %fd733;
	sub.f64 	%fd6665, %fd6663, %fd6664;
	fma.rn.f64 	%fd6666, %fd740, %fd6665, %fd6662;
	div.rn.f64 	%fd741, %fd6666, %fd737;
	setp.lt.f64 	%p729, %fd741, 0d0000000000000000;
	setp.gt.f64 	%p730, %fd741, 0d3FF0000000000000;
	or.pred  	%p731, %p729, %p730;
	@%p731 bra 	$L__BB0_275;
	mul.f64 	%fd6668, %fd739, %fd732;
	mul.f64 	%fd6669, %fd740, %fd731;
	sub.f64 	%fd742, %fd6668, %fd6669;
	mul.f64 	%fd6670, %fd740, %fd730;
	mul.f64 	%fd6671, %fd738, %fd732;
	sub.f64 	%fd743, %fd6670, %fd6671;
	mul.f64 	%fd6672, %fd738, %fd731;
	mul.f64 	%fd6673, %fd739, %fd730;
	sub.f64 	%fd744, %fd6672, %fd6673;
	mul.f64 	%fd6674, %fd17512, %fd743;
	fma.rn.f64 	%fd6675, %fd17513, %fd742, %fd6674;
	fma.rn.f64 	%fd6676, %fd17511, %fd744, %fd6675;
	div.rn.f64 	%fd6677, %fd6676, %fd737;
	setp.lt.f64 	%p733, %fd6677, 0d0000000000000000;
	add.f64 	%fd6678, %fd741, %fd6677;
	setp.gt.f64 	%p734, %fd6678, 0d3FF0000000000000;
	or.pred  	%p735, %p733, %p734;
	@%p735 bra 	$L__BB0_275;
	mul.f64 	%fd6679, %fd734, %fd743;
	fma.rn.f64 	%fd6680, %fd733, %fd742, %fd6679;
	fma.rn.f64 	%fd6681, %fd735, %fd744, %fd6680;
	div.rn.f64 	%fd6682, %fd6681, %fd737;
	setp.lt.f64 	%p3654, %fd6682, 0d0000000000000000;
	selp.f64 	%fd17523, 0d0000000000000000, %fd6682, %p3654;
$L__BB0_275:
	@%p3654 bra 	$L__BB0_278;
	setp.ltu.f64 	%p736, %fd17523, 0d3F50624DD2F1A9FC;
	setp.gtu.f64 	%p737, %fd17523, %fd17514;
	or.pred  	%p738, %p736, %p737;
	@%p738 bra 	$L__BB0_278;
	ld.param.u64 	%rd953, [_Z13render_kernelP4RectiP4TrigiP5Lighti7double3S5_iidP6uchar4iS7__param_2];
	cvta.to.global.u64 	%rd170, %rd953;
	mul.wide.u32 	%rd171, %r2759, 96;
	add.s64 	%rd172, %rd170, %rd171;
	ld.global.f64 	%fd6683, [%rd172+184];
	mul.f64 	%fd17528, %fd17528, %fd6683;
$L__BB0_278:
	ld.param.u32 	%r2526, [_Z13render_kernelP4RectiP4TrigiP5Lighti7double3S5_iidP6uchar4iS7__param_3];
	add.s32 	%r2759, %r2759, 2;
	and.b32  	%r88, %r2526, 2147483646;
	setp.ne.s32 	%p739, %r2759, %r88;
	@%p739 bra 	$L__BB0_264;
	cvt.u64.u32 	%rd1135, %r88;
$L__BB0_280:
	ld.param.u32 	%r2527, [_Z13render_kernelP4RectiP4TrigiP5Lighti7double3S5_iidP6uchar4iS7__param_3];
	and.b32  	%r705, %r2527, 1;
	setp.eq.b32 	%p740, %r705, 1;
	not.pred 	%p741, %p740;
	mov.f64 	%fd17527, 0d0000000000000000;
	@%p741 bra 	$L__BB0_288;
	ld.param.u64 	%rd954, [_Z13render_kernelP4RectiP4TrigiP5Lighti7double3S5_iidP6uchar4iS7__param_2];
	cvta.to.global.u64 	%rd173, %rd954;
	mad.lo.s64 	%rd19, %rd1135, 96, %rd173;
	ld.global.f64 	%fd751, [%rd19];
	ld.global.f64 	%fd752, [%rd19+8];
	ld.global.f64 	%fd753, [%rd19+16];
	ld.global.f64 	%fd6685, [%rd19+24];
	ld.global.f64 	%fd6686, [%rd19+32];
	ld.global.f64 	%fd6687, [%rd19+40];
	ld.global.f64 	%fd6688, [%rd19+48];
	ld.global.f64 	%fd6689, [%rd19+56];
	ld.global.f64 	%fd6690, [%rd19+64];
	sub.f64 	%fd754, %fd6685, %fd751;
	sub.f64 	%fd755, %fd6686, %fd752;
	sub.f64 	%fd756, %fd6687, %fd753;
	sub.f64 	%fd757, %fd6688, %fd751;
	sub.f64 	%fd758, %fd6689, %fd752;
	sub.f64 	%fd759, %fd6690, %fd753;
	mul.f64 	%fd6691, %fd17512, %fd759;
	mul.f64 	%fd6692, %fd17511, %fd758;
	sub.f64 	%fd6693, %fd6691, %fd6692;
	mul.f64 	%fd6694, %fd17511, %fd757;
	mul.f64 	%fd6695, %fd17513, %fd759;
	sub.f64 	%fd6696, %fd6694, %fd6695;
	mul.f64 	%fd6697, %fd17513, %fd758;
	mul.f64 	%fd6698, %fd17512, %fd757;
	sub.f64 	%fd6699, %fd6697, %fd6698;
	mul.f64 	%fd6700, %fd755, %fd6696;
	fma.rn.f64 	%fd6701, %fd754, %fd6693, %fd6700;
	fma.rn.f64 	%fd760, %fd756, %fd6699, %fd6701;
	abs.f64 	%fd6702, %fd760;
	setp.lt.f64 	%p743, %fd6702, 0d3D719799812DEA11;
	mov.pred 	%p3655, -1;
	@%p743 bra 	$L__BB0_285;
	sub.f64 	%fd761, %fd595, %fd751;
	sub.f64 	%fd762, %fd596, %fd752;
	sub.f64 	%fd763, %fd597, %fd753;
	mul.f64 	%fd6704, %fd17512, %fd759;
	mul.f64 	%fd6705, %fd17511, %fd758;
	sub.f64 	%fd6706, %fd6704, %fd6705;
	mul.f64 	%fd6707, %fd17511, %fd757;
	mul.f64 	%fd6708, %fd17513, %fd759;
	sub.f64 	%fd6709, %fd6707, %fd6708;
	mul.f64 	%fd6710, %fd762, %fd6709;
	fma.rn.f64 	%fd6711, %fd761, %fd6706, %fd6710;
	mul.f64 	%fd6712, %fd17513, %fd758;
	mul.f64 	%fd6713, %fd17512, %fd757;
	sub.f64 	%fd6714, %fd6712, %fd6713;
	fma.rn.f64 	%fd6715, %fd763, %fd6714, %fd6711;
	div.rn.f64 	%fd764, %fd6715, %fd760;
	setp.lt.f64 	%p745, %fd764, 0d0000000000000000;
	setp.gt.f64 	%p746, %fd764, 0d3FF0000000000000;
	or.pred  	%p747, %p745, %p746;
	@%p747 bra 	$L__BB0_285;
	mul.f64 	%fd6717, %fd762, %fd756;
	mul.f64 	%fd6718, %fd763, %fd755;
	sub.f64 	%fd765, %fd6717, %fd6718;
	mul.f64 	%fd6719, %fd763, %fd754;
	mul.f64 	%fd6720, %fd761, %fd756;
	sub.f64 	%fd766, %fd6719, %fd6720;
	mul.f64 	%fd6721, %fd761, %fd755;
	mul.f64 	%fd6722, %fd762, %fd754;
	sub.f64 	%fd767, %fd6721, %fd6722;
	mul.f64 	%fd6723, %fd17512, %fd766;
	fma.rn.f64 	%fd6724, %fd17513, %fd765, %fd6723;
	fma.rn.f64 	%fd6725, %fd17511, %fd767, %fd6724;
	div.rn.f64 	%fd6726, %fd6725, %fd760;
	setp.lt.f64 	%p749, %fd6726, 0d0000000000000000;
	add.f64 	%fd6727, %fd764, %fd6726;
	setp.gt.f64 	%p750, %fd6727, 0d3FF0000000000000;
	or.pred  	%p751, %p749, %p750;
	@%p751 bra 	$L__BB0_285;
	mul.f64 	%fd6728, %fd758, %fd766;
	fma.rn.f64 	%fd6729, %fd757, %fd765, %fd6728;
	fma.rn.f64 	%fd6730, %fd759, %fd767, %fd6729;
	div.rn.f64 	%fd6731, %fd6730, %fd760;
	setp.lt.f64 	%p3655, %fd6731, 0d0000000000000000;
	selp.f64 	%fd17527, 0d0000000000000000, %fd6731, %p3655;
$L__BB0_285:
	@%p3655 bra 	$L__BB0_288;
	setp.ltu.f64 	%p752, %fd17527, 0d3F50624DD2F1A9FC;
	setp.gtu.f64 	%p753, %fd17527, %fd17514;
	or.pred  	%p754, %p752, %p753;
	@%p754 bra 	$L__BB0_288;
	ld.global.f64 	%fd6732, [%rd19+88];
	mul.f64 	%fd17528, %fd17528, %fd6732;
$L__BB0_288:
	mul.f64 	%fd6733, %fd17509, %fd17513;
	fma.rn.f64 	%fd6734, %fd17508, %fd17512, %fd6733;
	fma.rn.f64 	%fd772, %fd17507, %fd17511, %fd6734;
	setp.leu.f64 	%p755, %fd772, 0d0000000000000000;
	@%p755 bra 	$L__BB0_297;
	mul.f64 	%fd6735, %fd17509, %fd17509;
	fma.rn.f64 	%fd6736, %fd17508, %fd17508, %fd6735;
	fma.rn.f64 	%fd773, %fd17507, %fd17507, %fd6736;
	setp.eq.f64 	%p756, %fd773, 0d0000000000000000;
	selp.f64 	%fd17530, 0d0000000000000000, %fd773, %p756;
	@%p35 bra 	$L__BB0_292;
	mov.f64 	%fd17529, %fd773;
$L__BB0_291:
	div.rn.f64 	%fd6737, %fd773, %fd17529;
	add.f64 	%fd6738, %fd17529, %fd6737;
	mul.f64 	%fd17530, %fd6738, 0d3FE0000000000000;
	sub.f64 	%fd6739, %fd17530, %fd17529;
	abs.f64 	%fd6740, %fd6739;
	setp.gt.f64 	%p757, %fd6740, 0d3E7AD7F29ABCAF48;
	mov.f64 	%fd17529, %fd17530;
	@%p757 bra 	$L__BB0_291;
$L__BB0_292:
	mul.f64 	%fd6742, %fd17513, %fd17513;
	fma.rn.f64 	%fd6743, %fd17512, %fd17512, %fd6742;
	fma.rn.f64 	%fd778, %fd17511, %fd17511, %fd6743;
	setp.eq.f64 	%p758, %fd778, 0d0000000000000000;
	mov.f64 	%fd17532, 0d0000000000000000;
	@%p758 bra 	$L__BB0_296;
	abs.f64 	%fd6744, %fd778;
	setp.leu.f64 	%p759, %fd6744, 0d3E7AD7F29ABCAF48;
	mov.f64 	%fd17532, %fd778;
	@%p759 bra 	$L__BB0_296;
	mov.f64 	%fd17531, %fd778;
$L__BB0_295:
	div.rn.f64 	%fd6745, %fd778, %fd17531;
	add.f64 	%fd6746, %fd17531, %fd6745;
	mul.f64 	%fd17532, %fd6746, 0d3FE0000000000000;
	sub.f64 	%fd6747, %fd17532, %fd17531;
	abs.f64 	%fd6748, %fd6747;
	setp.gt.f64 	%p760, %fd6748, 0d3E7AD7F29ABCAF48;
	mov.f64 	%fd17531, %fd17532;
	@%p760 bra 	$L__BB0_295;
$L__BB0_296:
	mul.f64 	%fd6749, %fd17530, %fd17532;
	mul.f64 	%fd6750, %fd643, %fd17528;
	mul.f64 	%fd6751, %fd772, %fd6750;
	div.rn.f64 	%fd6752, %fd6751, %fd6749;
	add.f64 	%fd17538, %fd17538, %fd6752;
$L__BB0_297:
	add.f64 	%fd6753, %fd772, %fd772;
	mul.f64 	%fd6754, %fd17509, %fd6753;
	mul.f64 	%fd6755, %fd17508, %fd6753;
	mul.f64 	%fd6756, %fd17507, %fd6753;
	sub.f64 	%fd784, %fd6754, %fd17513;
	sub.f64 	%fd785, %fd6755, %fd17512;
	sub.f64 	%fd786, %fd6756, %fd17511;
	mul.f64 	%fd6757, %fd785, %fd641;
	mul.f64 	%fd6758, %fd17483, %fd784;
	sub.f64 	%fd6759, %fd6757, %fd6758;
	mul.f64 	%fd6760, %fd17481, %fd786;
	sub.f64 	%fd787, %fd6759, %fd6760;
	setp.leu.f64 	%p761, %fd787, 0d0000000000000000;
	@%p761 bra 	$L__BB0_306;
	mul.f64 	%fd788, %fd643, %fd17528;
	mul.f64 	%fd6762, %fd785, %fd785;
	fma.rn.f64 	%fd6763, %fd784, %fd784, %fd6762;
	fma.rn.f64 	%fd789, %fd786, %fd786, %fd6763;
	setp.eq.f64 	%p762, %fd789, 0d0000000000000000;
	mov.f64 	%fd17535, 0d0000000000000000;
	@%p762 bra 	$L__BB0_302;
	abs.f64 	%fd6764, %fd789;
	setp.leu.f64 	%p763, %fd6764, 0d3E7AD7F29ABCAF48;
	mov.f64 	%fd17535, %fd789;
	@%p763 bra 	$L__BB0_302;
	mov.f64 	%fd17534, %fd789;
$L__BB0_301:
	div.rn.f64 	%fd6765, %fd789, %fd17534;
	add.f64 	%fd6766, %fd17534, %fd6765;
	mul.f64 	%fd17535, %fd6766, 0d3FE0000000000000;
	sub.f64 	%fd6767, %fd17535, %fd17534;
	abs.f64 	%fd6768, %fd6767;
	setp.gt.f64 	%p764, %fd6768, 0d3E7AD7F29ABCAF48;
	mov.f64 	%fd17534, %fd17535;
	@%p764 bra 	$L__BB0_301;
$L__BB0_302:
	mul.f64 	%fd6769, %fd17483, %fd17483;
	fma.rn.f64 	%fd6770, %fd17482, %fd17482, %fd6769;
	fma.rn.f64 	%fd793, %fd17481, %fd17481, %fd6770;
	setp.eq.f64 	%p765, %fd793, 0d0000000000000000;
	selp.f64 	%fd17537, 0d0000000000000000, %fd793, %p765;
	@%p36 bra 	$L__BB0_305;
	mov.f64 	%fd17536, %fd793;
$L__BB0_304:
	div.rn.f64 	%fd6771, %fd793, %fd17536;
	add.f64 	%fd6772, %fd17536, %fd6771;
	mul.f64 	%fd17537, %fd6772, 0d3FE0000000000000;
	sub.f64 	%fd6773, %fd17537, %fd17536;
	abs.f64 	%fd6774, %fd6773;
	setp.gt.f64 	%p766, %fd6774, 0d3E7AD7F29ABCAF48;
	mov.f64 	%fd17536, %fd17537;
	@%p766 bra 	$L__BB0_304;
$L__BB0_305:
	mul.f64 	%fd6775, %fd17535, %fd17537;
	div.rn.f64 	%fd6776, %fd787, %fd6775;
	mul.f64 	%fd6777, %fd6776, %fd6776;
	mul.f64 	%fd6778, %fd6777, %fd6777;
	mul.f64 	%fd6779, %fd6778, %fd6777;
	mul.f64 	%fd6780, %fd6778, %fd6778;
	mul.f64 	%fd6781, %fd6780, %fd6779;
	mul.f64 	%fd6782, %fd6780, %fd6780;
	mul.f64 	%fd6783, %fd6782, %fd6782;
	mul.f64 	%fd6784, %fd6783, %fd6781;
	mul.f64 	%fd6785, %fd6783, %fd6783;
	mul.f64 	%fd6786, %fd6785, %fd6784;
	fma.rn.f64 	%fd17538, %fd788, %fd6786, %fd17538;
$L__BB0_306:
	ld.param.u32 	%r2647, [_Z13render_kernelP4RectiP4TrigiP5Lighti7double3S5_iidP6uchar4iS7__param_5];
	add.s32 	%r2757, %r2757, 1;
	setp.ne.s32 	%p767, %r2757, %r2647;
	@%p767 bra 	$L__BB0_243;
$L__BB0_307:
	and.b16  	%rs557, %rs938, 255;
	cvt.rn.f64.u16 	%fd6787, %rs557;
	mul.f64 	%fd6788, %fd17538, %fd6787;
	min.f64 	%fd6789, %fd6788, 0d406FE00000000000;
	cvt.rzi.u32.f64 	%r706, %fd6789;
	cvt.u16.u32 	%rs1014, %r706;
	and.b16  	%rs558, %rs937, 255;
	cvt.rn.f64.u16 	%fd6790, %rs558;
	mul.f64 	%fd6791, %fd17538, %fd6790;
	min.f64 	%fd6792, %fd6791, 0d406FE00000000000;
	cvt.rzi.u32.f64 	%r707, %fd6792;
	cvt.u16.u32 	%rs1013, %r707;
	and.b16  	%rs559, %rs936, 255;
	cvt.rn.f64.u16 	%fd6793, %rs559;
	mul.f64 	%fd6794, %fd17538, %fd6793;
	min.f64 	%fd6795, %fd6794, 0d406FE00000000000;
	cvt.rzi.u32.f64 	%r708, %fd6795;
	cvt.u16.u32 	%rs1012, %r708;
	and.b16  	%rs560, %rs935, 255;
	cvt.rn.f64.u16 	%fd6796, %rs560;
	mul.f64 	%fd6797, %fd17538, %fd6796;
	min.f64 	%fd6798, %fd6797, 0d406FE00000000000;
	cvt.rzi.u32.f64 	%r709, %fd6798;
	cvt.u16.u32 	%rs1011, %r709;
	setp.eq.s32 	%p768, %r2742, 1;
	@%p768 bra 	$L__BB0_310;
	setp.ne.s32 	%p769, %r2742, 0;
	@%p769 bra 	$L__BB0_311;
	ld.param.u64 	%rd876, [_Z13render_kernelP4RectiP4TrigiP5Lighti7double3S5_iidP6uchar4iS7__param_0];
	cvta.to.global.u64 	%rd177, %rd876;
	mul.wide.s32 	%rd178, %r2741, 128;
	add.s64 	%rd179, %rd177, %rd178;
	ld.global.f64 	%fd6800, [%rd179+112];
	setp.gtu.f64 	%p771, %fd6800, 0d0000000000000000;
	@%p771 bra 	$L__BB0_311;
	bra.uni 	$L__BB0_1218;
$L__BB0_310:
	ld.param.u64 	%rd955, [_Z13render_kernelP4RectiP4TrigiP5Lighti7double3S5_iidP6uchar4iS7__param_2];
	cvta.to.global.u64 	%rd174, %rd955;
	mul.wide.s32 	%rd175, %r2741, 96;
	add.s64 	%rd176, %rd174, %rd175;
	ld.global.f64 	%fd6799, [%rd176+80];
	setp.le.f64 	%p770, %fd6799, 0d0000000000000000;
	@%p770 bra 	$L__BB0_1218;
$L__BB0_311:
	mul.f64 	%fd6802, %fd17508, %fd641;
	mul.f64 	%fd6803, %fd17483, %fd17509;
	sub.f64 	%fd6804, %fd6802, %fd6803;
	mul.f64 	%fd6805, %fd17481, %fd17507;
	sub.f64 	%fd6806, %fd6804, %fd6805;
	add.f64 	%fd6807, %fd6806, %fd6806;
	fma.rn.f64 	%fd801, %fd17509, %fd6807, %fd17483;
	fma.rn.f64 	%fd802, %fd17508, %fd6807, %fd17482;
	fma.rn.f64 	%fd803, %fd17507, %fd6807, %fd17481;
	mul.f64 	%fd6808, %fd802, %fd802;
	fma.rn.f64 	%fd6809, %fd801, %fd801, %fd6808;
	fma.rn.f64 	%fd804, %fd803, %fd803, %fd6809;
	setp.eq.f64 	%p772, %fd804, 0d0000000000000000;
	mov.f64 	%fd17541, 0d0000000000000000;
	@%p772 bra 	$L__BB0_315;
	abs.f64 	%fd6810, %fd804;
	setp.leu.f64 	%p773, %fd6810, 0d3E7AD7F29ABCAF48;
	mov.f64 	%fd17541, %fd804;
	@%p773 bra 	$L__BB0_315;
	mov.f64 	%fd17540, %fd804;
$L__BB0_314:
	div.rn.f64 	%fd6811, %fd804, %fd17540;
	add.f64 	%fd6812, %fd17540, %fd6811;
	mul.f64 	%fd17541, %fd6812, 0d3FE0000000000000;
	sub.f64 	%fd6813, %fd17541, %fd17540;
	abs.f64 	%fd6814, %fd6813;
	setp.gt.f64 	%p774, %fd6814, 0d3E7AD7F29ABCAF48;
	mov.f64 	%fd17540, %fd17541;
	@%p774 bra 	$L__BB0_314;
$L__BB0_315:
	setp.lt.f64 	%p775, %fd17541, 0d3D719799812DEA11;
	mov.f64 	%fd17542, 0d0000000000000000;
	mov.f64 	%fd17543, %fd17542;
	mov.f64 	%fd17544, %fd17542;
	@%p775 bra 	$L__BB0_317;
	div.rn.f64 	%fd17544, %fd801, %fd17541;
	div.rn.f64 	%fd17543, %fd802, %fd17541;
	div.rn.f64 	%fd17542, %fd803, %fd17541;
$L__BB0_317:
	ld.param.u32 	%r2648, [_Z13render_kernelP4RectiP4TrigiP5Lighti7double3S5_iidP6uchar4iS7__param_5];
	setp.lt.s32 	%p776, %r2648, 1;
	@%p776 bra 	$L__BB0_328;
	mov.b32 	%r2760, 0;
$L__BB0_319:
	ld.param.u64 	%rd1082, [_Z13render_kernelP4RectiP4TrigiP5Lighti7double3S5_iidP6uchar4iS7__param_4];
	cvta.to.global.u64 	%rd180, %rd1082;
	mul.wide.u32 	%rd181, %r2760, 64;
	add.s64 	%rd20, %rd180, %rd181;
	ld.global.u32 	%r711, [%rd20];
	setp.ne.s32 	%p777, %r711, 1;
	@%p777 bra 	$L__BB0_327;
	ld.global.f64 	%fd6817, [%rd20+16];
	ld.global.f64 	%fd6818, [%rd20+24];
	ld.global.f64 	%fd6819, [%rd20+32];
	sub.f64 	%fd814, %fd6817, %fd595;
	sub.f64 	%fd815, %fd6818, %fd596;
	sub.f64 	%fd816, %fd6819, %fd597;
	mul.f64 	%fd6820, %fd815, %fd815;
	fma.rn.f64 	%fd6821, %fd814, %fd814, %fd6820;
	fma.rn.f64 	%fd817, %fd816, %fd816, %fd6821;
	setp.eq.f64 	%p778, %fd817, 0d0000000000000000;
	mov.f64 	%fd17546, 0d0000000000000000;
	@%p778 bra 	$L__BB0_324;
	abs.f64 	%fd6822, %fd817;
	setp.leu.f64 	%p779, %fd6822, 0d3E7AD7F29ABCAF48;
	mov.f64 	%fd17546, %fd817;
	@%p779 bra 	$L__BB0_324;
	mov.f64 	%fd17545, %fd817;
$L__BB0_323:
	div.rn.f64 	%fd6823, %fd817, %fd17545;
	add.f64 	%fd6824, %fd17545, %fd6823;
	mul.f64 	%fd17546, %fd6824, 0d3FE0000000000000;
	sub.f64 	%fd6825, %fd17546, %fd17545;
	abs.f64 	%fd6826, %fd6825;
	setp.gt.f64 	%p780, %fd6826, 0d3E7AD7F29ABCAF48;
	mov.f64 	%fd17545, %fd17546;
	@%p780 bra 	$L__BB0_323;
$L__BB0_324:
	setp.lt.f64 	%p781, %fd17546, 0d3D719799812DEA11;
	mov.f64 	%fd17547, 0d0000000000000000;
	mov.f64 	%fd17548, %fd17547;
	mov.f64 	%fd17549, %fd17547;
	@%p781 bra 	$L__BB0_326;
	div.rn.f64 	%fd17549, %fd814, %fd17546;
	div.rn.f64 	%fd17548, %fd815, %fd17546;
	div.rn.f64 	%fd17547, %fd816, %fd17546;
$L__BB0_326:
	mul.f64 	%fd6828, %fd17544, %fd17549;
	fma.rn.f64 	%fd6829, %fd17543, %fd17548, %fd6828;
	fma.rn.f64 	%fd6830, %fd17542, %fd17547, %fd6829;
	add.f64 	%fd6831, %fd6830, 0dBFF0000000000000;
	abs.f64 	%fd6832, %fd6831;
	setp.lt.f64 	%p782, %fd6832, 0d3FC0000000000000;
	setp.lt.f64 	%p783, %fd17546, 0d3FC0000000000000;
	and.pred  	%p784, %p783, %p782;
	mov.b16 	%rs971, 255;
	mov.u16 	%rs972, %rs971;
	mov.u16 	%rs973, %rs971;
	mov.u16 	%rs974, %rs971;
	@%p784 bra 	$L__BB0_755;
$L__BB0_327:
	ld.param.u32 	%r2649, [_Z13render_kernelP4RectiP4TrigiP5Lighti7double3S5_iidP6uchar4iS7__param_5];
	add.s32 	%r2760, %r2760, 1;
	setp.eq.s32 	%p785, %r2760, %r2649;
	@%p785 bra 	$L__BB0_328;
	bra.uni 	$L__BB0_319;
$L__BB0_328:
	ld.param.u32 	%r2460, [_Z13render_kernelP4RectiP4TrigiP5Lighti7double3S5_iidP6uchar4iS7__param_1];
	setp.lt.s32 	%p786, %r2460, 1;
	mov.f64 	%fd17554, 0d7FEFFFFFFFFFFFFF;
	mov.b32 	%r2766, -1;
	mov.u32 	%r2767, %r2766;
	@%p786 bra 	$L__BB0_341;
	mov.b32 	%r2767, -1;
	mov.f64 	%fd17554, 0d7FEFFFFFFFFFFFFF;
	mov.b32 	%r2763, 0;
	mov.u32 	%r2766, %r2767;
$L__BB0_330:
	ld.param.u64 	%rd877, [_Z13render_kernelP4RectiP4TrigiP5Lighti7double3S5_iidP6uchar4iS7__param_0];
	cvta.to.global.u64 	%rd182, %rd877;
	mul.wide.u32 	%rd183, %r2763, 128;
	add.s64 	%rd184, %rd182, %rd183;
	ld.global.f64 	%fd829, [%rd184+88];
	ld.global.f64 	%fd830, [%rd184+80];
	ld.global.f64 	%fd831, [%rd184+72];
	ld.global.f64 	%fd832, [%rd184+64];
	ld.global.f64 	%fd833, [%rd184+56];
	ld.global.f64 	%fd834, [%rd184+48];
	ld.global.f64 	%fd835, [%rd184+40];
	ld.global.f64 	%fd836, [%rd184+32];
	ld.global.f64 	%fd837, [%rd184+24];
	ld.global.f64 	%fd838, [%rd184+16];
	ld.global.f64 	%fd839, [%rd184+8];
	ld.global.f64 	%fd840, [%rd184];
	sub.f64 	%fd841, %fd837, %fd840;
	sub.f64 	%fd842, %fd836, %fd839;
	sub.f64 	%fd843, %fd835, %fd838;
	sub.f64 	%fd844, %fd831, %fd840;
	sub.f64 	%fd845, %fd830, %fd839;
	sub.f64 	%fd846, %fd829, %fd838;
	mul.f64 	%fd6836, %fd17543, %fd846;
	mul.f64 	%fd6837, %fd17542, %fd845;
	sub.f64 	%fd6838, %fd6836, %fd6837;
	mul.f64 	%fd6839, %fd17542, %fd844;
	mul.f64 	%fd6840, %fd17544, %fd846;
	sub.f64 	%fd6841, %fd6839, %fd6840;
	mul.f64 	%fd6842, %fd17544, %fd845;
	mul.f64 	%fd6843, %fd17543, %fd844;
	sub.f64 	%fd6844, %fd6842, %fd6843;
	mul.f64 	%fd6845, %fd842, %fd6841;
	fma.rn.f64 	%fd6846, %fd841, %fd6838, %fd6845;
	fma.rn.f64 	%fd847, %fd843, %fd6844, %fd6846;
	abs.f64 	%fd6847, %fd847;
	setp.lt.f64 	%p788, %fd6847, 0d3D719799812DEA11;
	mov.pred 	%p3656, 0;
	mov.f64 	%fd17552, 0d0000000000000000;
	@%p788 bra 	$L__BB0_334;
	sub.f64 	%fd848, %fd595, %fd840;
	sub.f64 	%fd849, %fd596, %fd839;
	sub.f64 	%fd850, %fd597, %fd838;
	mul.f64 	%fd6849, %fd17543, %fd846;
	mul.f64 	%fd6850, %fd17542, %fd845;
	sub.f64 	%fd6851, %fd6849, %fd6850;
	mul.f64 	%fd6852, %fd17542, %fd844;
	mul.f64 	%fd6853, %fd17544, %fd846;
	sub.f64 	%fd6854, %fd6852, %fd6853;
	mul.f64 	%fd6855, %fd849, %fd6854;
	fma.rn.f64 	%fd6856, %fd848, %fd6851, %fd6855;
	mul.f64 	%fd6857, %fd17544, %fd845;
	mul.f64 	%fd6858, %fd17543, %fd844;
	sub.f64 	%fd6859, %fd6857, %fd6858;
	fma.rn.f64 	%fd6860, %fd850, %fd6859, %fd6856;
	div.rn.f64 	%fd851, %fd6860, %fd847;
	setp.lt.f64 	%p790, %fd851, 0d0000000000000000;
	setp.gt.f64 	%p791, %fd851, 0d3FF0000000000000;
	or.pred  	%p792, %p790, %p791;
	@%p792 bra 	$L__BB0_334;
	mul.f64 	%fd6862, %fd849, %fd843;
	mul.f64 	%fd6863, %fd850, %fd842;
	sub.f64 	%fd852, %fd6862, %fd6863;
	mul.f64 	%fd6864, %fd850, %fd841;
	mul.f64 	%fd6865, %fd848, %fd843;
	sub.f64 	%fd853, %fd6864, %fd6865;
	mul.f64 	%fd6866, %fd848, %fd842;
	mul.f64 	%fd6867, %fd849, %fd841;
	sub.f64 	%fd854, %fd6866, %fd6867;
	mul.f64 	%fd6868, %fd17543, %fd853;
	fma.rn.f64 	%fd6869, %fd17544, %fd852, %fd6868;
	fma.rn.f64 	%fd6870, %fd17542, %fd854, %fd6869;
	div.rn.f64 	%fd6871, %fd6870, %fd847;
	setp.lt.f64 	%p794, %fd6871, 0d0000000000000000;
	add.f64 	%fd6872, %fd851, %fd6871;
	setp.gt.f64 	%p795, %fd6872, 0d3FF0000000000000;
	or.pred  	%p796, %p794, %p795;
	@%p796 bra 	$L__BB0_334;
	mul.f64 	%fd6873, %fd845, %fd853;
	fma.rn.f64 	%fd6874, %fd844, %fd852, %fd6873;
	fma.rn.f64 	%fd6875, %fd846, %fd854, %fd6874;
	div.rn.f64 	%fd6876, %fd6875, %fd847;
	setp.geu.f64 	%p3656, %fd6876, 0d0000000000000000;
	selp.f64 	%fd17552, %fd6876, 0d0000000000000000, %p3656;
$L__BB0_334:
	sub.f64 	%fd857, %fd837, %fd831;
	sub.f64 	%fd858, %fd836, %fd830;
	sub.f64 	%fd859, %fd835, %fd829;
	sub.f64 	%fd860, %fd834, %fd831;
	sub.f64 	%fd861, %fd833, %fd830;
	sub.f64 	%fd862, %fd832, %fd829;
	mul.f64 	%fd6878, %fd17543, %fd862;
	mul.f64 	%fd6879, %fd17542, %fd861;
	sub.f64 	%fd863, %fd6878, %fd6879;
	mul.f64 	%fd6880, %fd17542, %fd860;
	mul.f64 	%fd6881, %fd17544, %fd862;
	sub.f64 	%fd864, %fd6880, %fd6881;
	mul.f64 	%fd6882, %fd17544, %fd861;
	mul.f64 	%fd6883, %fd17543, %fd860;
	sub.f64 	%fd865, %fd6882, %fd6883;
	mul.f64 	%fd6884, %fd858, %fd864;
	fma.rn.f64 	%fd6885, %fd857, %fd863, %fd6884;
	fma.rn.f64 	%fd866, %fd859, %fd865, %fd6885;
	abs.f64 	%fd6886, %fd866;
	setp.lt.f64 	%p798, %fd6886, 0d3D719799812DEA11;
	mov.pred 	%p3657, 0;
	mov.f64 	%fd17553, 0d0000000000000000;
	@%p798 bra 	$L__BB0_338;
	sub.f64 	%fd867, %fd595, %fd831;
	sub.f64 	%fd868, %fd596, %fd830;
	sub.f64 	%fd869, %fd597, %fd829;
	mul.f64 	%fd6888, %fd868, %fd864;
	fma.rn.f64 	%fd6889, %fd867, %fd863, %fd6888;
	fma.rn.f64 	%fd6890, %fd869, %fd865, %fd6889;
	div.rn.f64 	%fd870, %fd6890, %fd866;
	setp.lt.f64 	%p800, %fd870, 0d0000000000000000;
	setp.gt.f64 	%p801, %fd870, 0d3FF0000000000000;
	or.pred  	%p802, %p800, %p801;
	@%p802 bra 	$L__BB0_338;
	mul.f64 	%fd6892, %fd868, %fd859;
	mul.f64 	%fd6893, %fd869, %fd858;
	sub.f64 	%fd871, %fd6892, %fd6893;
	mul.f64 	%fd6894, %fd869, %fd857;
	mul.f64 	%fd6895, %fd867, %fd859;
	sub.f64 	%fd872, %fd6894, %fd6895;
	mul.f64 	%fd6896, %fd867, %fd858;
	mul.f64 	%fd6897, %fd868, %fd857;
	sub.f64 	%fd873, %fd6896, %fd6897;
	mul.f64 	%fd6898, %fd17543, %fd872;
	fma.rn.f64 	%fd6899, %fd17544, %fd871, %fd6898;
	fma.rn.f64 	%fd6900, %fd17542, %fd873, %fd6899;
	div.rn.f64 	%fd6901, %fd6900, %fd866;
	setp.lt.f64 	%p804, %fd6901, 0d0000000000000000;
	add.f64 	%fd6902, %fd870, %fd6901;
	setp.gt.f64 	%p805, %fd6902, 0d3FF0000000000000;
	or.pred  	%p806, %p804, %p805;
	@%p806 bra 	$L__BB0_338;
	mul.f64 	%fd6903, %fd861, %fd872;
	fma.rn.f64 	%fd6904, %fd860, %fd871, %fd6903;
	fma.rn.f64 	%fd6905, %fd862, %fd873, %fd6904;
	div.rn.f64 	%fd6906, %fd6905, %fd866;
	setp.geu.f64 	%p3657, %fd6906, 0d0000000000000000;
	selp.f64 	%fd17553, %fd6906, 0d0000000000000000, %p3657;
$L__BB0_338:
	setp.lt.f64 	%p807, %fd17552, 0d7FEFFFFFFFFFFFFF;
	and.pred  	%p808, %p3656, %p807;
	selp.f64 	%fd6907, %fd17552, 0d7FEFFFFFFFFFFFFF, %p808;
	setp.lt.f64 	%p809, %fd17553, %fd6907;
	and.pred  	%p810, %p3657, %p809;
	or.pred  	%p811, %p810, %p808;
	selp.f64 	%fd6909, %fd17552, 0d0000000000000000, %p808;
	selp.f64 	%fd876, %fd17553, %fd6909, %p810;
	not.pred 	%p812, %p811;
	@%p812 bra 	$L__BB0_340;
	setp.lt.f64 	%p813, %fd876, %fd17554;
	setp.gt.f64 	%p814, %fd876, 0d3EB0C6F7A0B5ED8D;
	and.pred  	%p815, %p813, %p814;
	selp.b32 	%r2766, %r2763, %r2766, %p815;
	selp.b32 	%r2767, 0, %r2767, %p815;
	selp.f64 	%fd17554, %fd876, %fd17554, %p815;
$L__BB0_340:
	ld.param.u32 	%r2461, [_Z13render_kernelP4RectiP4TrigiP5Lighti7double3S5_iidP6uchar4iS7__param_1];
	add.s32 	%r2763, %r2763, 1;
	setp.eq.s32 	%p816, %r2763, %r2461;
	@%p816 bra 	$L__BB0_341;
	bra.uni 	$L__BB0_330;
$L__BB0_341:
	ld.param.u32 	%r2528, [_Z13render_kernelP4RectiP4TrigiP5Lighti7double3S5_iidP6uchar4iS7__param_3];
	setp.lt.s32 	%p817, %r2528, 1;
	@%p817 bra 	$L__BB0_364;
	ld.param.u32 	%r2529, [_Z13render_kernelP4RectiP4TrigiP5Lighti7double3S5_iidP6uchar4iS7__param_3];
	setp.eq.s32 	%p818, %r2529, 1;
	mov.b32 	%r2777, 0;
	@%p818 bra 	$L__BB0_357;
	mov.b32 	%r2768, 0;
$L__BB0_344:
	ld.param.u64 	%rd956, [_Z13render_kernelP4RectiP4TrigiP5Lighti7double3S5_iidP6uchar4iS7__param_2];
	cvta.to.global.u64 	%rd185, %rd956;
	mul.wide.u32 	%rd186, %r2768, 96;
	add.s64 	%rd187, %rd185, %rd186;
	ld.global.f64 	%fd880, [%rd187];
	ld.global.f64 	%fd881, [%rd187+8];
	ld.global.f64 	%fd882, [%rd187+16];
	ld.global.f64 	%fd6912, [%rd187+24];
	ld.global.f64 	%fd6913, [%rd187+32];
	ld.global.f64 	%fd6914, [%rd187+40];
	ld.global.f64 	%fd6915, [%rd187+48];
	ld.global.f64 	%fd6916, [%rd187+56];
	ld.global.f64 	%fd6917, [%rd187+64];
	sub.f64 	%fd883, %fd6912, %fd880;
	sub.f64 	%fd884, %fd6913, %fd881;
	sub.f64 	%fd885, %fd6914, %fd882;
	sub.f64 	%fd886, %fd6915, %fd880;
	sub.f64 	%fd887, %fd6916, %fd881;
	sub.f64 	%fd888, %fd6917, %fd882;
	mul.f64 	%fd6918, %fd17543, %fd888;
	mul.f64 	%fd6919, %fd17542, %fd887;
	sub.f64 	%fd889, %fd6918, %fd6919;
	mul.f64 	%fd6920, %fd17542, %fd886;
	mul.f64 	%fd6921, %fd17544, %fd888;
	sub.f64 	%fd6922, %fd6920, %fd6921;
	mul.f64 	%fd6923, %fd17544, %fd887;
	mul.f64 	%fd6924, %fd17543, %fd886;
	sub.f64 	%fd890, %fd6923, %fd6924;
	mul.f64 	%fd6925, %fd884, %fd6922;
	fma.rn.f64 	%fd6926, %fd883, %fd889, %fd6925;
	fma.rn.f64 	%fd891, %fd885, %fd890, %fd6926;
	abs.f64 	%fd6927, %fd891;
	setp.lt.f64 	%p820, %fd6927, 0d3D719799812DEA11;
	mov.pred 	%p3658, -1;
	mov.f64 	%fd17556, 0d0000000000000000;
	@%p820 bra 	$L__BB0_348;
	sub.f64 	%fd892, %fd595, %fd880;
	sub.f64 	%fd893, %fd596, %fd881;
	sub.f64 	%fd894, %fd597, %fd882;
	mul.f64 	%fd6932, %fd893, %fd6922;
	fma.rn.f64 	%fd6933, %fd892, %fd889, %fd6932;
	fma.rn.f64 	%fd6934, %fd894, %fd890, %fd6933;
	div.rn.f64 	%fd895, %fd6934, %fd891;
	setp.lt.f64 	%p822, %fd895, 0d0000000000000000;
	setp.gt.f64 	%p823, %fd895, 0d3FF0000000000000;
	or.pred  	%p824, %p822, %p823;
	@%p824 bra 	$L__BB0_348;
	mul.f64 	%fd6936, %fd893, %fd885;
	mul.f64 	%fd6937, %fd894, %fd884;
	sub.f64 	%fd896, %fd6936, %fd6937;
	mul.f64 	%fd6938, %fd894, %fd883;
	mul.f64 	%fd6939, %fd892, %fd885;
	sub.f64 	%fd897, %fd6938, %fd6939;
	mul.f64 	%fd6940, %fd892, %fd884;
	mul.f64 	%fd6941, %fd893, %fd883;
	sub.f64 	%fd898, %fd6940, %fd6941;
	mul.f64 	%fd6942, %fd17543, %fd897;
	fma.rn.f64 	%fd6943, %fd17544, %fd896, %fd6942;
	fma.rn.f64 	%fd6944, %fd17542, %fd898, %fd6943;
	div.rn.f64 	%fd6945, %fd6944, %fd891;
	setp.lt.f64 	%p826, %fd6945, 0d0000000000000000;
	add.f64 	%fd6946, %fd895, %fd6945;
	setp.gt.f64 	%p827, %fd6946, 0d3FF0000000000000;
	or.pred  	%p828, %p826, %p827;
	@%p828 bra 	$L__BB0_348;
	mul.f64 	%fd6947, %fd887, %fd897;
	fma.rn.f64 	%fd6948, %fd886, %fd896, %fd6947;
	fma.rn.f64 	%fd6949, %fd888, %fd898, %fd6948;
	div.rn.f64 	%fd6950, %fd6949, %fd891;
	setp.lt.f64 	%p3658, %fd6950, 0d0000000000000000;
	selp.f64 	%fd17556, 0d0000000000000000, %fd6950, %p3658;
$L__BB0_348:
	@%p3658 bra 	$L__BB0_350;
	setp.lt.f64 	%p829, %fd17556, %fd17554;
	setp.gt.f64 	%p830, %fd17556, 0d3EB0C6F7A0B5ED8D;
	and.pred  	%p831, %p829, %p830;
	selp.b32 	%r2766, %r2768, %r2766, %p831;
	selp.b32 	%r2767, 1, %r2767, %p831;
	selp.f64 	%fd17554, %fd17556, %fd17554, %p831;
$L__BB0_350:
	ld.param.u64 	%rd957, [_Z13render_kernelP4RectiP4TrigiP5Lighti7double3S5_iidP6uchar4iS7__param_2];
	cvta.to.global.u64 	%rd188, %rd957;
	add.s64 	%rd190, %rd188, %rd186;
	ld.global.f64 	%fd903, [%rd190+96];
	ld.global.f64 	%fd904, [%rd190+104];
	ld.global.f64 	%fd905, [%rd190+112];
	ld.global.f64 	%fd6952, [%rd190+120];
	ld.global.f64 	%fd6953, [%rd190+128];
	ld.global.f64 	%fd6954, [%rd190+136];
	ld.global.f64 	%fd6955, [%rd190+144];
	ld.global.f64 	%fd6956, [%rd190+152];
	ld.global.f64 	%fd6957, [%rd190+160];
	sub.f64 	%fd906, %fd6952, %fd903;
	sub.f64 	%fd907, %fd6953, %fd904;
	sub.f64 	%fd908, %fd6954, %fd905;
	sub.f64 	%fd909, %fd6955, %fd903;
	sub.f64 	%fd910, %fd6956, %fd904;
	sub.f64 	%fd911, %fd6957, %fd905;
	mul.f64 	%fd6958, %fd17543, %fd911;
	mul.f64 	%fd6959, %fd17542, %fd910;
	sub.f64 	%fd912, %fd6958, %fd6959;
	mul.f64 	%fd6960, %fd17542, %fd909;
	mul.f64 	%fd6961, %fd17544, %fd911;
	sub.f64 	%fd6962, %fd6960, %fd6961;
	mul.f64 	%fd6963, %fd17544, %fd910;
	mul.f64 	%fd6964, %fd17543, %fd909;
	sub.f64 	%fd913, %fd6963, %fd6964;
	mul.f64 	%fd6965, %fd907, %fd6962;
	fma.rn.f64 	%fd6966, %fd906, %fd912, %fd6965;
	fma.rn.f64 	%fd914, %fd908, %fd913, %fd6966;
	abs.f64 	%fd6967, %fd914;
	setp.lt.f64 	%p833, %fd6967, 0d3D719799812DEA11;
	mov.pred 	%p3659, -1;
	mov.f64 	%fd17558, 0d0000000000000000;
	@%p833 bra 	$L__BB0_354;
	sub.f64 	%fd915, %fd595, %fd903;
	sub.f64 	%fd916, %fd596, %fd904;
	sub.f64 	%fd917, %fd597, %fd905;
	mul.f64 	%fd6972, %fd916, %fd6962;
	fma.rn.f64 	%fd6973, %fd915, %fd912, %fd6972;
	fma.rn.f64 	%fd6974, %fd917, %fd913, %fd6973;
	div.rn.f64 	%fd918, %fd6974, %fd914;
	setp.lt.f64 	%p835, %fd918, 0d0000000000000000;
	setp.gt.f64 	%p836, %fd918, 0d3FF0000000000000;
	or.pred  	%p837, %p835, %p836;
	@%p837 bra 	$L__BB0_354;
	mul.f64 	%fd6976, %fd916, %fd908;
	mul.f64 	%fd6977, %fd917, %fd907;
	sub.f64 	%fd919, %fd6976, %fd6977;
	mul.f64 	%fd6978, %fd917, %fd906;
	mul.f64 	%fd6979, %fd915, %fd908;
	sub.f64 	%fd920, %fd6978, %fd6979;
	mul.f64 	%fd6980, %fd915, %fd907;
	mul.f64 	%fd6981, %fd916, %fd906;
	sub.f64 	%fd921, %fd6980, %fd6981;
	mul.f64 	%fd6982, %fd17543, %fd920;
	fma.rn.f64 	%fd6983, %fd17544, %fd919, %fd6982;
	fma.rn.f64 	%fd6984, %fd17542, %fd921, %fd6983;
	div.rn.f64 	%fd6985, %fd6984, %fd914;
	setp.lt.f64 	%p839, %fd6985, 0d0000000000000000;
	add.f64 	%fd6986, %fd918, %fd6985;
	setp.gt.f64 	%p840, %fd6986, 0d3FF0000000000000;
	or.pred  	%p841, %p839, %p840;
	@%p841 bra 	$L__BB0_354;
	mul.f64 	%fd6987, %fd910, %fd920;
	fma.rn.f64 	%fd6988, %fd909, %fd919, %fd6987;
	fma.rn.f64 	%fd6989, %fd911, %fd921, %fd6988;
	div.rn.f64 	%fd6990, %fd6989, %fd914;
	setp.lt.f64 	%p3659, %fd6990, 0d0000000000000000;
	selp.f64 	%fd17558, 0d0000000000000000, %fd6990, %p3659;
$L__BB0_354:
	@%p3659 bra 	$L__BB0_356;
	setp.lt.f64 	%p842, %fd17558, %fd17554;
	setp.gt.f64 	%p843, %fd17558, 0d3EB0C6F7A0B5ED8D;
	and.pred  	%p844, %p842, %p843;
	add.s32 	%r718, %r2768, 1;
	selp.b32 	%r2766, %r718, %r2766, %p844;
	selp.b32 	%r2767, 1, %r2767, %p844;
	selp.f64 	%fd17554, %fd17558, %fd17554, %p844;
$L__BB0_356:
	ld.param.u32 	%r2530, [_Z13render_kernelP4RectiP4TrigiP5Lighti7double3S5_iidP6uchar4iS7__param_3];
	add.s32 	%r2768, %r2768, 2;
	and.b32  	%r2777, %r2530, 2147483646;
	setp.ne.s32 	%p845, %r2768, %r2777;
	@%p845 bra 	$L__BB0_344;
$L__BB0_357:
	ld.param.u32 	%r2531, [_Z13render_kernelP4RectiP4TrigiP5Lighti7double3S5_iidP6uchar4iS7__param_3];
	and.b32  	%r719, %r2531, 1;
	setp.eq.b32 	%p846, %r719, 1;
	not.pred 	%p847, %p846;
	mov.f64 	%fd17562, 0d0000000000000000;
	@%p847 bra 	$L__BB0_364;
	ld.param.u64 	%rd958, [_Z13render_kernelP4RectiP4TrigiP5Lighti7double3S5_iidP6uchar4iS7__param_2];
	cvta.to.global.u64 	%rd191, %rd958;
	mul.wide.u32 	%rd192, %r2777, 96;
	add.s64 	%rd193, %rd191, %rd192;
	ld.global.f64 	%fd928, [%rd193];
	ld.global.f64 	%fd929, [%rd193+8];
	ld.global.f64 	%fd930, [%rd193+16];
	ld.global.f64 	%fd6992, [%rd193+24];
	ld.global.f64 	%fd6993, [%rd193+32];
	ld.global.f64 	%fd6994, [%rd193+40];
	ld.global.f64 	%fd6995, [%rd193+48];
	ld.global.f64 	%fd6996, [%rd193+56];
	ld.global.f64 	%fd6997, [%rd193+64];
	sub.f64 	%fd931, %fd6992, %fd928;
	sub.f64 	%fd932, %fd6993, %fd929;
	sub.f64 	%fd933, %fd6994, %fd930;
	sub.f64 	%fd934, %fd6995, %fd928;
	sub.f64 	%fd935, %fd6996, %fd929;
	sub.f64 	%fd936, %fd6997, %fd930;
	mul.f64 	%fd6998, %fd17543, %fd936;
	mul.f64 	%fd6999, %fd17542, %fd935;
	sub.f64 	%fd937, %fd6998, %fd6999;
	mul.f64 	%fd7000, %fd17542, %fd934;
	mul.f64 	%fd7001, %fd17544, %fd936;
	sub.f64 	%fd938, %fd7000, %fd7001;
	mul.f64 	%fd7002, %fd17544, %fd935;
	mul.f64 	%fd7003, %fd17543, %fd934;
	sub.f64 	%fd7004, %fd7002, %fd7003;
	mul.f64 	%fd7005, %fd932, %fd938;
	fma.rn.f64 	%fd7006, %fd931, %fd937, %fd7005;
	fma.rn.f64 	%fd939, %fd933, %fd7004, %fd7006;
	abs.f64 	%fd7007, %fd939;
	setp.lt.f64 	%p849, %fd7007, 0d3D719799812DEA11;
	mov.pred 	%p3660, -1;
	@%p849 bra 	$L__BB0_362;
	sub.f64 	%fd940, %fd595, %fd928;
	sub.f64 	%fd941, %fd596, %fd929;
	sub.f64 	%fd942, %fd597, %fd930;
	mul.f64 	%fd7009, %fd941, %fd938;
	fma.rn.f64 	%fd7010, %fd940, %fd937, %fd7009;
	fma.rn.f64 	%fd7014, %fd942, %fd7004, %fd7010;
	div.rn.f64 	%fd943, %fd7014, %fd939;
	setp.lt.f64 	%p851, %fd943, 0d0000000000000000;
	setp.gt.f64 	%p852, %fd943, 0d3FF0000000000000;
	or.pred  	%p853, %p851, %p852;
	@%p853 bra 	$L__BB0_362;
	mul.f64 	%fd7016, %fd941, %fd933;
	mul.f64 	%fd7017, %fd942, %fd932;
	sub.f64 	%fd944, %fd7016, %fd7017;
	mul.f64 	%fd7018, %fd942, %fd931;
	mul.f64 	%fd7019, %fd940, %fd933;
	sub.f64 	%fd945, %fd7018, %fd7019;
	mul.f64 	%fd7020, %fd940, %fd932;
	mul.f64 	%fd7021, %fd941, %fd931;
	sub.f64 	%fd946, %fd7020, %fd7021;
	mul.f64 	%fd7022, %fd17543, %fd945;
	fma.rn.f64 	%fd7023, %fd17544, %fd944, %fd7022;
	fma.rn.f64 	%fd7024, %fd17542, %fd946, %fd7023;
	div.rn.f64 	%fd7025, %fd7024, %fd939;
	setp.lt.f64 	%p855, %fd7025, 0d0000000000000000;
	add.f64 	%fd7026, %fd943, %fd7025;
	setp.gt.f64 	%p856, %fd7026, 0d3FF0000000000000;
	or.pred  	%p857, %p855, %p856;
	@%p857 bra 	$L__BB0_362;
	mul.f64 	%fd7027, %fd935, %fd945;
	fma.rn.f64 	%fd7028, %fd934, %fd944, %fd7027;
	fma.rn.f64 	%fd7029, %fd936, %fd946, %fd7028;
	div.rn.f64 	%fd7030, %fd7029, %fd939;
	setp.lt.f64 	%p3660, %fd7030, 0d0000000000000000;
	selp.f64 	%fd17562, 0d0000000000000000, %fd7030, %p3660;
$L__BB0_362:
	@%p3660 bra 	$L__BB0_364;
	setp.lt.f64 	%p858, %fd17562, %fd17554;
	setp.gt.f64 	%p859, %fd17562, 0d3EB0C6F7A0B5ED8D;
	and.pred  	%p860, %p858, %p859;
	selp.b32 	%r2766, %r2777, %r2766, %p860;
	selp.b32 	%r2767, 1, %r2767, %p860;
	selp.f64 	%fd17554, %fd17562, %fd17554, %p860;
$L__BB0_364:
	setp.eq.s32 	%p861, %r2766, -1;
	mov.b16 	%rs972, 0;
	mov.b16 	%rs971, 255;
	mov.f64 	%fd17568, 0d0000000000000000;
	mov.f64 	%fd17569, 0d0000000000000000;
	mov.f64 	%fd17570, 0d0000000000000000;
	mov.u16 	%rs973, %rs972;
	mov.u16 	%rs974, %rs972;
	@%p861 bra 	$L__BB0_755;
	fma.rn.f64 	%fd951, %fd17544, %fd17554, %fd595;
	fma.rn.f64 	%fd952, %fd17543, %fd17554, %fd596;
	fma.rn.f64 	%fd953, %fd17542, %fd17554, %fd597;
	mov.b16 	%rs943, 255;
	setp.eq.s32 	%p862, %r2767, 1;
	@%p862 bra 	$L__BB0_373;
	setp.ne.s32 	%p863, %r2767, 0;
	mov.u16 	%rs944, %rs943;
	mov.u16 	%rs945, %rs943;
	mov.u16 	%rs946, %rs943;
	@%p863 bra 	$L__BB0_382;
	ld.param.u64 	%rd1121, [_Z13render_kernelP4RectiP4TrigiP5Lighti7double3S5_iidP6uchar4iS7__param_13];
	ld.param.u64 	%rd878, [_Z13render_kernelP4RectiP4TrigiP5Lighti7double3S5_iidP6uchar4iS7__param_0];
	cvta.to.global.u64 	%rd197, %rd878;
	mul.wide.s32 	%rd198, %r2766, 128;
	add.s64 	%rd199, %rd197, %rd198;
	ld.global.f64 	%fd7096, [%rd199+16];
	ld.global.f64 	%fd7097, [%rd199+24];
	ld.global.f64 	%fd7098, [%rd199+32];
	ld.global.f64 	%fd7099, [%rd199+40];
	ld.global.f64 	%fd7100, [%rd199+64];
	ld.global.v2.u32 	{%r725, %r726}, [%rd199+96];
	ld.global.f64 	%fd7101, [%rd199+56];
	ld.global.f64 	%fd7102, [%rd199+48];
	ld.global.f64 	%fd7103, [%rd199+8];
	ld.global.f64 	%fd7104, [%rd199];
	sub.f64 	%fd7105, %fd951, %fd7104;
	sub.f64 	%fd7106, %fd952, %fd7103;
	sub.f64 	%fd7107, %fd7102, %fd7104;
	sub.f64 	%fd7108, %fd7101, %fd7103;
	abs.f64 	%fd7109, %fd7107;
	setp.lt.f64 	%p877, %fd7109, 0d3D719799812DEA11;
	setp.lt.f64 	%p878, %fd7107, 0d0000000000000000;
	selp.f64 	%fd7110, 0dBD719799812DEA11, 0d3D719799812DEA11, %p878;
	selp.f64 	%fd7111, %fd7110, %fd7107, %p877;
	abs.f64 	%fd7112, %fd7108;
	setp.lt.f64 	%p879, %fd7112, 0d3D719799812DEA11;
	setp.lt.f64 	%p880, %fd7108, 0d0000000000000000;
	selp.f64 	%fd7113, 0dBD719799812DEA11, 0d3D719799812DEA11, %p880;
	selp.f64 	%fd7114, %fd7113, %fd7108, %p879;
	div.rn.f64 	%fd7115, %fd7105, %fd7111;
	cvt.rn.f64.s32 	%fd7116, %r725;
	mul.f64 	%fd7117, %fd7115, %fd7116;
	mov.f64 	%fd7118, 0d3FE0000000000000;
	copysign.f64 	%fd7119, %fd7117, %fd7118;
	add.rz.f64 	%fd7120, %fd7117, %fd7119;
	cvt.rzi.f64.f64 	%fd7121, %fd7120;
	cvt.rzi.s32.f64 	%r727, %fd7121;
	div.rn.f64 	%fd7122, %fd7106, %fd7114;
	cvt.rn.f64.s32 	%fd7123, %r726;
	mul.f64 	%fd7124, %fd7122, %fd7123;
	copysign.f64 	%fd7125, %fd7124, %fd7118;
	add.rz.f64 	%fd7126, %fd7124, %fd7125;
	cvt.rzi.f64.f64 	%fd7127, %fd7126;
	cvt.rzi.s32.f64 	%r728, %fd7127;
	max.s32 	%r729, %r727, 0;
	setp.lt.s32 	%p881, %r729, %r725;
	add.s32 	%r730, %r725, -1;
	selp.b32 	%r731, %r729, %r730, %p881;
	max.s32 	%r732, %r728, 0;
	setp.lt.s32 	%p882, %r732, %r726;
	add.s32 	%r733, %r726, -1;
	selp.b32 	%r734, %r732, %r733, %p882;
	mad.lo.s32 	%r735, %r734, %r725, %r731;
	cvta.to.global.u64 	%rd200, %rd1121;
	mul.wide.s32 	%rd201, %r735, 4;
	add.s64 	%rd202, %rd200, %rd201;
	ld.global.u32 	%r736, [%rd202];
	bfe.u32 	%r737, %r736, 24, 8;
	cvt.u16.u32 	%rs943, %r737;
	bfe.u32 	%r738, %r736, 16, 8;
	cvt.u16.u32 	%rs944, %r738;
	bfe.u32 	%r739, %r736, 8, 8;
	cvt.u16.u32 	%rs945, %r739;
	bfe.u32 	%r740, %r736, 0, 8;
	cvt.u16.u32 	%rs946, %r740;
	sub.f64 	%fd7128, %fd7097, %fd7104;
	sub.f64 	%fd7129, %fd7098, %fd7103;
	sub.f64 	%fd7130, %fd7099, %fd7096;
	sub.f64 	%fd7131, %fd7100, %fd7096;
	mul.f64 	%fd7132, %fd7129, %fd7131;
	mul.f64 	%fd7133, %fd7130, %fd7108;
	sub.f64 	%fd954, %fd7132, %fd7133;
	mul.f64 	%fd7134, %fd7130, %fd7107;
	mul.f64 	%fd7135, %fd7128, %fd7131;
	sub.f64 	%fd955, %fd7134, %fd7135;
	mul.f64 	%fd7136, %fd7128, %fd7108;
	mul.f64 	%fd7137, %fd7129, %fd7107;
	sub.f64 	%fd956, %fd7136, %fd7137;
	mul.f64 	%fd7138, %fd955, %fd955;
	fma.rn.f64 	%fd7139, %fd954, %fd954, %fd7138;
	fma.rn.f64 	%fd957, %fd956, %fd956, %fd7139;
	setp.eq.f64 	%p883, %fd957, 0d0000000000000000;
	mov.f64 	%fd17565, 0d0000000000000000;
	@%p883 bra 	$L__BB0_371;
	abs.f64 	%fd7140, %fd957;
	setp.leu.f64 	%p884, %fd7140, 0d3E7AD7F29ABCAF48;
	mov.f64 	%fd17565, %fd957;
	@%p884 bra 	$L__BB0_371;
	mov.f64 	%fd17564, %fd957;
$L__BB0_370:
	div.rn.f64 	%fd7141, %fd957, %fd17564;
	add.f64 	%fd7142, %fd17564, %fd7141;
	mul.f64 	%fd17565, %fd7142, 0d3FE0000000000000;
	sub.f64 	%fd7143, %fd17565, %fd17564;
	abs.f64 	%fd7144, %fd7143;
	setp.gt.f64 	%p885, %fd7144, 0d3E7AD7F29ABCAF48;
	mov.f64 	%fd17564, %fd17565;
	@%p885 bra 	$L__BB0_370;
$L__BB0_371:
	setp.lt.f64 	%p886, %fd17565, 0d3D719799812DEA11;
	@%p886 bra 	$L__BB0_382;
	div.rn.f64 	%fd17570, %fd954, %fd17565;
	div.rn.f64 	%fd17569, %fd955, %fd17565;
	div.rn.f64 	%fd17568, %fd956, %fd17565;
	bra.uni 	$L__BB0_382;
$L__BB0_373:
	ld.param.u64 	%rd959, [_Z13render_kernelP4RectiP4TrigiP5Lighti7double3S5_iidP6uchar4iS7__param_2];
	cvta.to.global.u64 	%rd194, %rd959;
	mul.wide.s32 	%rd195, %r2766, 96;
	add.s64 	%rd196, %rd194, %rd195;
	ld.global.f64 	%fd964, [%rd196];
	ld.global.f64 	%fd965, [%rd196+8];
	ld.global.f64 	%fd966, [%rd196+16];
	ld.global.f64 	%fd7032, [%rd196+24];
	ld.global.f64 	%fd7033, [%rd196+32];
	ld.global.f64 	%fd7034, [%rd196+40];
	ld.global.f64 	%fd7035, [%rd196+48];
	ld.global.f64 	%fd7036, [%rd196+56];
	ld.global.f64 	%fd7037, [%rd196+64];
	ld.global.u32 	%r720, [%rd196+72];
	bfe.u32 	%r721, %r720, 0, 8;
	cvt.u16.u32 	%rs53, %r721;
	bfe.u32 	%r722, %r720, 8, 8;
	cvt.u16.u32 	%rs54, %r722;
	bfe.u32 	%r723, %r720, 16, 8;
	cvt.u16.u32 	%rs55, %r723;
	bfe.u32 	%r724, %r720, 24, 8;
	cvt.u16.u32 	%rs56, %r724;
	sub.f64 	%fd967, %fd7032, %fd964;
	sub.f64 	%fd968, %fd7033, %fd965;
	sub.f64 	%fd969, %fd7034, %fd966;
	sub.f64 	%fd970, %fd7035, %fd964;
	sub.f64 	%fd971, %fd7036, %fd965;
	sub.f64 	%fd972, %fd7037, %fd966;
	mul.f64 	%fd973, %fd968, %fd972;
	mul.f64 	%fd974, %fd969, %fd971;
	sub.f64 	%fd7038, %fd973, %fd974;
	mul.f64 	%fd975, %fd969, %fd970;
	mul.f64 	%fd976, %fd967, %fd972;
	sub.f64 	%fd7039, %fd975, %fd976;
	mul.f64 	%fd977, %fd967, %fd971;
	mul.f64 	%fd978, %fd968, %fd970;
	sub.f64 	%fd7040, %fd977, %fd978;
	mul.f64 	%fd7041, %fd7039, %fd7039;
	fma.rn.f64 	%fd7042, %fd7038, %fd7038, %fd7041;
	fma.rn.f64 	%fd979, %fd7040, %fd7040, %fd7042;
	abs.f64 	%fd7043, %fd979;
	setp.lt.f64 	%p864, %fd7043, 0d3EE4F8B588E368F1;
	mov.b16 	%rs944, 0;
	mov.b16 	%rs943, 255;
	mov.u16 	%rs945, %rs944;
	mov.u16 	%rs946, %rs944;
	@%p864 bra 	$L__BB0_376;
	sub.f64 	%fd7044, %fd951, %fd964;
	sub.f64 	%fd7045, %fd952, %fd965;
	sub.f64 	%fd7046, %fd953, %fd966;
	mul.f64 	%fd7047, %fd7045, %fd972;
	mul.f64 	%fd7048, %fd7046, %fd971;
	sub.f64 	%fd7049, %fd7047, %fd7048;
	mul.f64 	%fd7050, %fd7046, %fd970;
	mul.f64 	%fd7051, %fd7044, %fd972;
	sub.f64 	%fd7052, %fd7050, %fd7051;
	mul.f64 	%fd7053, %fd7044, %fd971;
	mul.f64 	%fd7054, %fd7045, %fd970;
	sub.f64 	%fd7055, %fd7053, %fd7054;
	sub.f64 	%fd7056, %fd973, %fd974;
	sub.f64 	%fd7057, %fd975, %fd976;
	mul.f64 	%fd7058, %fd7052, %fd7057;
	fma.rn.f64 	%fd7059, %fd7049, %fd7056, %fd7058;
	sub.f64 	%fd7060, %fd977, %fd978;
	fma.rn.f64 	%fd7061, %fd7055, %fd7060, %fd7059;
	div.rn.f64 	%fd980, %fd7061, %fd979;
	mul.f64 	%fd7062, %fd968, %fd7046;
	mul.f64 	%fd7063, %fd969, %fd7045;
	sub.f64 	%fd7064, %fd7062, %fd7063;
	mul.f64 	%fd7065, %fd969, %fd7044;
	mul.f64 	%fd7066, %fd967, %fd7046;
	sub.f64 	%fd7067, %fd7065, %fd7066;
	mul.f64 	%fd7068, %fd967, %fd7045;
	mul.f64 	%fd7069, %fd968, %fd7044;
	sub.f64 	%fd7070, %fd7068, %fd7069;
	mul.f64 	%fd7071, %fd7067, %fd7057;
	fma.rn.f64 	%fd7072, %fd7064, %fd7056, %fd7071;
	fma.rn.f64 	%fd7073, %fd7070, %fd7060, %fd7072;
	div.rn.f64 	%fd981, %fd7073, %fd979;
	mov.f64 	%fd7074, 0d3FF0000000000000;
	sub.f64 	%fd7075, %fd7074, %fd980;
	sub.f64 	%fd7076, %fd7075, %fd981;
	setp.ltu.f64 	%p865, %fd980, 0d0000000000000000;
	setp.ge.f64 	%p866, %fd981, 0d0000000000000000;
	setp.ge.f64 	%p867, %fd7076, 0d0000000000000000;
	and.pred  	%p868, %p866, %p867;
	not.pred 	%p870, %p868;
	or.pred  	%p871, %p865, %p870;
	mov.u16 	%rs943, %rs56;
	mov.u16 	%rs944, %rs55;
	mov.u16 	%rs945, %rs54;
	mov.u16 	%rs946, %rs53;
	@%p871 bra 	$L__BB0_376;
	abs.f64 	%fd7077, %fd980;
	abs.f64 	%fd7078, %fd981;
	min.f64 	%fd7080, %fd7077, %fd7078;
	mov.f64 	%fd7081, 0d3FF0000000000000;
	sub.f64 	%fd7082, %fd7081, %fd980;
	sub.f64 	%fd7083, %fd7082, %fd981;
	min.f64 	%fd7085, %fd7080, %fd7083;
	setp.geu.f64 	%p872, %fd7085, 0d3FA999999999999A;
	selp.b16 	%rs943, %rs56, -1, %p872;
	selp.b16 	%rs944, %rs55, 0, %p872;
	selp.b16 	%rs945, %rs54, 0, %p872;
	selp.b16 	%rs946, %rs53, 0, %p872;
$L__BB0_376:
	sub.f64 	%fd982, %fd974, %fd973;
	sub.f64 	%fd983, %fd976, %fd975;
	sub.f64 	%fd984, %fd978, %fd977;
	mul.f64 	%fd7087, %fd983, %fd983;
	fma.rn.f64 	%fd7088, %fd982, %fd982, %fd7087;
	fma.rn.f64 	%fd985, %fd984, %fd984, %fd7088;
	setp.eq.f64 	%p873, %fd985, 0d0000000000000000;
	mov.f64 	%fd17567, 0d0000000000000000;
	@%p873 bra 	$L__BB0_380;
	abs.f64 	%fd7089, %fd985;
	setp.leu.f64 	%p874, %fd7089, 0d3E7AD7F29ABCAF48;
	mov.f64 	%fd17567, %fd985;
	@%p874 bra 	$L__BB0_380;
	mov.f64 	%fd17566, %fd985;
$L__BB0_379:
	div.rn.f64 	%fd7090, %fd985, %fd17566;
	add.f64 	%fd7091, %fd17566, %fd7090;
	mul.f64 	%fd17567, %fd7091, 0d3FE0000000000000;
	sub.f64 	%fd7092, %fd17567, %fd17566;
	abs.f64 	%fd7093, %fd7092;
	setp.gt.f64 	%p875, %fd7093, 0d3E7AD7F29ABCAF48;
	mov.f64 	%fd17566, %fd17567;
	@%p875 bra 	$L__BB0_379;
$L__BB0_380:
	setp.lt.f64 	%p876, %fd17567, 0d3D719799812DEA11;
	@%p876 bra 	$L__BB0_382;
	div.rn.f64 	%fd17570, %fd982, %fd17567;
	div.rn.f64 	%fd17569, %fd983, %fd17567;
	div.rn.f64 	%fd17568, %fd984, %fd17567;
$L__BB0_382:
	ld.param.u32 	%r2650, [_Z13render_kernelP4RectiP4TrigiP5Lighti7double3S5_iidP6uchar4iS7__param_5];
	setp.lt.s32 	%p887, %r2650, 1;
	neg.f64 	%fd995, %fd17543;
	mov.f64 	%fd17599, 0d0000000000000000;
	@%p887 bra 	$L__BB0_447;
	mul.f64 	%fd7148, %fd17570, %fd17570;
	fma.rn.f64 	%fd7149, %fd17569, %fd17569, %fd7148;
	fma.rn.f64 	%fd7150, %fd17568, %fd17568, %fd7149;
	setp.eq.f64 	%p888, %fd7150, 0d0000000000000000;
	abs.f64 	%fd7151, %fd7150;
	setp.leu.f64 	%p889, %fd7151, 0d3E7AD7F29ABCAF48;
	mul.f64 	%fd7152, %fd17544, %fd17544;
	fma.rn.f64 	%fd7153, %fd17543, %fd17543, %fd7152;
	fma.rn.f64 	%fd7154, %fd17542, %fd17542, %fd7153;
	setp.eq.f64 	%p890, %fd7154, 0d0000000000000000;
	abs.f64 	%fd7155, %fd7154;
	setp.leu.f64 	%p891, %fd7155, 0d3E7AD7F29ABCAF48;
	or.pred  	%p57, %p888, %p889;
	or.pred  	%p58, %p890, %p891;
	mov.f64 	%fd17599, 0d0000000000000000;
	mov.b32 	%r2782, 0;
$L__BB0_384:
	ld.param.u64 	%rd1083, [_Z13render_kernelP4RectiP4TrigiP5Lighti7double3S5_iidP6uchar4iS7__param_4];
	cvta.to.global.u64 	%rd203, %rd1083;
	mul.wide.u32 	%rd204, %r2782, 64;
	add.s64 	%rd205, %rd203, %rd204;
	ld.global.u32 	%r742, [%rd205];
	ld.global.f64 	%fd997, [%rd205+8];
	ld.global.f64 	%fd17574, [%rd205+40];
	ld.global.f64 	%fd17573, [%rd205+48];
	ld.global.f64 	%fd17572, [%rd205+56];
	mov.f64 	%fd17575, 0d4376345785D8A000;
	setp.eq.s32 	%p892, %r742, 1;
	@%p892 bra 	$L__BB0_387;
	setp.ne.s32 	%p893, %r742, 0;
	@%p893 bra 	$L__BB0_388;
	add.f64 	%fd17599, %fd17599, %fd997;
	bra.uni 	$L__BB0_446;
$L__BB0_387:
	ld.param.u64 	%rd1084, [_Z13render_kernelP4RectiP4TrigiP5Lighti7double3S5_iidP6uchar4iS7__param_4];
	cvta.to.global.u64 	%rd206, %rd1084;
	add.s64 	%rd208, %rd206, %rd204;
	ld.global.f64 	%fd7158, [%rd208+32];
	ld.global.f64 	%fd7159, [%rd208+24];
	ld.global.f64 	%fd7160, [%rd208+16];
	sub.f64 	%fd17574, %fd7160, %fd951;
	sub.f64 	%fd17573, %fd7159, %fd952;
	sub.f64 	%fd17572, %fd7158, %fd953;
	mov.f64 	%fd17575, 0d3FF0000000000000;
$L__BB0_388:
	ld.param.u32 	%r2462, [_Z13render_kernelP4RectiP4TrigiP5Lighti7double3S5_iidP6uchar4iS7__param_1];
	setp.lt.s32 	%p894, %r2462, 1;
	mov.f64 	%fd17589, 0d3FF0000000000000;
	@%p894 bra 	$L__BB0_402;
	mov.f64 	%fd17589, 0d3FF0000000000000;
	mov.b32 	%r2783, 0;
$L__BB0_390:
	ld.param.u64 	%rd879, [_Z13render_kernelP4RectiP4TrigiP5Lighti7double3S5_iidP6uchar4iS7__param_0];
	cvta.to.global.u64 	%rd209, %rd879;
	mul.wide.u32 	%rd210, %r2783, 128;
	add.s64 	%rd211, %rd209, %rd210;
	ld.global.f64 	%fd1011, [%rd211+88];
	ld.global.f64 	%fd1012, [%rd211+80];
	ld.global.f64 	%fd1013, [%rd211+72];
	ld.global.f64 	%fd1014, [%rd211+64];
	ld.global.f64 	%fd1015, [%rd211+56];
	ld.global.f64 	%fd1016, [%rd211+48];
	ld.global.f64 	%fd1017, [%rd211+40];
	ld.global.f64 	%fd1018, [%rd211+32];
	ld.global.f64 	%fd1019, [%rd211+24];
	ld.global.f64 	%fd1020, [%rd211+16];
	ld.global.f64 	%fd1021, [%rd211+8];
	ld.global.f64 	%fd1022, [%rd211];
	sub.f64 	%fd1023, %fd1019, %fd1022;
	sub.f64 	%fd1024, %fd1018, %fd1021;
	sub.f64 	%fd1025, %fd1017, %fd1020;
	sub.f64 	%fd1026, %fd1013, %fd1022;
	sub.f64 	%fd1027, %fd1012, %fd1021;
	sub.f64 	%fd1028, %fd1011, %fd1020;
	mul.f64 	%fd7164, %fd17573, %fd1028;
	mul.f64 	%fd7165, %fd17572, %fd1027;
	sub.f64 	%fd7166, %fd7164, %fd7165;
	mul.f64 	%fd7167, %fd17572, %fd1026;
	mul.f64 	%fd7168, %fd17574, %fd1028;
	sub.f64 	%fd7169, %fd7167, %fd7168;
	mul.f64 	%fd7170, %fd17574, %fd1027;
	mul.f64 	%fd7171, %fd17573, %fd1026;
	sub.f64 	%fd7172, %fd7170, %fd7171;
	mul.f64 	%fd7173, %fd1024, %fd7169;
	fma.rn.f64 	%fd7174, %fd1023, %fd7166, %fd7173;
	fma.rn.f64 	%fd1029, %fd1025, %fd7172, %fd7174;
	abs.f64 	%fd7175, %fd1029;
	setp.lt.f64 	%p896, %fd7175, 0d3D719799812DEA11;
	mov.pred 	%p3661, 0;
	mov.f64 	%fd17578, 0d0000000000000000;
	@%p896 bra 	$L__BB0_394;
	sub.f64 	%fd1030, %fd951, %fd1022;
	sub.f64 	%fd1031, %fd952, %fd1021;
	sub.f64 	%fd1032, %fd953, %fd1020;
	mul.f64 	%fd7177, %fd17573, %fd1028;
	mul.f64 	%fd7178, %fd17572, %fd1027;
	sub.f64 	%fd7179, %fd7177, %fd7178;
	mul.f64 	%fd7180, %fd17572, %fd1026;
	mul.f64 	%fd7181, %fd17574, %fd1028;
	sub.f64 	%fd7182, %fd7180, %fd7181;
	mul.f64 	%fd7183, %fd1031, %fd7182;
	fma.rn.f64 	%fd7184, %fd1030, %fd7179, %fd7183;
	mul.f64 	%fd7185, %fd17574, %fd1027;
	mul.f64 	%fd7186, %fd17573, %fd1026;
	sub.f64 	%fd7187, %fd7185, %fd7186;
	fma.rn.f64 	%fd7188, %fd1032, %fd7187, %fd7184;
	div.rn.f64 	%fd1033, %fd7188, %fd1029;
	setp.lt.f64 	%p898, %fd1033, 0d0000000000000000;
	setp.gt.f64 	%p899, %fd1033, 0d3FF0000000000000;
	or.pred  	%p900, %p898, %p899;
	@%p900 bra 	$L__BB0_394;
	mul.f64 	%fd7190, %fd1031, %fd1025;
	mul.f64 	%fd7191, %fd1032, %fd1024;
	sub.f64 	%fd1034, %fd7190, %fd7191;
	mul.f64 	%fd7192, %fd1032, %fd1023;
	mul.f64 	%fd7193, %fd1030, %fd1025;
	sub.f64 	%fd1035, %fd7192, %fd7193;
	mul.f64 	%fd7194, %fd1030, %fd1024;
	mul.f64 	%fd7195, %fd1031, %fd1023;
	sub.f64 	%fd1036, %fd7194, %fd7195;
	mul.f64 	%fd7196, %fd17573, %fd1035;
	fma.rn.f64 	%fd7197, %fd17574, %fd1034, %fd7196;
	fma.rn.f64 	%fd7198, %fd17572, %fd1036, %fd7197;
	div.rn.f64 	%fd7199, %fd7198, %fd1029;
	setp.lt.f64 	%p902, %fd7199, 0d0000000000000000;
	add.f64 	%fd7200, %fd1033, %fd7199;
	setp.gt.f64 	%p903, %fd7200, 0d3FF0000000000000;
	or.pred  	%p904, %p902, %p903;
	@%p904 bra 	$L__BB0_394;
	mul.f64 	%fd7201, %fd1027, %fd1035;
	fma.rn.f64 	%fd7202, %fd1026, %fd1034, %fd7201;
	fma.rn.f64 	%fd7203, %fd1028, %fd1036, %fd7202;
	div.rn.f64 	%fd7204, %fd7203, %fd1029;
	setp.geu.f64 	%p3661, %fd7204, 0d0000000000000000;
	selp.f64 	%fd17578, %fd7204, 0d0000000000000000, %p3661;
$L__BB0_394:
	sub.f64 	%fd1039, %fd1019, %fd1013;
	sub.f64 	%fd1040, %fd1018, %fd1012;
	sub.f64 	%fd1041, %fd1017, %fd1011;
	sub.f64 	%fd1042, %fd1016, %fd1013;
	sub.f64 	%fd1043, %fd1015, %fd1012;
	sub.f64 	%fd1044, %fd1014, %fd1011;
	mul.f64 	%fd7206, %fd17573, %fd1044;
	mul.f64 	%fd7207, %fd17572, %fd1043;
	sub.f64 	%fd7208, %fd7206, %fd7207;
	mul.f64 	%fd7209, %fd17572, %fd1042;
	mul.f64 	%fd7210, %fd17574, %fd1044;
	sub.f64 	%fd7211, %fd7209, %fd7210;
	mul.f64 	%fd7212, %fd17574, %fd1043;
	mul.f64 	%fd7213, %fd17573, %fd1042;
	sub.f64 	%fd7214, %fd7212, %fd7213;
	mul.f64 	%fd7215, %fd1040, %fd7211;
	fma.rn.f64 	%fd7216, %fd1039, %fd7208, %fd7215;
	fma.rn.f64 	%fd1045, %fd1041, %fd7214, %fd7216;
	abs.f64 	%fd7217, %fd1045;
	setp.lt.f64 	%p906, %fd7217, 0d3D719799812DEA11;
	mov.pred 	%p3662, 0;
	mov.f64 	%fd17579, 0d0000000000000000;
	@%p906 bra 	$L__BB0_398;
	sub.f64 	%fd1046, %fd951, %fd1013;
	sub.f64 	%fd1047, %fd952, %fd1012;
	sub.f64 	%fd1048, %fd953, %fd1011;
	mul.f64 	%fd7219, %fd17573, %fd1044;
	mul.f64 	%fd7220, %fd17572, %fd1043;
	sub.f64 	%fd7221, %fd7219, %fd7220;
	mul.f64 	%fd7222, %fd17572, %fd1042;
	mul.f64 	%fd7223, %fd17574, %fd1044;
	sub.f64 	%fd7224, %fd7222, %fd7223;
	mul.f64 	%fd7225, %fd1047, %fd7224;
	fma.rn.f64 	%fd7226, %fd1046, %fd7221, %fd7225;
	mul.f64 	%fd7227, %fd17574, %fd1043;
	mul.f64 	%fd7228, %fd17573, %fd1042;
	sub.f64 	%fd7229, %fd7227, %fd7228;
	fma.rn.f64 	%fd7230, %fd1048, %fd7229, %fd7226;
	div.rn.f64 	%fd1049, %fd7230, %fd1045;
	setp.lt.f64 	%p908, %fd1049, 0d0000000000000000;
	setp.gt.f64 	%p909, %fd1049, 0d3FF0000000000000;
	or.pred  	%p910, %p908, %p909;
	@%p910 bra 	$L__BB0_398;
	mul.f64 	%fd7232, %fd1047, %fd1041;
	mul.f64 	%fd7233, %fd1048, %fd1040;
	sub.f64 	%fd1050, %fd7232, %fd7233;
	mul.f64 	%fd7234, %fd1048, %fd1039;
	mul.f64 	%fd7235, %fd1046, %fd1041;
	sub.f64 	%fd1051, %fd7234, %fd7235;
	mul.f64 	%fd7236, %fd1046, %fd1040;
	mul.f64 	%fd7237, %fd1047, %fd1039;
	sub.f64 	%fd1052, %fd7236, %fd7237;
	mul.f64 	%fd7238, %fd17573, %fd1051;
	fma.rn.f64 	%fd7239, %fd17574, %fd1050, %fd7238;
	fma.rn.f64 	%fd7240, %fd17572, %fd1052, %fd7239;
	div.rn.f64 	%fd7241, %fd7240, %fd1045;
	setp.lt.f64 	%p912, %fd7241, 0d0000000000000000;
	add.f64 	%fd7242, %fd1049, %fd7241;
	setp.gt.f64 	%p913, %fd7242, 0d3FF0000000000000;
	or.pred  	%p914, %p912, %p913;
	@%p914 bra 	$L__BB0_398;
	mul.f64 	%fd7243, %fd1043, %fd1051;
	fma.rn.f64 	%fd7244, %fd1042, %fd1050, %fd7243;
	fma.rn.f64 	%fd7245, %fd1044, %fd1052, %fd7244;
	div.rn.f64 	%fd7246, %fd7245, %fd1045;
	setp.geu.f64 	%p3662, %fd7246, 0d0000000000000000;
	selp.f64 	%fd17579, %fd7246, 0d0000000000000000, %p3662;
$L__BB0_398:
	setp.lt.f64 	%p915, %fd17578, 0d7FEFFFFFFFFFFFFF;
	and.pred  	%p916, %p3661, %p915;
	selp.f64 	%fd7247, %fd17578, 0d7FEFFFFFFFFFFFFF, %p916;
	setp.lt.f64 	%p917, %fd17579, %fd7247;
	and.pred  	%p918, %p3662, %p917;
	or.pred  	%p919, %p918, %p916;
	selp.f64 	%fd7249, %fd17578, 0d0000000000000000, %p916;
	selp.f64 	%fd1055, %fd17579, %fd7249, %p918;
	not.pred 	%p920, %p919;
	@%p920 bra 	$L__BB0_401;
	setp.ltu.f64 	%p921, %fd1055, 0d3F50624DD2F1A9FC;
	setp.gtu.f64 	%p922, %fd1055, %fd17575;
	or.pred  	%p923, %p921, %p922;
	@%p923 bra 	$L__BB0_401;
	ld.param.u64 	%rd880, [_Z13render_kernelP4RectiP4TrigiP5Lighti7double3S5_iidP6uchar4iS7__param_0];
	cvta.to.global.u64 	%rd212, %rd880;
	mul.wide.u32 	%rd213, %r2783, 128;
	add.s64 	%rd214, %rd212, %rd213;
	ld.global.f64 	%fd7250, [%rd214+120];
	mul.f64 	%fd17589, %fd17589, %fd7250;
$L__BB0_401:
	ld.param.u32 	%r2463, [_Z13render_kernelP4RectiP4TrigiP5Lighti7double3S5_iidP6uchar4iS7__param_1];
	add.s32 	%r2783, %r2783, 1;
	setp.eq.s32 	%p924, %r2783, %r2463;
	@%p924 bra 	$L__BB0_402;
	bra.uni 	$L__BB0_390;
$L__BB0_402:
	ld.param.u32 	%r2532, [_Z13render_kernelP4RectiP4TrigiP5Lighti7double3S5_iidP6uchar4iS7__param_3];
	setp.lt.s32 	%p925, %r2532, 1;
	@%p925 bra 	$L__BB0_429;
	ld.param.u32 	%r2533, [_Z13render_kernelP4RectiP4TrigiP5Lighti7double3S5_iidP6uchar4iS7__param_3];
	setp.eq.s32 	%p926, %r2533, 1;
	mov.b64 	%rd1136, 0;
	@%p926 bra 	$L__BB0_421;
	mov.b32 	%r2784, 0;
$L__BB0_405:
	ld.param.u64 	%rd960, [_Z13render_kernelP4RectiP4TrigiP5Lighti7double3S5_iidP6uchar4iS7__param_2];
	cvta.to.global.u64 	%rd216, %rd960;
	mul.wide.u32 	%rd217, %r2784, 96;
	add.s64 	%rd218, %rd216, %rd217;
	ld.global.f64 	%fd1059, [%rd218];
	ld.global.f64 	%fd1060, [%rd218+8];
	ld.global.f64 	%fd1061, [%rd218+16];
	ld.global.f64 	%fd7253, [%rd218+24];
	ld.global.f64 	%fd7254, [%rd218+32];
	ld.global.f64 	%fd7255, [%rd218+40];
	ld.global.f64 	%fd7256, [%rd218+48];
	ld.global.f64 	%fd7257, [%rd218+56];
	ld.global.f64 	%fd7258, [%rd218+64];
	sub.f64 	%fd1062, %fd7253, %fd1059;
	sub.f64 	%fd1063, %fd7254, %fd1060;
	sub.f64 	%fd1064, %fd7255, %fd1061;
	sub.f64 	%fd1065, %fd7256, %fd1059;
	sub.f64 	%fd1066, %fd7257, %fd1060;
	sub.f64 	%fd1067, %fd7258, %fd1061;
	mul.f64 	%fd7259, %fd17573, %fd1067;
	mul.f64 	%fd7260, %fd17572, %fd1066;
	sub.f64 	%fd7261, %fd7259, %fd7260;
	mul.f64 	%fd7262, %fd17572, %fd1065;
	mul.f64 	%fd7263, %fd17574, %fd1067;
	sub.f64 	%fd7264, %fd7262, %fd7263;
	mul.f64 	%fd7265, %fd17574, %fd1066;
	mul.f64 	%fd7266, %fd17573, %fd1065;
	sub.f64 	%fd7267, %fd7265, %fd7266;
	mul.f64 	%fd7268, %fd1063, %fd7264;
	fma.rn.f64 	%fd7269, %fd1062, %fd7261, %fd7268;
	fma.rn.f64 	%fd1068, %fd1064, %fd7267, %fd7269;
	abs.f64 	%fd7270, %fd1068;
	setp.lt.f64 	%p928, %fd7270, 0d3D719799812DEA11;
	mov.pred 	%p3663, -1;
	mov.f64 	%fd17582, 0d0000000000000000;
	@%p928 bra 	$L__BB0_409;
	sub.f64 	%fd1069, %fd951, %fd1059;
	sub.f64 	%fd1070, %fd952, %fd1060;
	sub.f64 	%fd1071, %fd953, %fd1061;
	mul.f64 	%fd7272, %fd17573, %fd1067;
	mul.f64 	%fd7273, %fd17572, %fd1066;
	sub.f64 	%fd7274, %fd7272, %fd7273;
	mul.f64 	%fd7275, %fd17572, %fd1065;
	mul.f64 	%fd7276, %fd17574, %fd1067;
	sub.f64 	%fd7277, %fd7275, %fd7276;
	mul.f64 	%fd7278, %fd1070, %fd7277;
	fma.rn.f64 	%fd7279, %fd1069, %fd7274, %fd7278;
	mul.f64 	%fd7280, %fd17574, %fd1066;
	mul.f64 	%fd7281, %fd17573, %fd1065;
	sub.f64 	%fd7282, %fd7280, %fd7281;
	fma.rn.f64 	%fd7283, %fd1071, %fd7282, %fd7279;
	div.rn.f64 	%fd1072, %fd7283, %fd1068;
	setp.lt.f64 	%p930, %fd1072, 0d0000000000000000;
	setp.gt.f64 	%p931, %fd1072, 0d3FF0000000000000;
	or.pred  	%p932, %p930, %p931;
	@%p932 bra 	$L__BB0_409;
	mul.f64 	%fd7285, %fd1070, %fd1064;
	mul.f64 	%fd7286, %fd1071, %fd1063;
	sub.f64 	%fd1073, %fd7285, %fd7286;
	mul.f64 	%fd7287, %fd1071, %fd1062;
	mul.f64 	%fd7288, %fd1069, %fd1064;
	sub.f64 	%fd1074, %fd7287, %fd7288;
	mul.f64 	%fd7289, %fd1069, %fd1063;
	mul.f64 	%fd7290, %fd1070, %fd1062;
	sub.f64 	%fd1075, %fd7289, %fd7290;
	mul.f64 	%fd7291, %fd17573, %fd1074;
	fma.rn.f64 	%fd7292, %fd17574, %fd1073, %fd7291;
	fma.rn.f64 	%fd7293, %fd17572, %fd1075, %fd7292;
	div.rn.f64 	%fd7294, %fd7293, %fd1068;
	setp.lt.f64 	%p934, %fd7294, 0d0000000000000000;
	add.f64 	%fd7295, %fd1072, %fd7294;
	setp.gt.f64 	%p935, %fd7295, 0d3FF0000000000000;
	or.pred  	%p936, %p934, %p935;
	@%p936 bra 	$L__BB0_409;
	mul.f64 	%fd7296, %fd1066, %fd1074;
	fma.rn.f64 	%fd7297, %fd1065, %fd1073, %fd7296;
	fma.rn.f64 	%fd7298, %fd1067, %fd1075, %fd7297;
	div.rn.f64 	%fd7299, %fd7298, %fd1068;
	setp.lt.f64 	%p3663, %fd7299, 0d0000000000000000;
	selp.f64 	%fd17582, 0d0000000000000000, %fd7299, %p3663;
$L__BB0_409:
	@%p3663 bra 	$L__BB0_412;
	setp.ltu.f64 	%p937, %fd17582, 0d3F50624DD2F1A9FC;
	setp.gtu.f64 	%p938, %fd17582, %fd17575;
	or.pred  	%p939, %p937, %p938;
	@%p939 bra 	$L__BB0_412;
	ld.param.u64 	%rd961, [_Z13render_kernelP4RectiP4TrigiP5Lighti7double3S5_iidP6uchar4iS7__param_2];
	cvta.to.global.u64 	%rd219, %rd961;
	mul.wide.u32 	%rd220, %r2784, 96;
	add.s64 	%rd221, %rd219, %rd220;
	ld.global.f64 	%fd7300, [%rd221+88];
	mul.f64 	%fd17589, %fd17589, %fd7300;
$L__BB0_412:
	ld.param.u64 	%rd962, [_Z13render_kernelP4RectiP4TrigiP5Lighti7double3S5_iidP6uchar4iS7__param_2];
	cvta.to.global.u64 	%rd222, %rd962;
	mul.wide.u32 	%rd223, %r2784, 96;
	add.s64 	%rd224, %rd222, %rd223;
	ld.global.f64 	%fd1080, [%rd224+96];
	ld.global.f64 	%fd1081, [%rd224+104];
	ld.global.f64 	%fd1082, [%rd224+112];
	ld.global.f64 	%fd7302, [%rd224+120];
	ld.global.f64 	%fd7303, [%rd224+128];
	ld.global.f64 	%fd7304, [%rd224+136];
	ld.global.f64 	%fd7305, [%rd224+144];
	ld.global.f64 	%fd7306, [%rd224+152];
	ld.global.f64 	%fd7307, [%rd224+160];
	sub.f64 	%fd1083, %fd7302, %fd1080;
	sub.f64 	%fd1084, %fd7303, %fd1081;
	sub.f64 	%fd1085, %fd7304, %fd1082;
	sub.f64 	%fd1086, %fd7305, %fd1080;
	sub.f64 	%fd1087, %fd7306, %fd1081;
	sub.f64 	%fd1088, %fd7307, %fd1082;
	mul.f64 	%fd7308, %fd17573, %fd1088;
	mul.f64 	%fd7309, %fd17572, %fd1087;
	sub.f64 	%fd7310, %fd7308, %fd7309;
	mul.f64 	%fd7311, %fd17572, %fd1086;
	mul.f64 	%fd7312, %fd17574, %fd1088;
	sub.f64 	%fd7313, %fd7311, %fd7312;
	mul.f64 	%fd7314, %fd17574, %fd1087;
	mul.f64 	%fd7315, %fd17573, %fd1086;
	sub.f64 	%fd7316, %fd7314, %fd7315;
	mul.f64 	%fd7317, %fd1084, %fd7313;
	fma.rn.f64 	%fd7318, %fd1083, %fd7310, %fd7317;
	fma.rn.f64 	%fd1089, %fd1085, %fd7316, %fd7318;
	abs.f64 	%fd7319, %fd1089;
	setp.lt.f64 	%p941, %fd7319, 0d3D719799812DEA11;
	mov.pred 	%p3664, -1;
	mov.f64 	%fd17584, 0d0000000000000000;
	@%p941 bra 	$L__BB0_416;
	sub.f64 	%fd1090, %fd951, %fd1080;
	sub.f64 	%fd1091, %fd952, %fd1081;
	sub.f64 	%fd1092, %fd953, %fd1082;
	mul.f64 	%fd7321, %fd17573, %fd1088;
	mul.f64 	%fd7322, %fd17572, %fd1087;
	sub.f64 	%fd7323, %fd7321, %fd7322;
	mul.f64 	%fd7324, %fd17572, %fd1086;
	mul.f64 	%fd7325, %fd17574, %fd1088;
	sub.f64 	%fd7326, %fd7324, %fd7325;
	mul.f64 	%fd7327, %fd1091, %fd7326;
	fma.rn.f64 	%fd7328, %fd1090, %fd7323, %fd7327;
	mul.f64 	%fd7329, %fd17574, %fd1087;
	mul.f64 	%fd7330, %fd17573, %fd1086;
	sub.f64 	%fd7331, %fd7329, %fd7330;
	fma.rn.f64 	%fd7332, %fd1092, %fd7331, %fd7328;
	div.rn.f64 	%fd1093, %fd7332, %fd1089;
	setp.lt.f64 	%p943, %fd1093, 0d0000000000000000;
	setp.gt.f64 	%p944, %fd1093, 0d3FF0000000000000;
	or.pred  	%p945, %p943, %p944;
	@%p945 bra 	$L__BB0_416;
	mul.f64 	%fd7334, %fd1091, %fd1085;
	mul.f64 	%fd7335, %fd1092, %fd1084;
	sub.f64 	%fd1094, %fd7334, %fd7335;
	mul.f64 	%fd7336, %fd1092, %fd1083;
	mul.f64 	%fd7337, %fd1090, %fd1085;
	sub.f64 	%fd1095, %fd7336, %fd7337;
	mul.f64 	%fd7338, %fd1090, %fd1084;
	mul.f64 	%fd7339, %fd1091, %fd1083;
	sub.f64 	%fd1096, %fd7338, %fd7339;
	mul.f64 	%fd7340, %fd17573, %fd1095;
	fma.rn.f64 	%fd7341, %fd17574, %fd1094, %fd7340;
	fma.rn.f64 	%fd7342, %fd17572, %fd1096, %fd7341;
	div.rn.f64 	%fd7343, %fd7342, %fd1089;
	setp.lt.f64 	%p947, %fd7343, 0d0000000000000000;
	add.f64 	%fd7344, %fd1093, %fd7343;
	setp.gt.f64 	%p948, %fd7344, 0d3FF0000000000000;
	or.pred  	%p949, %p947, %p948;
	@%p949 bra 	$L__BB0_416;
	mul.f64 	%fd7345, %fd1087, %fd1095;
	fma.rn.f64 	%fd7346, %fd1086, %fd1094, %fd7345;
	fma.rn.f64 	%fd7347, %fd1088, %fd1096, %fd7346;
	div.rn.f64 	%fd7348, %fd7347, %fd1089;
	setp.lt.f64 	%p3664, %fd7348, 0d0000000000000000;
	selp.f64 	%fd17584, 0d0000000000000000, %fd7348, %p3664;
$L__BB0_416:
	@%p3664 bra 	$L__BB0_419;
	setp.ltu.f64 	%p950, %fd17584, 0d3F50624DD2F1A9FC;
	setp.gtu.f64 	%p951, %fd17584, %fd17575;
	or.pred  	%p952, %p950, %p951;
	@%p952 bra 	$L__BB0_419;
	ld.param.u64 	%rd963, [_Z13render_kernelP4RectiP4TrigiP5Lighti7double3S5_iidP6uchar4iS7__param_2];
	cvta.to.global.u64 	%rd225, %rd963;
	mul.wide.u32 	%rd226, %r2784, 96;
	add.s64 	%rd227, %rd225, %rd226;
	ld.global.f64 	%fd7349, [%rd227+184];
	mul.f64 	%fd17589, %fd17589, %fd7349;
$L__BB0_419:
	ld.param.u32 	%r2534, [_Z13render_kernelP4RectiP4TrigiP5Lighti7double3S5_iidP6uchar4iS7__param_3];
	add.s32 	%r2784, %r2784, 2;
	and.b32  	%r745, %r2534, 2147483646;
	setp.ne.s32 	%p953, %r2784, %r745;
	@%p953 bra 	$L__BB0_405;
	ld.param.u32 	%r2535, [_Z13render_kernelP4RectiP4TrigiP5Lighti7double3S5_iidP6uchar4iS7__param_3];
	and.b32  	%r746, %r2535, 2147483646;
	cvt.u64.u32 	%rd1136, %r746;
$L__BB0_421:
	ld.param.u32 	%r2536, [_Z13render_kernelP4RectiP4TrigiP5Lighti7double3S5_iidP6uchar4iS7__param_3];
	and.b32  	%r747, %r2536, 1;
	setp.eq.b32 	%p954, %r747, 1;
	not.pred 	%p955, %p954;
	mov.f64 	%fd17588, 0d0000000000000000;
	@%p955 bra 	$L__BB0_429;
	ld.param.u64 	%rd964, [_Z13render_kernelP4RectiP4TrigiP5Lighti7double3S5_iidP6uchar4iS7__param_2];
	cvta.to.global.u64 	%rd228, %rd964;
	mad.lo.s64 	%rd23, %rd1136, 96, %rd228;
	ld.global.f64 	%fd1103, [%rd23];
	ld.global.f64 	%fd1104, [%rd23+8];
	ld.global.f64 	%fd1105, [%rd23+16];
	ld.global.f64 	%fd7351, [%rd23+24];
	ld.global.f64 	%fd7352, [%rd23+32];
	ld.global.f64 	%fd7353, [%rd23+40];
	ld.global.f64 	%fd7354, [%rd23+48];
	ld.global.f64 	%fd7355, [%rd23+56];
	ld.global.f64 	%fd7356, [%rd23+64];
	sub.f64 	%fd1106, %fd7351, %fd1103;
	sub.f64 	%fd1107, %fd7352, %fd1104;
	sub.f64 	%fd1108, %fd7353, %fd1105;
	sub.f64 	%fd1109, %fd7354, %fd1103;
	sub.f64 	%fd1110, %fd7355, %fd1104;
	sub.f64 	%fd1111, %fd7356, %fd1105;
	mul.f64 	%fd7357, %fd17573, %fd1111;
	mul.f64 	%fd7358, %fd17572, %fd1110;
	sub.f64 	%fd7359, %fd7357, %fd7358;
	mul.f64 	%fd7360, %fd17572, %fd1109;
	mul.f64 	%fd7361, %fd17574, %fd1111;
	sub.f64 	%fd7362, %fd7360, %fd7361;
	mul.f64 	%fd7363, %fd17574, %fd1110;
	mul.f64 	%fd7364, %fd17573, %fd1109;
	sub.f64 	%fd7365, %fd7363, %fd7364;
	mul.f64 	%fd7366, %fd1107, %fd7362;
	fma.rn.f64 	%fd7367, %fd1106, %fd7359, %fd7366;
	fma.rn.f64 	%fd1112, %fd1108, %fd7365, %fd7367;
	abs.f64 	%fd7368, %fd1112;
	setp.lt.f64 	%p957, %fd7368, 0d3D719799812DEA11;
	mov.pred 	%p3665, -1;
	@%p957 bra 	$L__BB0_426;
	sub.f64 	%fd1113, %fd951, %fd1103;
	sub.f64 	%fd1114, %fd952, %fd1104;
	sub.f64 	%fd1115, %fd953, %fd1105;
	mul.f64 	%fd7370, %fd17573, %fd1111;
	mul.f64 	%fd7371, %fd17572, %fd1110;
	sub.f64 	%fd7372, %fd7370, %fd7371;
	mul.f64 	%fd7373, %fd17572, %fd1109;
	mul.f64 	%fd7374, %fd17574, %fd1111;
	sub.f64 	%fd7375, %fd7373, %fd7374;
	mul.f64 	%fd7376, %fd1114, %fd7375;
	fma.rn.f64 	%fd7377, %fd1113, %fd7372, %fd7376;
	mul.f64 	%fd7378, %fd17574, %fd1110;
	mul.f64 	%fd7379, %fd17573, %fd1109;
	sub.f64 	%fd7380, %fd7378, %fd7379;
	fma.rn.f64 	%fd7381, %fd1115, %fd7380, %fd7377;
	div.rn.f64 	%fd1116, %fd7381, %fd1112;
	setp.lt.f64 	%p959, %fd1116, 0d0000000000000000;
	setp.gt.f64 	%p960, %fd1116, 0d3FF0000000000000;
	or.pred  	%p961, %p959, %p960;
	@%p961 bra 	$L__BB0_426;
	mul.f64 	%fd7383, %fd1114, %fd1108;
	mul.f64 	%fd7384, %fd1115, %fd1107;
	sub.f64 	%fd1117, %fd7383, %fd7384;
	mul.f64 	%fd7385, %fd1115, %fd1106;
	mul.f64 	%fd7386, %fd1113, %fd1108;
	sub.f64 	%fd1118, %fd7385, %fd7386;
	mul.f64 	%fd7387, %fd1113, %fd1107;
	mul.f64 	%fd7388, %fd1114, %fd1106;
	sub.f64 	%fd1119, %fd7387, %fd7388;
	mul.f64 	%fd7389, %fd17573, %fd1118;
	fma.rn.f64 	%fd7390, %fd17574, %fd1117, %fd7389;
	fma.rn.f64 	%fd7391, %fd17572, %fd1119, %fd7390;
	div.rn.f64 	%fd7392, %fd7391, %fd1112;
	setp.lt.f64 	%p963, %fd7392, 0d0000000000000000;
	add.f64 	%fd7393, %fd1116, %fd7392;
	setp.gt.f64 	%p964, %fd7393, 0d3FF0000000000000;
	or.pred  	%p965, %p963, %p964;
	@%p965 bra 	$L__BB0_426;
	mul.f64 	%fd7394, %fd1110, %fd1118;
	fma.rn.f64 	%fd7395, %fd1109, %fd1117, %fd7394;
	fma.rn.f64 	%fd7396, %fd1111, %fd1119, %fd7395;
	div.rn.f64 	%fd7397, %fd7396, %fd1112;
	setp.lt.f64 	%p3665, %fd7397, 0d0000000000000000;
	selp.f64 	%fd17588, 0d0000000000000000, %fd7397, %p3665;
$L__BB0_426:
	@%p3665 bra 	$L__BB0_429;
	setp.ltu.f64 	%p966, %fd17588, 0d3F50624DD2F1A9FC;
	setp.gtu.f64 	%p967, %fd17588, %fd17575;
	or.pred  	%p968, %p966, %p967;
	@%p968 bra 	$L__BB0_429;
	ld.global.f64 	%fd7398, [%rd23+88];
	mul.f64 	%fd17589, %fd17589, %fd7398;
$L__BB0_429:
	mul.f64 	%fd7399, %fd17570, %fd17574;
	fma.rn.f64 	%fd7400, %fd17569, %fd17573, %fd7399;
	fma.rn.f64 	%fd7401, %fd17568, %fd17572, %fd7400;
	setp.leu.f64 	%p969, %fd7401, 0d0000000000000000;
	@%p969 bra 	$L__BB0_437;
	mul.f64 	%fd7402, %fd17570, %fd17570;
	fma.rn.f64 	%fd7403, %fd17569, %fd17569, %fd7402;
	fma.rn.f64 	%fd1124, %fd17568, %fd17568, %fd7403;
	setp.eq.f64 	%p970, %fd1124, 0d0000000000000000;
	selp.f64 	%fd17591, 0d0000000000000000, %fd1124, %p970;
	@%p57 bra 	$L__BB0_433;
	mov.f64 	%fd17590, %fd1124;
$L__BB0_432:
	div.rn.f64 	%fd7407, %fd1124, %fd17590;
	add.f64 	%fd7408, %fd17590, %fd7407;
	mul.f64 	%fd17591, %fd7408, 0d3FE0000000000000;
	sub.f64 	%fd7409, %fd17591, %fd17590;
	abs.f64 	%fd7410, %fd7409;
	setp.gt.f64 	%p971, %fd7410, 0d3E7AD7F29ABCAF48;
	mov.f64 	%fd17590, %fd17591;
	@%p971 bra 	$L__BB0_432;
$L__BB0_433:
	mul.f64 	%fd7412, %fd17574, %fd17574;
	fma.rn.f64 	%fd7413, %fd17573, %fd17573, %fd7412;
	fma.rn.f64 	%fd17592, %fd17572, %fd17572, %fd7413;
	setp.eq.f64 	%p972, %fd17592, 0d0000000000000000;
	mov.f64 	%fd17593, 0d0000000000000000;
	@%p972 bra 	$L__BB0_436;
	abs.f64 	%fd7417, %fd17592;
	setp.leu.f64 	%p973, %fd7417, 0d3E7AD7F29ABCAF48;
	mov.f64 	%fd17593, %fd17592;
	@%p973 bra 	$L__BB0_436;
$L__BB0_435:
	mul.f64 	%fd7418, %fd17574, %fd17574;
	fma.rn.f64 	%fd7419, %fd17573, %fd17573, %fd7418;
	fma.rn.f64 	%fd7420, %fd17572, %fd17572, %fd7419;
	div.rn.f64 	%fd7421, %fd7420, %fd17592;
	add.f64 	%fd7422, %fd17592, %fd7421;
	mul.f64 	%fd17593, %fd7422, 0d3FE0000000000000;
	sub.f64 	%fd7423, %fd17593, %fd17592;
	abs.f64 	%fd7424, %fd7423;
	setp.gt.f64 	%p974, %fd7424, 0d3E7AD7F29ABCAF48;
	mov.f64 	%fd17592, %fd17593;
	@%p974 bra 	$L__BB0_435;
$L__BB0_436:
	mul.f64 	%fd7425, %fd17591, %fd17593;
	mul.f64 	%fd7426, %fd997, %fd17589;
	mul.f64 	%fd7427, %fd17570, %fd17574;
	fma.rn.f64 	%fd7428, %fd17569, %fd17573, %fd7427;
	fma.rn.f64 	%fd7429, %fd17568, %fd17572, %fd7428;
	mul.f64 	%fd7430, %fd7429, %fd7426;
	div.rn.f64 	%fd7431, %fd7430, %fd7425;
	add.f64 	%fd17599, %fd17599, %fd7431;
$L__BB0_437:
	add.f64 	%fd7435, %fd7401, %fd7401;
	mul.f64 	%fd7436, %fd17570, %fd7435;
	mul.f64 	%fd7437, %fd17569, %fd7435;
	mul.f64 	%fd7438, %fd17568, %fd7435;
	sub.f64 	%fd1135, %fd7436, %fd17574;
	sub.f64 	%fd1136, %fd7437, %fd17573;
	sub.f64 	%fd1137, %fd7438, %fd17572;
	mul.f64 	%fd7439, %fd1136, %fd995;
	mul.f64 	%fd7440, %fd17544, %fd1135;
	sub.f64 	%fd7441, %fd7439, %fd7440;
	mul.f64 	%fd7442, %fd17542, %fd1137;
	sub.f64 	%fd1138, %fd7441, %fd7442;
	setp.leu.f64 	%p975, %fd1138, 0d0000000000000000;
	@%p975 bra 	$L__BB0_446;
	mul.f64 	%fd1139, %fd997, %fd17589;
	mul.f64 	%fd7444, %fd1136, %fd1136;
	fma.rn.f64 	%fd7445, %fd1135, %fd1135, %fd7444;
	fma.rn.f64 	%fd1140, %fd1137, %fd1137, %fd7445;
	setp.eq.f64 	%p976, %fd1140, 0d0000000000000000;
	mov.f64 	%fd17596, 0d0000000000000000;
	@%p976 bra 	$L__BB0_442;
	abs.f64 	%fd7446, %fd1140;
	setp.leu.f64 	%p977, %fd7446, 0d3E7AD7F29ABCAF48;
	mov.f64 	%fd17596, %fd1140;
	@%p977 bra 	$L__BB0_442;
	mov.f64 	%fd17595, %fd1140;
$L__BB0_441:
	div.rn.f64 	%fd7447, %fd1140, %fd17595;
	add.f64 	%fd7448, %fd17595, %fd7447;
	mul.f64 	%fd17596, %fd7448, 0d3FE0000000000000;
	sub.f64 	%fd7449, %fd17596, %fd17595;
	abs.f64 	%fd7450, %fd7449;
	setp.gt.f64 	%p978, %fd7450, 0d3E7AD7F29ABCAF48;
	mov.f64 	%fd17595, %fd17596;
	@%p978 bra 	$L__BB0_441;
$L__BB0_442:
	mul.f64 	%fd7451, %fd17544, %fd17544;
	fma.rn.f64 	%fd7452, %fd17543, %fd17543, %fd7451;
	fma.rn.f64 	%fd1144, %fd17542, %fd17542, %fd7452;
	setp.eq.f64 	%p979, %fd1144, 0d0000000000000000;
	selp.f64 	%fd17598, 0d0000000000000000, %fd1144, %p979;
	@%p58 bra 	$L__BB0_445;
	mov.f64 	%fd17597, %fd1144;
$L__BB0_444:
	div.rn.f64 	%fd7456, %fd1144, %fd17597;
	add.f64 	%fd7457, %fd17597, %fd7456;
	mul.f64 	%fd17598, %fd7457, 0d3FE0000000000000;
	sub.f64 	%fd7458, %fd17598, %fd17597;
	abs.f64 	%fd7459, %fd7458;
	setp.gt.f64 	%p980, %fd7459, 0d3E7AD7F29ABCAF48;
	mov.f64 	%fd17597, %fd17598;
	@%p980 bra 	$L__BB0_444;
$L__BB0_445:
	mul.f64 	%fd7460, %fd17596, %fd17598;
	div.rn.f64 	%fd7461, %fd1138, %fd7460;
	mul.f64 	%fd7462, %fd7461, %fd7461;
	mul.f64 	%fd7463, %fd7462, %fd7462;
	mul.f64 	%fd7464, %fd7463, %fd7462;
	mul.f64 	%fd7465, %fd7463, %fd7463;
	mul.f64 	%fd7466, %fd7465, %fd7464;
	mul.f64 	%fd7467, %fd7465, %fd7465;
	mul.f64 	%fd7468, %fd7467, %fd7467;
	mul.f64 	%fd7469, %fd7468, %fd7466;
	mul.f64 	%fd7470, %fd7468, %fd7468;
	mul.f64 	%fd7471, %fd7470, %fd7469;
	fma.rn.f64 	%fd17599, %fd1139, %fd7471, %fd17599;
$L__BB0_446:
	ld.param.u32 	%r2651, [_Z13render_kernelP4RectiP4TrigiP5Lighti7double3S5_iidP6uchar4iS7__param_5];
	add.s32 	%r2782, %r2782, 1;
	setp.ne.s32 	%p981, %r2782, %r2651;
	@%p981 bra 	$L__BB0_384;
$L__BB0_447:
	and.b16  	%rs567, %rs946, 255;
	cvt.rn.f64.u16 	%fd7472, %rs567;
	mul.f64 	%fd7473, %fd17599, %fd7472;
	min.f64 	%fd7474, %fd7473, 0d406FE00000000000;
	cvt.rzi.u32.f64 	%r748, %fd7474;
	cvt.u16.u32 	%rs974, %r748;
	and.b16  	%rs568, %rs945, 255;
	cvt.rn.f64.u16 	%fd7475, %rs568;
	mul.f64 	%fd7476, %fd17599, %fd7475;
	min.f64 	%fd7477, %fd7476, 0d406FE00000000000;
	cvt.rzi.u32.f64 	%r749, %fd7477;
	cvt.u16.u32 	%rs973, %r749;
	and.b16  	%rs569, %rs944, 255;
	cvt.rn.f64.u16 	%fd7478, %rs569;
	mul.f64 	%fd7479, %fd17599, %fd7478;
	min.f64 	%fd7480, %fd7479, 0d406FE00000000000;
	cvt.rzi.u32.f64 	%r750, %fd7480;
	cvt.u16.u32 	%rs972, %r750;
	and.b16  	%rs570, %rs943, 255;
	cvt.rn.f64.u16 	%fd7481, %rs570;
	mul.f64 	%fd7482, %fd17599, %fd7481;
	min.f64 	%fd7483, %fd7482, 0d406FE00000000000;
	cvt.rzi.u32.f64 	%r751, %fd7483;
	cvt.u16.u32 	%rs971, %r751;
	setp.eq.s32 	%p982, %r2767, 1;
	@%p982 bra 	$L__BB0_450;
	setp.ne.s32 	%p983, %r2767, 0;
	@%p983 bra 	$L__BB0_451;
	ld.param.u64 	%rd881, [_Z13render_kernelP4RectiP4TrigiP5Lighti7double3S5_iidP6uchar4iS7__param_0];
	cvta.to.global.u64 	%rd232, %rd881;
	mul.wide.s32 	%rd233, %r2766, 128;
	add.s64 	%rd234, %rd232, %rd233;
	ld.global.f64 	%fd7485, [%rd234+112];
	setp.gtu.f64 	%p985, %fd7485, 0d0000000000000000;
	@%p985 bra 	$L__BB0_451;
	bra.uni 	$L__BB0_755;
$L__BB0_450:
	ld.param.u64 	%rd965, [_Z13render_kernelP4RectiP4TrigiP5Lighti7double3S5_iidP6uchar4iS7__param_2];
	cvta.to.global.u64 	%rd229, %rd965;
	mul.wide.s32 	%rd230, %r2766, 96;
	add.s64 	%rd231, %rd229, %rd230;
	ld.global.f64 	%fd7484, [%rd231+80];
	setp.le.f64 	%p984, %fd7484, 0d0000000000000000;
	@%p984 bra 	$L__BB0_755;
$L__BB0_451:
	mul.f64 	%fd7487, %fd17569, %fd995;
	mul.f64 	%fd7488, %fd17544, %fd17570;
	sub.f64 	%fd7489, %fd7487, %fd7488;
	mul.f64 	%fd7490, %fd17542, %fd17568;
	sub.f64 	%fd7491, %fd7489, %fd7490;
	add.f64 	%fd7492, %fd7491, %fd7491;
	fma.rn.f64 	%fd1152, %fd17570, %fd7492, %fd17544;
	fma.rn.f64 	%fd1153, %fd17569, %fd7492, %fd17543;
	fma.rn.f64 	%fd1154, %fd17568, %fd7492, %fd17542;
	mul.f64 	%fd7493, %fd1153, %fd1153;
	fma.rn.f64 	%fd7494, %fd1152, %fd1152, %fd7493;
	fma.rn.f64 	%fd1155, %fd1154, %fd1154, %fd7494;
	setp.eq.f64 	%p986, %fd1155, 0d0000000000000000;
	mov.f64 	%fd17602, 0d0000000000000000;
	@%p986 bra 	$L__BB0_455;
	abs.f64 	%fd7495, %fd1155;
	setp.leu.f64 	%p987, %fd7495, 0d3E7AD7F29ABCAF48;
	mov.f64 	%fd17602, %fd1155;
	@%p987 bra 	$L__BB0_455;
	mov.f64 	%fd17601, %fd1155;
$L__BB0_454:
	div.rn.f64 	%fd7496, %fd1155, %fd17601;
	add.f64 	%fd7497, %fd17601, %fd7496;
	mul.f64 	%fd17602, %fd7497, 0d3FE0000000000000;
	sub.f64 	%fd7498, %fd17602, %fd17601;
	abs.f64 	%fd7499, %fd7498;
	setp.gt.f64 	%p988, %fd7499, 0d3E7AD7F29ABCAF48;
	mov.f64 	%fd17601, %fd17602;
	@%p988 bra 	$L__BB0_454;
$L__BB0_455:
	setp.lt.f64 	%p989, %fd17602, 0d3D719799812DEA11;
	mov.f64 	%fd17603, 0d0000000000000000;
	mov.f64 	%fd17604, %fd17603;
	mov.f64 	%fd17605, %fd17603;
	@%p989 bra 	$L__BB0_457;
	div.rn.f64 	%fd17605, %fd1152, %fd17602;
	div.rn.f64 	%fd17604, %fd1153, %fd17602;
	div.rn.f64 	%fd17603, %fd1154, %fd17602;
$L__BB0_457:
	ld.param.u32 	%r2652, [_Z13render_kernelP4RectiP4TrigiP5Lighti7double3S5_iidP6uchar4iS7__param_5];
	setp.lt.s32 	%p990, %r2652, 1;
	@%p990 bra 	$L__BB0_468;
	mov.b32 	%r2785, 0;
$L__BB0_459:
	ld.param.u64 	%rd1085, [_Z13render_kernelP4RectiP4TrigiP5Lighti7double3S5_iidP6uchar4iS7__param_4];
	cvta.to.global.u64 	%rd235, %rd1085;
	mul.wide.u32 	%rd236, %r2785, 64;
	add.s64 	%rd237, %rd235, %rd236;
	ld.global.u32 	%r753, [%rd237];
	setp.ne.s32 	%p991, %r753, 1;
	@%p991 bra 	$L__BB0_467;
	ld.param.u64 	%rd1086, [_Z13render_kernelP4RectiP4TrigiP5Lighti7double3S5_iidP6uchar4iS7__param_4];
	cvta.to.global.u64 	%rd238, %rd1086;
	add.s64 	%rd240, %rd238, %rd236;
	ld.global.f64 	%fd7502, [%rd240+16];
	ld.global.f64 	%fd7503, [%rd240+24];
	ld.global.f64 	%fd7504, [%rd240+32];
	sub.f64 	%fd1165, %fd7502, %fd951;
	sub.f64 	%fd1166, %fd7503, %fd952;
	sub.f64 	%fd1167, %fd7504, %fd953;
	mul.f64 	%fd7505, %fd1166, %fd1166;
	fma.rn.f64 	%fd7506, %fd1165, %fd1165, %fd7505;
	fma.rn.f64 	%fd1168, %fd1167, %fd1167, %fd7506;
	setp.eq.f64 	%p992, %fd1168, 0d0000000000000000;
	mov.f64 	%fd17607, 0d0000000000000000;
	@%p992 bra 	$L__BB0_464;
	abs.f64 	%fd7507, %fd1168;
	setp.leu.f64 	%p993, %fd7507, 0d3E7AD7F29ABCAF48;
	mov.f64 	%fd17607, %fd1168;
	@%p993 bra 	$L__BB0_464;
	mov.f64 	%fd17606, %fd1168;
$L__BB0_463:
	div.rn.f64 	%fd7511, %fd1168, %fd17606;
	add.f64 	%fd7512, %fd17606, %fd7511;
	mul.f64 	%fd17607, %fd7512, 0d3FE0000000000000;
	sub.f64 	%fd7513, %fd17607, %fd17606;
	abs.f64 	%fd7514, %fd7513;
	setp.gt.f64 	%p994, %fd7514, 0d3E7AD7F29ABCAF48;
	mov.f64 	%fd17606, %fd17607;
	@%p994 bra 	$L__BB0_463;
$L__BB0_464:
	setp.lt.f64 	%p995, %fd17607, 0d3D719799812DEA11;
	mov.f64 	%fd17608, 0d0000000000000000;
	mov.f64 	%fd17609, %fd17608;
	mov.f64 	%fd17610, %fd17608;
	@%p995 bra 	$L__BB0_466;
	div.rn.f64 	%fd17610, %fd1165, %fd17607;
	div.rn.f64 	%fd17609, %fd1166, %fd17607;
	div.rn.f64 	%fd17608, %fd1167, %fd17607;
$L__BB0_466:
	mul.f64 	%fd7516, %fd17605, %fd17610;
	fma.rn.f64 	%fd7517, %fd17604, %fd17609, %fd7516;
	fma.rn.f64 	%fd7518, %fd17603, %fd17608, %fd7517;
	add.f64 	%fd7519, %fd7518, 0dBFF0000000000000;
	abs.f64 	%fd7520, %fd7519;
	setp.lt.f64 	%p996, %fd7520, 0d3FC0000000000000;
	setp.lt.f64 	%p997, %fd17607, 0d3FC0000000000000;
	and.pred  	%p998, %p997, %p996;
	mov.b16 	%rs955, 255;
	mov.u16 	%rs956, %rs955;
	mov.u16 	%rs957, %rs955;
	mov.u16 	%rs958, %rs955;
	@%p998 bra 	$L__BB0_596;
$L__BB0_467:
	ld.param.u32 	%r2653, [_Z13render_kernelP4RectiP4TrigiP5Lighti7double3S5_iidP6uchar4iS7__param_5];
	add.s32 	%r2785, %r2785, 1;
	setp.eq.s32 	%p999, %r2785, %r2653;
	@%p999 bra 	$L__BB0_468;
	bra.uni 	$L__BB0_459;
$L__BB0_468:
	ld.param.u32 	%r2464, [_Z13render_kernelP4RectiP4TrigiP5Lighti7double3S5_iidP6uchar4iS7__param_1];
	setp.lt.s32 	%p1000, %r2464, 1;
	mov.f64 	%fd17615, 0d7FEFFFFFFFFFFFFF;
	mov.b32 	%r2791, -1;
	mov.u32 	%r2792, %r2791;
	@%p1000 bra 	$L__BB0_481;
	mov.b32 	%r2792, -1;
	mov.f64 	%fd17615, 0d7FEFFFFFFFFFFFFF;
	mov.b32 	%r2788, 0;
	mov.u32 	%r2791, %r2792;
$L__BB0_470:
	ld.param.u64 	%rd882, [_Z13render_kernelP4RectiP4TrigiP5Lighti7double3S5_iidP6uchar4iS7__param_0];
	cvta.to.global.u64 	%rd241, %rd882;
	mul.wide.u32 	%rd242, %r2788, 128;
	add.s64 	%rd243, %rd241, %rd242;
	ld.global.f64 	%fd1180, [%rd243+88];
	ld.global.f64 	%fd1181, [%rd243+80];
	ld.global.f64 	%fd1182, [%rd243+72];
	ld.global.f64 	%fd1183, [%rd243+64];
	ld.global.f64 	%fd1184, [%rd243+56];
	ld.global.f64 	%fd1185, [%rd243+48];
	ld.global.f64 	%fd1186, [%rd243+40];
	ld.global.f64 	%fd1187, [%rd243+32];
	ld.global.f64 	%fd1188, [%rd243+24];
	ld.global.f64 	%fd1189, [%rd243+16];
	ld.global.f64 	%fd1190, [%rd243+8];
	ld.global.f64 	%fd1191, [%rd243];
	sub.f64 	%fd1192, %fd1188, %fd1191;
	sub.f64 	%fd1193, %fd1187, %fd1190;
	sub.f64 	%fd1194, %fd1186, %fd1189;
	sub.f64 	%fd1195, %fd1182, %fd1191;
	sub.f64 	%fd1196, %fd1181, %fd1190;
	sub.f64 	%fd1197, %fd1180, %fd1189;
	mul.f64 	%fd7524, %fd17604, %fd1197;
	mul.f64 	%fd7525, %fd17603, %fd1196;
	sub.f64 	%fd7526, %fd7524, %fd7525;
	mul.f64 	%fd7527, %fd17603, %fd1195;
	mul.f64 	%fd7528, %fd17605, %fd1197;
	sub.f64 	%fd7529, %fd7527, %fd7528;
	mul.f64 	%fd7530, %fd17605, %fd1196;
	mul.f64 	%fd7531, %fd17604, %fd1195;
	sub.f64 	%fd7532, %fd7530, %fd7531;
	mul.f64 	%fd7533, %fd1193, %fd7529;
	fma.rn.f64 	%fd7534, %fd1192, %fd7526, %fd7533;
	fma.rn.f64 	%fd1198, %fd1194, %fd7532, %fd7534;
	abs.f64 	%fd7535, %fd1198;
	setp.lt.f64 	%p1002, %fd7535, 0d3D719799812DEA11;
	mov.pred 	%p3666, 0;
	mov.f64 	%fd17613, 0d0000000000000000;
	@%p1002 bra 	$L__BB0_474;
	sub.f64 	%fd1199, %fd951, %fd1191;
	sub.f64 	%fd1200, %fd952, %fd1190;
	sub.f64 	%fd1201, %fd953, %fd1189;
	mul.f64 	%fd7537, %fd17604, %fd1197;
	mul.f64 	%fd7538, %fd17603, %fd1196;
	sub.f64 	%fd7539, %fd7537, %fd7538;
	mul.f64 	%fd7540, %fd17603, %fd1195;
	mul.f64 	%fd7541, %fd17605, %fd1197;
	sub.f64 	%fd7542, %fd7540, %fd7541;
	mul.f64 	%fd7543, %fd1200, %fd7542;
	fma.rn.f64 	%fd7544, %fd1199, %fd7539, %fd7543;
	mul.f64 	%fd7545, %fd17605, %fd1196;
	mul.f64 	%fd7546, %fd17604, %fd1195;
	sub.f64 	%fd7547, %fd7545, %fd7546;
	fma.rn.f64 	%fd7548, %fd1201, %fd7547, %fd7544;
	div.rn.f64 	%fd1202, %fd7548, %fd1198;
	setp.lt.f64 	%p1004, %fd1202, 0d0000000000000000;
	setp.gt.f64 	%p1005, %fd1202, 0d3FF0000000000000;
	or.pred  	%p1006, %p1004, %p1005;
	@%p1006 bra 	$L__BB0_474;
	mul.f64 	%fd7550, %fd1200, %fd1194;
	mul.f64 	%fd7551, %fd1201, %fd1193;
	sub.f64 	%fd1203, %fd7550, %fd7551;
	mul.f64 	%fd7552, %fd1201, %fd1192;
	mul.f64 	%fd7553, %fd1199, %fd1194;
	sub.f64 	%fd1204, %fd7552, %fd7553;
	mul.f64 	%fd7554, %fd1199, %fd1193;
	mul.f64 	%fd7555, %fd1200, %fd1192;
	sub.f64 	%fd1205, %fd7554, %fd7555;
	mul.f64 	%fd7556, %fd17604, %fd1204;
	fma.rn.f64 	%fd7557, %fd17605, %fd1203, %fd7556;
	fma.rn.f64 	%fd7558, %fd17603, %fd1205, %fd7557;
	div.rn.f64 	%fd7559, %fd7558, %fd1198;
	setp.lt.f64 	%p1008, %fd7559, 0d0000000000000000;
	add.f64 	%fd7560, %fd1202, %fd7559;
	setp.gt.f64 	%p1009, %fd7560, 0d3FF0000000000000;
	or.pred  	%p1010, %p1008, %p1009;
	@%p1010 bra 	$L__BB0_474;
	mul.f64 	%fd7561, %fd1196, %fd1204;
	fma.rn.f64 	%fd7562, %fd1195, %fd1203, %fd7561;
	fma.rn.f64 	%fd7563, %fd1197, %fd1205, %fd7562;
	div.rn.f64 	%fd7564, %fd7563, %fd1198;
	setp.geu.f64 	%p3666, %fd7564, 0d0000000000000000;
	selp.f64 	%fd17613, %fd7564, 0d0000000000000000, %p3666;
$L__BB0_474:
	sub.f64 	%fd1208, %fd1188, %fd1182;
	sub.f64 	%fd1209, %fd1187, %fd1181;
	sub.f64 	%fd1210, %fd1186, %fd1180;
	sub.f64 	%fd1211, %fd1185, %fd1182;
	sub.f64 	%fd1212, %fd1184, %fd1181;
	sub.f64 	%fd1213, %fd1183, %fd1180;
	mul.f64 	%fd7566, %fd17604, %fd1213;
	mul.f64 	%fd7567, %fd17603, %fd1212;
	sub.f64 	%fd7568, %fd7566, %fd7567;
	mul.f64 	%fd7569, %fd17603, %fd1211;
	mul.f64 	%fd7570, %fd17605, %fd1213;
	sub.f64 	%fd7571, %fd7569, %fd7570;
	mul.f64 	%fd7572, %fd17605, %fd1212;
	mul.f64 	%fd7573, %fd17604, %fd1211;
	sub.f64 	%fd7574, %fd7572, %fd7573;
	mul.f64 	%fd7575, %fd1209, %fd7571;
	fma.rn.f64 	%fd7576, %fd1208, %fd7568, %fd7575;
	fma.rn.f64 	%fd1214, %fd1210, %fd7574, %fd7576;
	abs.f64 	%fd7577, %fd1214;
	setp.lt.f64 	%p1012, %fd7577, 0d3D719799812DEA11;
	mov.pred 	%p3667, 0;
	mov.f64 	%fd17614, 0d0000000000000000;
	@%p1012 bra 	$L__BB0_478;
	sub.f64 	%fd1215, %fd951, %fd1182;
	sub.f64 	%fd1216, %fd952, %fd1181;
	sub.f64 	%fd1217, %fd953, %fd1180;
	mul.f64 	%fd7579, %fd17604, %fd1213;
	mul.f64 	%fd7580, %fd17603, %fd1212;
	sub.f64 	%fd7581, %fd7579, %fd7580;
	mul.f64 	%fd7582, %fd17603, %fd1211;
	mul.f64 	%fd7583, %fd17605, %fd1213;
	sub.f64 	%fd7584, %fd7582, %fd7583;
	mul.f64 	%fd7585, %fd1216, %fd7584;
	fma.rn.f64 	%fd7586, %fd1215, %fd7581, %fd7585;
	mul.f64 	%fd7587, %fd17605, %fd1212;
	mul.f64 	%fd7588, %fd17604, %fd1211;
	sub.f64 	%fd7589, %fd7587, %fd7588;
	fma.rn.f64 	%fd7590, %fd1217, %fd7589, %fd7586;
	div.rn.f64 	%fd1218, %fd7590, %fd1214;
	setp.lt.f64 	%p1014, %fd1218, 0d0000000000000000;
	setp.gt.f64 	%p1015, %fd1218, 0d3FF0000000000000;
	or.pred  	%p1016, %p1014, %p1015;
	@%p1016 bra 	$L__BB0_478;
	mul.f64 	%fd7592, %fd1216, %fd1210;
	mul.f64 	%fd7593, %fd1217, %fd1209;
	sub.f64 	%fd1219, %fd7592, %fd7593;
	mul.f64 	%fd7594, %fd1217, %fd1208;
	mul.f64 	%fd7595, %fd1215, %fd1210;
	sub.f64 	%fd1220, %fd7594, %fd7595;
	mul.f64 	%fd7596, %fd1215, %fd1209;
	mul.f64 	%fd7597, %fd1216, %fd1208;
	sub.f64 	%fd1221, %fd7596, %fd7597;
	mul.f64 	%fd7598, %fd17604, %fd1220;
	fma.rn.f64 	%fd7599, %fd17605, %fd1219, %fd7598;
	fma.rn.f64 	%fd7600, %fd17603, %fd1221, %fd7599;
	div.rn.f64 	%fd7601, %fd7600, %fd1214;
	setp.lt.f64 	%p1018, %fd7601, 0d0000000000000000;
	add.f64 	%fd7602, %fd1218, %fd7601;
	setp.gt.f64 	%p1019, %fd7602, 0d3FF0000000000000;
	or.pred  	%p1020, %p1018, %p1019;
	@%p1020 bra 	$L__BB0_478;
	mul.f64 	%fd7603, %fd1212, %fd1220;
	fma.rn.f64 	%fd7604, %fd1211, %fd1219, %fd7603;
	fma.rn.f64 	%fd7605, %fd1213, %fd1221, %fd7604;
	div.rn.f64 	%fd7606, %fd7605, %fd1214;
	setp.geu.f64 	%p3667, %fd7606, 0d0000000000000000;
	selp.f64 	%fd17614, %fd7606, 0d0000000000000000, %p3667;
$L__BB0_478:
	setp.lt.f64 	%p1021, %fd17613, 0d7FEFFFFFFFFFFFFF;
	and.pred  	%p1022, %p3666, %p1021;
	selp.f64 	%fd7607, %fd17613, 0d7FEFFFFFFFFFFFFF, %p1022;
	setp.lt.f64 	%p1023, %fd17614, %fd7607;
	and.pred  	%p1024, %p3667, %p1023;
	or.pred  	%p1025, %p1024, %p1022;
	selp.f64 	%fd7609, %fd17613, 0d0000000000000000, %p1022;
	selp.f64 	%fd1224, %fd17614, %fd7609, %p1024;
	not.pred 	%p1026, %p1025;
	@%p1026 bra 	$L__BB0_480;
	setp.lt.f64 	%p1027, %fd1224, %fd17615;
	setp.gt.f64 	%p1028, %fd1224, 0d3EB0C6F7A0B5ED8D;
	and.pred  	%p1029, %p1027, %p1028;
	selp.b32 	%r2791, %r2788, %r2791, %p1029;
	selp.b32 	%r2792, 0, %r2792, %p1029;
	selp.f64 	%fd17615, %fd1224, %fd17615, %p1029;
$L__BB0_480:
	ld.param.u32 	%r2465, [_Z13render_kernelP4RectiP4TrigiP5Lighti7double3S5_iidP6uchar4iS7__param_1];
	add.s32 	%r2788, %r2788, 1;
	setp.eq.s32 	%p1030, %r2788, %r2465;
	@%p1030 bra 	$L__BB0_481;
	bra.uni 	$L__BB0_470;
$L__BB0_481:
	ld.param.u32 	%r2537, [_Z13render_kernelP4RectiP4TrigiP5Lighti7double3S5_iidP6uchar4iS7__param_3];
	setp.lt.s32 	%p1031, %r2537, 1;
	@%p1031 bra 	$L__BB0_504;
	ld.param.u32 	%r2538, [_Z13render_kernelP4RectiP4TrigiP5Lighti7double3S5_iidP6uchar4iS7__param_3];
	setp.eq.s32 	%p1032, %r2538, 1;
	mov.b32 	%r2802, 0;
	@%p1032 bra 	$L__BB0_497;
	mov.b32 	%r2793, 0;
$L__BB0_484:
	ld.param.u64 	%rd966, [_Z13render_kernelP4RectiP4TrigiP5Lighti7double3S5_iidP6uchar4iS7__param_2];
	cvta.to.global.u64 	%rd244, %rd966;
	mul.wide.u32 	%rd245, %r2793, 96;
	add.s64 	%rd246, %rd244, %rd245;
	ld.global.f64 	%fd1228, [%rd246];
	ld.global.f64 	%fd1229, [%rd246+8];
	ld.global.f64 	%fd1230, [%rd246+16];
	ld.global.f64 	%fd7612, [%rd246+24];
	ld.global.f64 	%fd7613, [%rd246+32];
	ld.global.f64 	%fd7614, [%rd246+40];
	ld.global.f64 	%fd7615, [%rd246+48];
	ld.global.f64 	%fd7616, [%rd246+56];
	ld.global.f64 	%fd7617, [%rd246+64];
	sub.f64 	%fd1231, %fd7612, %fd1228;
	sub.f64 	%fd1232, %fd7613, %fd1229;
	sub.f64 	%fd1233, %fd7614, %fd1230;
	sub.f64 	%fd1234, %fd7615, %fd1228;
	sub.f64 	%fd1235, %fd7616, %fd1229;
	sub.f64 	%fd1236, %fd7617, %fd1230;
	mul.f64 	%fd7618, %fd17604, %fd1236;
	mul.f64 	%fd7619, %fd17603, %fd1235;
	sub.f64 	%fd7620, %fd7618, %fd7619;
	mul.f64 	%fd7621, %fd17603, %fd1234;
	mul.f64 	%fd7622, %fd17605, %fd1236;
	sub.f64 	%fd7623, %fd7621, %fd7622;
	mul.f64 	%fd7624, %fd17605, %fd1235;
	mul.f64 	%fd7625, %fd17604, %fd1234;
	sub.f64 	%fd7626, %fd7624, %fd7625;
	mul.f64 	%fd7627, %fd1232, %fd7623;
	fma.rn.f64 	%fd7628, %fd1231, %fd7620, %fd7627;
	fma.rn.f64 	%fd1237, %fd1233, %fd7626, %fd7628;
	abs.f64 	%fd7629, %fd1237;
	setp.lt.f64 	%p1034, %fd7629, 0d3D719799812DEA11;
	mov.pred 	%p3668, -1;
	mov.f64 	%fd17617, 0d0000000000000000;
	@%p1034 bra 	$L__BB0_488;
	sub.f64 	%fd1238, %fd951, %fd1228;
	sub.f64 	%fd1239, %fd952, %fd1229;
	sub.f64 	%fd1240, %fd953, %fd1230;
	mul.f64 	%fd7631, %fd17604, %fd1236;
	mul.f64 	%fd7632, %fd17603, %fd1235;
	sub.f64 	%fd7633, %fd7631, %fd7632;
	mul.f64 	%fd7634, %fd17603, %fd1234;
	mul.f64 	%fd7635, %fd17605, %fd1236;
	sub.f64 	%fd7636, %fd7634, %fd7635;
	mul.f64 	%fd7637, %fd1239, %fd7636;
	fma.rn.f64 	%fd7638, %fd1238, %fd7633, %fd7637;
	mul.f64 	%fd7639, %fd17605, %fd1235;
	mul.f64 	%fd7640, %fd17604, %fd1234;
	sub.f64 	%fd7641, %fd7639, %fd7640;
	fma.rn.f64 	%fd7642, %fd1240, %fd7641, %fd7638;
	div.rn.f64 	%fd1241, %fd7642, %fd1237;
	setp.lt.f64 	%p1036, %fd1241, 0d0000000000000000;
	setp.gt.f64 	%p1037, %fd1241, 0d3FF0000000000000;
	or.pred  	%p1038, %p1036, %p1037;
	@%p1038 bra 	$L__BB0_488;
	mul.f64 	%fd7644, %fd1239, %fd1233;
	mul.f64 	%fd7645, %fd1240, %fd1232;
	sub.f64 	%fd1242, %fd7644, %fd7645;
	mul.f64 	%fd7646, %fd1240, %fd1231;
	mul.f64 	%fd7647, %fd1238, %fd1233;
	sub.f64 	%fd1243, %fd7646, %fd7647;
	mul.f64 	%fd7648, %fd1238, %fd1232;
	mul.f64 	%fd7649, %fd1239, %fd1231;
	sub.f64 	%fd1244, %fd7648, %fd7649;
	mul.f64 	%fd7650, %fd17604, %fd1243;
	fma.rn.f64 	%fd7651, %fd17605, %fd1242, %fd7650;
	fma.rn.f64 	%fd7652, %fd17603, %fd1244, %fd7651;
	div.rn.f64 	%fd7653, %fd7652, %fd1237;
	setp.lt.f64 	%p1040, %fd7653, 0d0000000000000000;
	add.f64 	%fd7654, %fd1241, %fd7653;
	setp.gt.f64 	%p1041, %fd7654, 0d3FF0000000000000;
	or.pred  	%p1042, %p1040, %p1041;
	@%p1042 bra 	$L__BB0_488;
	mul.f64 	%fd7655, %fd1235, %fd1243;
	fma.rn.f64 	%fd7656, %fd1234, %fd1242, %fd7655;
	fma.rn.f64 	%fd7657, %fd1236, %fd1244, %fd7656;
	div.rn.f64 	%fd7658, %fd7657, %fd1237;
	setp.lt.f64 	%p3668, %fd7658, 0d0000000000000000;
	selp.f64 	%fd17617, 0d0000000000000000, %fd7658, %p3668;
$L__BB0_488:
	@%p3668 bra 	$L__BB0_490;
	setp.lt.f64 	%p1043, %fd17617, %fd17615;
	setp.gt.f64 	%p1044, %fd17617, 0d3EB0C6F7A0B5ED8D;
	and.pred  	%p1045, %p1043, %p1044;
	selp.b32 	%r2791, %r2793, %r2791, %p1045;
	selp.b32 	%r2792, 1, %r2792, %p1045;
	selp.f64 	%fd17615, %fd17617, %fd17615, %p1045;
$L__BB0_490:
	ld.param.u64 	%rd967, [_Z13render_kernelP4RectiP4TrigiP5Lighti7double3S5_iidP6uchar4iS7__param_2];
	cvta.to.global.u64 	%rd247, %rd967;
	mul.wide.u32 	%rd248, %r2793, 96;
	add.s64 	%rd249, %rd247, %rd248;
	ld.global.f64 	%fd1249, [%rd249+96];
	ld.global.f64 	%fd1250, [%rd249+104];
	ld.global.f64 	%fd1251, [%rd249+112];
	ld.global.f64 	%fd7660, [%rd249+120];
	ld.global.f64 	%fd7661, [%rd249+128];
	ld.global.f64 	%fd7662, [%rd249+136];
	ld.global.f64 	%fd7663, [%rd249+144];
	ld.global.f64 	%fd7664, [%rd249+152];
	ld.global.f64 	%fd7665, [%rd249+160];
	sub.f64 	%fd1252, %fd7660, %fd1249;
	sub.f64 	%fd1253, %fd7661, %fd1250;
	sub.f64 	%fd1254, %fd7662, %fd1251;
	sub.f64 	%fd1255, %fd7663, %fd1249;
	sub.f64 	%fd1256, %fd7664, %fd1250;
	sub.f64 	%fd1257, %fd7665, %fd1251;
	mul.f64 	%fd7666, %fd17604, %fd1257;
	mul.f64 	%fd7667, %fd17603, %fd1256;
	sub.f64 	%fd7668, %fd7666, %fd7667;
	mul.f64 	%fd7669, %fd17603, %fd1255;
	mul.f64 	%fd7670, %fd17605, %fd1257;
	sub.f64 	%fd7671, %fd7669, %fd7670;
	mul.f64 	%fd7672, %fd17605, %fd1256;
	mul.f64 	%fd7673, %fd17604, %fd1255;
	sub.f64 	%fd7674, %fd7672, %fd7673;
	mul.f64 	%fd7675, %fd1253, %fd7671;
	fma.rn.f64 	%fd7676, %fd1252, %fd7668, %fd7675;
	fma.rn.f64 	%fd1258, %fd1254, %fd7674, %fd7676;
	abs.f64 	%fd7677, %fd1258;
	setp.lt.f64 	%p1047, %fd7677, 0d3D719799812DEA11;
	mov.pred 	%p3669, -1;
	mov.f64 	%fd17619, 0d0000000000000000;
	@%p1047 bra 	$L__BB0_494;
	sub.f64 	%fd1259, %fd951, %fd1249;
	sub.f64 	%fd1260, %fd952, %fd1250;
	sub.f64 	%fd1261, %fd953, %fd1251;
	mul.f64 	%fd7679, %fd17604, %fd1257;
	mul.f64 	%fd7680, %fd17603, %fd1256;
	sub.f64 	%fd7681, %fd7679, %fd7680;
	mul.f64 	%fd7682, %fd17603, %fd1255;
	mul.f64 	%fd7683, %fd17605, %fd1257;
	sub.f64 	%fd7684, %fd7682, %fd7683;
	mul.f64 	%fd7685, %fd1260, %fd7684;
	fma.rn.f64 	%fd7686, %fd1259, %fd7681, %fd7685;
	mul.f64 	%fd7687, %fd17605, %fd1256;
	mul.f64 	%fd7688, %fd17604, %fd1255;
	sub.f64 	%fd7689, %fd7687, %fd7688;
	fma.rn.f64 	%fd7690, %fd1261, %fd7689, %fd7686;
	div.rn.f64 	%fd1262, %fd7690, %fd1258;
	setp.lt.f64 	%p1049, %fd1262, 0d0000000000000000;
	setp.gt.f64 	%p1050, %fd1262, 0d3FF0000000000000;
	or.pred  	%p1051, %p1049, %p1050;
	@%p1051 bra 	$L__BB0_494;
	mul.f64 	%fd7692, %fd1260, %fd1254;
	mul.f64 	%fd7693, %fd1261, %fd1253;
	sub.f64 	%fd1263, %fd7692, %fd7693;
	mul.f64 	%fd7694, %fd1261, %fd1252;
	mul.f64 	%fd7695, %fd1259, %fd1254;
	sub.f64 	%fd1264, %fd7694, %fd7695;
	mul.f64 	%fd7696, %fd1259, %fd1253;
	mul.f64 	%fd7697, %fd1260, %fd1252;
	sub.f64 	%fd1265, %fd7696, %fd7697;
	mul.f64 	%fd7698, %fd17604, %fd1264;
	fma.rn.f64 	%fd7699, %fd17605, %fd1263, %fd7698;
	fma.rn.f64 	%fd7700, %fd17603, %fd1265, %fd7699;
	div.rn.f64 	%fd7701, %fd7700, %fd1258;
	setp.lt.f64 	%p1053, %fd7701, 0d0000000000000000;
	add.f64 	%fd7702, %fd1262, %fd7701;
	setp.gt.f64 	%p1054, %fd7702, 0d3FF0000000000000;
	or.pred  	%p1055, %p1053, %p1054;
	@%p1055 bra 	$L__BB0_494;
	mul.f64 	%fd7703, %fd1256, %fd1264;
	fma.rn.f64 	%fd7704, %fd1255, %fd1263, %fd7703;
	fma.rn.f64 	%fd7705, %fd1257, %fd1265, %fd7704;
	div.rn.f64 	%fd7706, %fd7705, %fd1258;
	setp.lt.f64 	%p3669, %fd7706, 0d0000000000000000;
	selp.f64 	%fd17619, 0d0000000000000000, %fd7706, %p3669;
$L__BB0_494:
	@%p3669 bra 	$L__BB0_496;
	setp.lt.f64 	%p1056, %fd17619, %fd17615;
	setp.gt.f64 	%p1057, %fd17619, 0d3EB0C6F7A0B5ED8D;
	and.pred  	%p1058, %p1056, %p1057;
	add.s32 	%r760, %r2793, 1;
	selp.b32 	%r2791, %r760, %r2791, %p1058;
	selp.b32 	%r2792, 1, %r2792, %p1058;
	selp.f64 	%fd17615, %fd17619, %fd17615, %p1058;
$L__BB0_496:
	ld.param.u32 	%r2539, [_Z13render_kernelP4RectiP4TrigiP5Lighti7double3S5_iidP6uchar4iS7__param_3];
	add.s32 	%r2793, %r2793, 2;
	and.b32  	%r2802, %r2539, 2147483646;
	setp.ne.s32 	%p1059, %r2793, %r2802;
	@%p1059 bra 	$L__BB0_484;
$L__BB0_497:
	ld.param.u32 	%r2540, [_Z13render_kernelP4RectiP4TrigiP5Lighti7double3S5_iidP6uchar4iS7__param_3];
	and.b32  	%r761, %r2540, 1;
	setp.eq.b32 	%p1060, %r761, 1;
	not.pred 	%p1061, %p1060;
	mov.f64 	%fd17623, 0d0000000000000000;
	@%p1061 bra 	$L__BB0_504;
	ld.param.u64 	%rd968, [_Z13render_kernelP4RectiP4TrigiP5Lighti7double3S5_iidP6uchar4iS7__param_2];
	cvta.to.global.u64 	%rd250, %rd968;
	mul.wide.u32 	%rd251, %r2802, 96;
	add.s64 	%rd252, %rd250, %rd251;
	ld.global.f64 	%fd1272, [%rd252];
	ld.global.f64 	%fd1273, [%rd252+8];
	ld.global.f64 	%fd1274, [%rd252+16];
	ld.global.f64 	%fd7708, [%rd252+24];
	ld.global.f64 	%fd7709, [%rd252+32];
	ld.global.f64 	%fd7710, [%rd252+40];
	ld.global.f64 	%fd7711, [%rd252+48];
	ld.global.f64 	%fd7712, [%rd252+56];
	ld.global.f64 	%fd7713, [%rd252+64];
	sub.f64 	%fd1275, %fd7708, %fd1272;
	sub.f64 	%fd1276, %fd7709, %fd1273;
	sub.f64 	%fd1277, %fd7710, %fd1274;
	sub.f64 	%fd1278, %fd7711, %fd1272;
	sub.f64 	%fd1279, %fd7712, %fd1273;
	sub.f64 	%fd1280, %fd7713, %fd1274;
	mul.f64 	%fd7714, %fd17604, %fd1280;
	mul.f64 	%fd7715, %fd17603, %fd1279;
	sub.f64 	%fd7716, %fd7714, %fd7715;
	mul.f64 	%fd7717, %fd17603, %fd1278;
	mul.f64 	%fd7718, %fd17605, %fd1280;
	sub.f64 	%fd7719, %fd7717, %fd7718;
	mul.f64 	%fd7720, %fd17605, %fd1279;
	mul.f64 	%fd7721, %fd17604, %fd1278;
	sub.f64 	%fd7722, %fd7720, %fd7721;
	mul.f64 	%fd7723, %fd1276, %fd7719;
	fma.rn.f64 	%fd7724, %fd1275, %fd7716, %fd7723;
	fma.rn.f64 	%fd1281, %fd1277, %fd7722, %fd7724;
	abs.f64 	%fd7725, %fd1281;
	setp.lt.f64 	%p1063, %fd7725, 0d3D719799812DEA11;
	mov.pred 	%p3670, -1;
	@%p1063 bra 	$L__BB0_502;
	sub.f64 	%fd1282, %fd951, %fd1272;
	sub.f64 	%fd1283, %fd952, %fd1273;
	sub.f64 	%fd1284, %fd953, %fd1274;
	mul.f64 	%fd7727, %fd17604, %fd1280;
	mul.f64 	%fd7728, %fd17603, %fd1279;
	sub.f64 	%fd7729, %fd7727, %fd7728;
	mul.f64 	%fd7730, %fd17603, %fd1278;
	mul.f64 	%fd7731, %fd17605, %fd1280;
	sub.f64 	%fd7732, %fd7730, %fd7731;
	mul.f64 	%fd7733, %fd1283, %fd7732;
	fma.rn.f64 	%fd7734, %fd1282, %fd7729, %fd7733;
	mul.f64 	%fd7735, %fd17605, %fd1279;
	mul.f64 	%fd7736, %fd17604, %fd1278;
	sub.f64 	%fd7737, %fd7735, %fd7736;
	fma.rn.f64 	%fd7738, %fd1284, %fd7737, %fd7734;
	div.rn.f64 	%fd1285, %fd7738, %fd1281;
	setp.lt.f64 	%p1065, %fd1285, 0d0000000000000000;
	setp.gt.f64 	%p1066, %fd1285, 0d3FF0000000000000;
	or.pred  	%p1067, %p1065, %p1066;
	@%p1067 bra 	$L__BB0_502;
	mul.f64 	%fd7740, %fd1283, %fd1277;
	mul.f64 	%fd7741, %fd1284, %fd1276;
	sub.f64 	%fd1286, %fd7740, %fd7741;
	mul.f64 	%fd7742, %fd1284, %fd1275;
	mul.f64 	%fd7743, %fd1282, %fd1277;
	sub.f64 	%fd1287, %fd7742, %fd7743;
	mul.f64 	%fd7744, %fd1282, %fd1276;
	mul.f64 	%fd7745, %fd1283, %fd1275;
	sub.f64 	%fd1288, %fd7744, %fd7745;
	mul.f64 	%fd7746, %fd17604, %fd1287;
	fma.rn.f64 	%fd7747, %fd17605, %fd1286, %fd7746;
	fma.rn.f64 	%fd7748, %fd17603, %fd1288, %fd7747;
	div.rn.f64 	%fd7749, %fd7748, %fd1281;
	setp.lt.f64 	%p1069, %fd7749, 0d0000000000000000;
	add.f64 	%fd7750, %fd1285, %fd7749;
	setp.gt.f64 	%p1070, %fd7750, 0d3FF0000000000000;
	or.pred  	%p1071, %p1069, %p1070;
	@%p1071 bra 	$L__BB0_502;
	mul.f64 	%fd7751, %fd1279, %fd1287;
	fma.rn.f64 	%fd7752, %fd1278, %fd1286, %fd7751;
	fma.rn.f64 	%fd7753, %fd1280, %fd1288, %fd7752;
	div.rn.f64 	%fd7754, %fd7753, %fd1281;
	setp.lt.f64 	%p3670, %fd7754, 0d0000000000000000;
	selp.f64 	%fd17623, 0d0000000000000000, %fd7754, %p3670;
$L__BB0_502:
	@%p3670 bra 	$L__BB0_504;
	setp.lt.f64 	%p1072, %fd17623, %fd17615;
	setp.gt.f64 	%p1073, %fd17623, 0d3EB0C6F7A0B5ED8D;
	and.pred  	%p1074, %p1072, %p1073;
	selp.b32 	%r2791, %r2802, %r2791, %p1074;
	selp.b32 	%r2792, 1, %r2792, %p1074;
	selp.f64 	%fd17615, %fd17623, %fd17615, %p1074;
$L__BB0_504:
	setp.eq.s32 	%p1075, %r2791, -1;
	mov.b16 	%rs956, 0;
	mov.b16 	%rs955, 255;
	mov.f64 	%fd17629, 0d0000000000000000;
	mov.f64 	%fd17630, 0d0000000000000000;
	mov.f64 	%fd17631, 0d0000000000000000;
	mov.u16 	%rs957, %rs956;
	mov.u16 	%rs958, %rs956;
	@%p1075 bra 	$L__BB0_596;
	fma.rn.f64 	%fd1293, %fd17605, %fd17615, %fd951;
	fma.rn.f64 	%fd1294, %fd17604, %fd17615, %fd952;
	fma.rn.f64 	%fd1295, %fd17603, %fd17615, %fd953;
	mov.b16 	%rs951, 255;
	setp.eq.s32 	%p1076, %r2792, 1;
	@%p1076 bra 	$L__BB0_513;
	setp.ne.s32 	%p1077, %r2792, 0;
	mov.u16 	%rs952, %rs951;
	mov.u16 	%rs953, %rs951;
	mov.u16 	%rs954, %rs951;
	@%p1077 bra 	$L__BB0_522;
	ld.param.u64 	%rd1122, [_Z13render_kernelP4RectiP4TrigiP5Lighti7double3S5_iidP6uchar4iS7__param_13];
	ld.param.u64 	%rd883, [_Z13render_kernelP4RectiP4TrigiP5Lighti7double3S5_iidP6uchar4iS7__param_0];
	cvta.to.global.u64 	%rd256, %rd883;
	mul.wide.s32 	%rd257, %r2791, 128;
	add.s64 	%rd258, %rd256, %rd257;
	ld.global.f64 	%fd7828, [%rd258+16];
	ld.global.f64 	%fd7829, [%rd258+24];
	ld.global.f64 	%fd7830, [%rd258+32];
	ld.global.f64 	%fd7831, [%rd258+40];
	ld.global.f64 	%fd7832, [%rd258+64];
	ld.global.v2.u32 	{%r767, %r768}, [%rd258+96];
	ld.global.f64 	%fd7833, [%rd258+56];
	ld.global.f64 	%fd7834, [%rd258+48];
	ld.global.f64 	%fd7835, [%rd258+8];
	ld.global.f64 	%fd7836, [%rd258];
	sub.f64 	%fd7837, %fd1293, %fd7836;
	sub.f64 	%fd7838, %fd1294, %fd7835;
	sub.f64 	%fd7839, %fd7834, %fd7836;
	sub.f64 	%fd7840, %fd7833, %fd7835;
	abs.f64 	%fd7841, %fd7839;
	setp.lt.f64 	%p1091, %fd7841, 0d3D719799812DEA11;
	setp.lt.f64 	%p1092, %fd7839, 0d0000000000000000;
	selp.f64 	%fd7842, 0dBD719799812DEA11, 0d3D719799812DEA11, %p1092;
	selp.f64 	%fd7843, %fd7842, %fd7839, %p1091;
	abs.f64 	%fd7844, %fd7840;
	setp.lt.f64 	%p1093, %fd7844, 0d3D719799812DEA11;
	setp.lt.f64 	%p1094, %fd7840, 0d0000000000000000;
	selp.f64 	%fd7845, 0dBD719799812DEA11, 0d3D719799812DEA11, %p1094;
	selp.f64 	%fd7846, %fd7845, %fd7840, %p1093;
	div.rn.f64 	%fd7847, %fd7837, %fd7843;
	cvt.rn.f64.s32 	%fd7848, %r767;
	mul.f64 	%fd7849, %fd7847, %fd7848;
	mov.f64 	%fd7850, 0d3FE0000000000000;
	copysign.f64 	%fd7851, %fd7849, %fd7850;
	add.rz.f64 	%fd7852, %fd7849, %fd7851;
	cvt.rzi.f64.f64 	%fd7853, %fd7852;
	cvt.rzi.s32.f64 	%r769, %fd7853;
	div.rn.f64 	%fd7854, %fd7838, %fd7846;
	cvt.rn.f64.s32 	%fd7855, %r768;
	mul.f64 	%fd7856, %fd7854, %fd7855;
	copysign.f64 	%fd7857, %fd7856, %fd7850;
	add.rz.f64 	%fd7858, %fd7856, %fd7857;
	cvt.rzi.f64.f64 	%fd7859, %fd7858;
	cvt.rzi.s32.f64 	%r770, %fd7859;
	max.s32 	%r771, %r769, 0;
	setp.lt.s32 	%p1095, %r771, %r767;
	add.s32 	%r772, %r767, -1;
	selp.b32 	%r773, %r771, %r772, %p1095;
	max.s32 	%r774, %r770, 0;
	setp.lt.s32 	%p1096, %r774, %r768;
	add.s32 	%r775, %r768, -1;
	selp.b32 	%r776, %r774, %r775, %p1096;
	mad.lo.s32 	%r777, %r776, %r767, %r773;
	cvta.to.global.u64 	%rd259, %rd1122;
	mul.wide.s32 	%rd260, %r777, 4;
	add.s64 	%rd261, %rd259, %rd260;
	ld.global.u32 	%r778, [%rd261];
	bfe.u32 	%r779, %r778, 24, 8;
	cvt.u16.u32 	%rs951, %r779;
	bfe.u32 	%r780, %r778, 16, 8;
	cvt.u16.u32 	%rs952, %r780;
	bfe.u32 	%r781, %r778, 8, 8;
	cvt.u16.u32 	%rs953, %r781;
	bfe.u32 	%r782, %r778, 0, 8;
	cvt.u16.u32 	%rs954, %r782;
	sub.f64 	%fd7860, %fd7829, %fd7836;
	sub.f64 	%fd7861, %fd7830, %fd7835;
	sub.f64 	%fd7862, %fd7831, %fd7828;
	sub.f64 	%fd7863, %fd7832, %fd7828;
	mul.f64 	%fd7864, %fd7861, %fd7863;
	mul.f64 	%fd7865, %fd7862, %fd7840;
	sub.f64 	%fd1296, %fd7864, %fd7865;
	mul.f64 	%fd7866, %fd7862, %fd7839;
	mul.f64 	%fd7867, %fd7860, %fd7863;
	sub.f64 	%fd1297, %fd7866, %fd7867;
	mul.f64 	%fd7868, %fd7860, %fd7840;
	mul.f64 	%fd7869, %fd7861, %fd7839;
	sub.f64 	%fd1298, %fd7868, %fd7869;
	mul.f64 	%fd7870, %fd1297, %fd1297;
	fma.rn.f64 	%fd7871, %fd1296, %fd1296, %fd7870;
	fma.rn.f64 	%fd7872, %fd1298, %fd1298, %fd7871;
	setp.eq.f64 	%p1097, %fd7872, 0d0000000000000000;
	mov.f64 	%fd17626, 0d0000000000000000;
	@%p1097 bra 	$L__BB0_511;
	mul.f64 	%fd7873, %fd1297, %fd1297;
	fma.rn.f64 	%fd7874, %fd1296, %fd1296, %fd7873;
	fma.rn.f64 	%fd17626, %fd1298, %fd1298, %fd7874;
	abs.f64 	%fd7875, %fd17626;
	setp.leu.f64 	%p1098, %fd7875, 0d3E7AD7F29ABCAF48;
	@%p1098 bra 	$L__BB0_511;
	mul.f64 	%fd7876, %fd1297, %fd1297;
	fma.rn.f64 	%fd7877, %fd1296, %fd1296, %fd7876;
	fma.rn.f64 	%fd17625, %fd1298, %fd1298, %fd7877;
$L__BB0_510:
	mul.f64 	%fd7878, %fd1297, %fd1297;
	fma.rn.f64 	%fd7879, %fd1296, %fd1296, %fd7878;
	fma.rn.f64 	%fd7880, %fd1298, %fd1298, %fd7879;
	div.rn.f64 	%fd7881, %fd7880, %fd17625;
	add.f64 	%fd7882, %fd17625, %fd7881;
	mul.f64 	%fd17626, %fd7882, 0d3FE0000000000000;
	sub.f64 	%fd7883, %fd17626, %fd17625;
	abs.f64 	%fd7884, %fd7883;
	setp.gt.f64 	%p1099, %fd7884, 0d3E7AD7F29ABCAF48;
	mov.f64 	%fd17625, %fd17626;
	@%p1099 bra 	$L__BB0_510;
$L__BB0_511:
	setp.lt.f64 	%p1100, %fd17626, 0d3D719799812DEA11;
	@%p1100 bra 	$L__BB0_522;
	div.rn.f64 	%fd17631, %fd1296, %fd17626;
	div.rn.f64 	%fd17630, %fd1297, %fd17626;
	div.rn.f64 	%fd17629, %fd1298, %fd17626;
	bra.uni 	$L__BB0_522;
$L__BB0_513:
	ld.param.u64 	%rd969, [_Z13render_kernelP4RectiP4TrigiP5Lighti7double3S5_iidP6uchar4iS7__param_2];
	cvta.to.global.u64 	%rd253, %rd969;
	mul.wide.s32 	%rd254, %r2791, 96;
	add.s64 	%rd255, %rd253, %rd254;
	ld.global.f64 	%fd1307, [%rd255];
	ld.global.f64 	%fd1308, [%rd255+8];
	ld.global.f64 	%fd1309, [%rd255+16];
	ld.global.f64 	%fd7756, [%rd255+24];
	ld.global.f64 	%fd7757, [%rd255+32];
	ld.global.f64 	%fd7758, [%rd255+40];
	ld.global.f64 	%fd7759, [%rd255+48];
	ld.global.f64 	%fd7760, [%rd255+56];
	ld.global.f64 	%fd7761, [%rd255+64];
	ld.global.u32 	%r762, [%rd255+72];
	bfe.u32 	%r763, %r762, 0, 8;
	cvt.u16.u32 	%rs77, %r763;
	bfe.u32 	%r764, %r762, 8, 8;
	cvt.u16.u32 	%rs78, %r764;
	bfe.u32 	%r765, %r762, 16, 8;
	cvt.u16.u32 	%rs79, %r765;
	bfe.u32 	%r766, %r762, 24, 8;
	cvt.u16.u32 	%rs80, %r766;
	sub.f64 	%fd1310, %fd7756, %fd1307;
	sub.f64 	%fd1311, %fd7757, %fd1308;
	sub.f64 	%fd1312, %fd7758, %fd1309;
	sub.f64 	%fd1313, %fd7759, %fd1307;
	sub.f64 	%fd1314, %fd7760, %fd1308;
	sub.f64 	%fd1315, %fd7761, %fd1309;
	mul.f64 	%fd1316, %fd1311, %fd1315;
	mul.f64 	%fd1317, %fd1312, %fd1314;
	sub.f64 	%fd7762, %fd1316, %fd1317;
	mul.f64 	%fd1318, %fd1312, %fd1313;
	mul.f64 	%fd1319, %fd1310, %fd1315;
	sub.f64 	%fd7763, %fd1318, %fd1319;
	mul.f64 	%fd1320, %fd1310, %fd1314;
	mul.f64 	%fd1321, %fd1311, %fd1313;
	sub.f64 	%fd7764, %fd1320, %fd1321;
	mul.f64 	%fd7765, %fd7763, %fd7763;
	fma.rn.f64 	%fd7766, %fd7762, %fd7762, %fd7765;
	fma.rn.f64 	%fd1322, %fd7764, %fd7764, %fd7766;
	abs.f64 	%fd7767, %fd1322;
	setp.lt.f64 	%p1078, %fd7767, 0d3EE4F8B588E368F1;
	mov.b16 	%rs952, 0;
	mov.b16 	%rs951, 255;
	mov.u16 	%rs953, %rs952;
	mov.u16 	%rs954, %rs952;
	@%p1078 bra 	$L__BB0_516;
	sub.f64 	%fd7768, %fd1293, %fd1307;
	sub.f64 	%fd7769, %fd1294, %fd1308;
	sub.f64 	%fd7770, %fd1295, %fd1309;
	mul.f64 	%fd7771, %fd7769, %fd1315;
	mul.f64 	%fd7772, %fd7770, %fd1314;
	sub.f64 	%fd7773, %fd7771, %fd7772;
	mul.f64 	%fd7774, %fd7770, %fd1313;
	mul.f64 	%fd7775, %fd7768, %fd1315;
	sub.f64 	%fd7776, %fd7774, %fd7775;
	mul.f64 	%fd7777, %fd7768, %fd1314;
	mul.f64 	%fd7778, %fd7769, %fd1313;
	sub.f64 	%fd7779, %fd7777, %fd7778;
	sub.f64 	%fd7780, %fd1316, %fd1317;
	sub.f64 	%fd7781, %fd1318, %fd1319;
	mul.f64 	%fd7782, %fd7776, %fd7781;
	fma.rn.f64 	%fd7783, %fd7773, %fd7780, %fd7782;
	sub.f64 	%fd7784, %fd1320, %fd1321;
	fma.rn.f64 	%fd7785, %fd7779, %fd7784, %fd7783;
	div.rn.f64 	%fd1323, %fd7785, %fd1322;
	mul.f64 	%fd7786, %fd1311, %fd7770;
	mul.f64 	%fd7787, %fd1312, %fd7769;
	sub.f64 	%fd7788, %fd7786, %fd7787;
	mul.f64 	%fd7789, %fd1312, %fd7768;
	mul.f64 	%fd7790, %fd1310, %fd7770;
	sub.f64 	%fd7791, %fd7789, %fd7790;
	mul.f64 	%fd7792, %fd1310, %fd7769;
	mul.f64 	%fd7793, %fd1311, %fd7768;
	sub.f64 	%fd7794, %fd7792, %fd7793;
	mul.f64 	%fd7795, %fd7791, %fd7781;
	fma.rn.f64 	%fd7796, %fd7788, %fd7780, %fd7795;
	fma.rn.f64 	%fd7797, %fd7794, %fd7784, %fd7796;
	div.rn.f64 	%fd1324, %fd7797, %fd1322;
	mov.f64 	%fd7798, 0d3FF0000000000000;
	sub.f64 	%fd7799, %fd7798, %fd1323;
	sub.f64 	%fd7800, %fd7799, %fd1324;
	setp.ltu.f64 	%p1079, %fd1323, 0d0000000000000000;
	setp.ge.f64 	%p1080, %fd1324, 0d0000000000000000;
	setp.ge.f64 	%p1081, %fd7800, 0d0000000000000000;
	and.pred  	%p1082, %p1080, %p1081;
	not.pred 	%p1084, %p1082;
	or.pred  	%p1085, %p1079, %p1084;
	mov.u16 	%rs951, %rs80;
	mov.u16 	%rs952, %rs79;
	mov.u16 	%rs953, %rs78;
	mov.u16 	%rs954, %rs77;
	@%p1085 bra 	$L__BB0_516;
	abs.f64 	%fd7801, %fd1323;
	abs.f64 	%fd7802, %fd1324;
	min.f64 	%fd7804, %fd7801, %fd7802;
	mov.f64 	%fd7805, 0d3FF0000000000000;
	sub.f64 	%fd7806, %fd7805, %fd1323;
	sub.f64 	%fd7807, %fd7806, %fd1324;
	min.f64 	%fd7809, %fd7804, %fd7807;
	setp.geu.f64 	%p1086, %fd7809, 0d3FA999999999999A;
	selp.b16 	%rs951, %rs80, -1, %p1086;
	selp.b16 	%rs952, %rs79, 0, %p1086;
	selp.b16 	%rs953, %rs78, 0, %p1086;
	selp.b16 	%rs954, %rs77, 0, %p1086;
$L__BB0_516:
	sub.f64 	%fd1325, %fd1317, %fd1316;
	sub.f64 	%fd1326, %fd1319, %fd1318;
	sub.f64 	%fd1327, %fd1321, %fd1320;
	mul.f64 	%fd7811, %fd1326, %fd1326;
	fma.rn.f64 	%fd7812, %fd1325, %fd1325, %fd7811;
	fma.rn.f64 	%fd7813, %fd1327, %fd1327, %fd7812;
	setp.eq.f64 	%p1087, %fd7813, 0d0000000000000000;
	mov.f64 	%fd17628, 0d0000000000000000;
	@%p1087 bra 	$L__BB0_520;
	mul.f64 	%fd7814, %fd1326, %fd1326;
	fma.rn.f64 	%fd7815, %fd1325, %fd1325, %fd7814;
	fma.rn.f64 	%fd17628, %fd1327, %fd1327, %fd7815;
	abs.f64 	%fd7816, %fd17628;
	setp.leu.f64 	%p1088, %fd7816, 0d3E7AD7F29ABCAF48;
	@%p1088 bra 	$L__BB0_520;
	mul.f64 	%fd7817, %fd1326, %fd1326;
	fma.rn.f64 	%fd7818, %fd1325, %fd1325, %fd7817;
	fma.rn.f64 	%fd17627, %fd1327, %fd1327, %fd7818;
$L__BB0_519:
	mul.f64 	%fd7819, %fd1326, %fd1326;
	fma.rn.f64 	%fd7820, %fd1325, %fd1325, %fd7819;
	fma.rn.f64 	%fd7821, %fd1327, %fd1327, %fd7820;
	div.rn.f64 	%fd7822, %fd7821, %fd17627;
	add.f64 	%fd7823, %fd17627, %fd7822;
	mul.f64 	%fd17628, %fd7823, 0d3FE0000000000000;
	sub.f64 	%fd7824, %fd17628, %fd17627;
	abs.f64 	%fd7825, %fd7824;
	setp.gt.f64 	%p1089, %fd7825, 0d3E7AD7F29ABCAF48;
	mov.f64 	%fd17627, %fd17628;
	@%p1089 bra 	$L__BB0_519;
$L__BB0_520:
	setp.lt.f64 	%p1090, %fd17628, 0d3D719799812DEA11;
	@%p1090 bra 	$L__BB0_522;
	div.rn.f64 	%fd17631, %fd1325, %fd17628;
	div.rn.f64 	%fd17630, %fd1326, %fd17628;
	div.rn.f64 	%fd17629, %fd1327, %fd17628;
$L__BB0_522:
	ld.param.u32 	%r2654, [_Z13render_kernelP4RectiP4TrigiP5Lighti7double3S5_iidP6uchar4iS7__param_5];
	setp.lt.s32 	%p1101, %r2654, 1;
	mov.f64 	%fd17660, 0d0000000000000000;
	@%p1101 bra 	$L__BB0_588;
	mul.f64 	%fd7888, %fd17631, %fd17631;
	fma.rn.f64 	%fd7889, %fd17630, %fd17630, %fd7888;
	fma.rn.f64 	%fd7890, %fd17629, %fd17629, %fd7889;
	setp.eq.f64 	%p1102, %fd7890, 0d0000000000000000;
	abs.f64 	%fd7891, %fd7890;
	setp.leu.f64 	%p1103, %fd7891, 0d3E7AD7F29ABCAF48;
	mul.f64 	%fd7892, %fd17605, %fd17605;
	fma.rn.f64 	%fd7893, %fd17604, %fd17604, %fd7892;
	fma.rn.f64 	%fd1339, %fd17603, %fd17603, %fd7893;
	setp.eq.f64 	%p1104, %fd1339, 0d0000000000000000;
	abs.f64 	%fd7894, %fd1339;
	setp.leu.f64 	%p1105, %fd7894, 0d3E7AD7F29ABCAF48;
	or.pred  	%p79, %p1102, %p1103;
	or.pred  	%p80, %p1104, %p1105;
	neg.f64 	%fd1340, %fd17604;
	mov.f64 	%fd17660, 0d0000000000000000;
	mov.b32 	%r2807, 0;
$L__BB0_524:
	ld.param.u64 	%rd1087, [_Z13render_kernelP4RectiP4TrigiP5Lighti7double3S5_iidP6uchar4iS7__param_4];
	cvta.to.global.u64 	%rd262, %rd1087;
	mul.wide.u32 	%rd263, %r2807, 64;
	add.s64 	%rd264, %rd262, %rd263;
	ld.global.u32 	%r784, [%rd264];
	ld.global.f64 	%fd1342, [%rd264+8];
	ld.global.f64 	%fd17635, [%rd264+40];
	ld.global.f64 	%fd17634, [%rd264+48];
	ld.global.f64 	%fd17633, [%rd264+56];
	mov.f64 	%fd17636, 0d4376345785D8A000;
	setp.eq.s32 	%p1106, %r784, 1;
	@%p1106 bra 	$L__BB0_527;
	setp.ne.s32 	%p1107, %r784, 0;
	@%p1107 bra 	$L__BB0_528;
	add.f64 	%fd17660, %fd17660, %fd1342;
	bra.uni 	$L__BB0_587;
$L__BB0_527:
	ld.param.u64 	%rd1088, [_Z13render_kernelP4RectiP4TrigiP5Lighti7double3S5_iidP6uchar4iS7__param_4];
	cvta.to.global.u64 	%rd265, %rd1088;
	mul.wide.u32 	%rd266, %r2807, 64;
	add.s64 	%rd267, %rd265, %rd266;
	ld.global.f64 	%fd7897, [%rd267+32];
	ld.global.f64 	%fd7898, [%rd267+24];
	ld.global.f64 	%fd7899, [%rd267+16];
	sub.f64 	%fd17635, %fd7899, %fd1293;
	sub.f64 	%fd17634, %fd7898, %fd1294;
	sub.f64 	%fd17633, %fd7897, %fd1295;
	mov.f64 	%fd17636, 0d3FF0000000000000;
$L__BB0_528:
	ld.param.u32 	%r2466, [_Z13render_kernelP4RectiP4TrigiP5Lighti7double3S5_iidP6uchar4iS7__param_1];
	setp.lt.s32 	%p1108, %r2466, 1;
	mov.f64 	%fd17650, 0d3FF0000000000000;
	@%p1108 bra 	$L__BB0_542;
	mov.f64 	%fd17650, 0d3FF0000000000000;
	mov.b32 	%r2808, 0;
$L__BB0_530:
	ld.param.u64 	%rd884, [_Z13render_kernelP4RectiP4TrigiP5Lighti7double3S5_iidP6uchar4iS7__param_0];
	cvta.to.global.u64 	%rd268, %rd884;
	mul.wide.u32 	%rd269, %r2808, 128;
	add.s64 	%rd270, %rd268, %rd269;
	ld.global.f64 	%fd1356, [%rd270+88];
	ld.global.f64 	%fd1357, [%rd270+80];
	ld.global.f64 	%fd1358, [%rd270+72];
	ld.global.f64 	%fd1359, [%rd270+64];
	ld.global.f64 	%fd1360, [%rd270+56];
	ld.global.f64 	%fd1361, [%rd270+48];
	ld.global.f64 	%fd1362, [%rd270+40];
	ld.global.f64 	%fd1363, [%rd270+32];
	ld.global.f64 	%fd1364, [%rd270+24];
	ld.global.f64 	%fd1365, [%rd270+16];
	ld.global.f64 	%fd1366, [%rd270+8];
	ld.global.f64 	%fd1367, [%rd270];
	sub.f64 	%fd1368, %fd1364, %fd1367;
	sub.f64 	%fd1369, %fd1363, %fd1366;
	sub.f64 	%fd1370, %fd1362, %fd1365;
	sub.f64 	%fd1371, %fd1358, %fd1367;
	sub.f64 	%fd1372, %fd1357, %fd1366;
	sub.f64 	%fd1373, %fd1356, %fd1365;
	mul.f64 	%fd7903, %fd17634, %fd1373;
	mul.f64 	%fd7904, %fd17633, %fd1372;
	sub.f64 	%fd7905, %fd7903, %fd7904;
	mul.f64 	%fd7906, %fd17633, %fd1371;
	mul.f64 	%fd7907, %fd17635, %fd1373;
	sub.f64 	%fd7908, %fd7906, %fd7907;
	mul.f64 	%fd7909, %fd17635, %fd1372;
	mul.f64 	%fd7910, %fd17634, %fd1371;
	sub.f64 	%fd7911, %fd7909, %fd7910;
	mul.f64 	%fd7912, %fd1369, %fd7908;
	fma.rn.f64 	%fd7913, %fd1368, %fd7905, %fd7912;
	fma.rn.f64 	%fd1374, %fd1370, %fd7911, %fd7913;
	abs.f64 	%fd7914, %fd1374;
	setp.lt.f64 	%p1110, %fd7914, 0d3D719799812DEA11;
	mov.pred 	%p3671, 0;
	mov.f64 	%fd17639, 0d0000000000000000;
	@%p1110 bra 	$L__BB0_534;
	sub.f64 	%fd1375, %fd1293, %fd1367;
	sub.f64 	%fd1376, %fd1294, %fd1366;
	sub.f64 	%fd1377, %fd1295, %fd1365;
	mul.f64 	%fd7916, %fd17634, %fd1373;
	mul.f64 	%fd7917, %fd17633, %fd1372;
	sub.f64 	%fd7918, %fd7916, %fd7917;
	mul.f64 	%fd7919, %fd17633, %fd1371;
	mul.f64 	%fd7920, %fd17635, %fd1373;
	sub.f64 	%fd7921, %fd7919, %fd7920;
	mul.f64 	%fd7922, %fd1376, %fd7921;
	fma.rn.f64 	%fd7923, %fd1375, %fd7918, %fd7922;
	mul.f64 	%fd7924, %fd17635, %fd1372;
	mul.f64 	%fd7925, %fd17634, %fd1371;
	sub.f64 	%fd7926, %fd7924, %fd7925;
	fma.rn.f64 	%fd7927, %fd1377, %fd7926, %fd7923;
	div.rn.f64 	%fd1378, %fd7927, %fd1374;
	setp.lt.f64 	%p1112, %fd1378, 0d0000000000000000;
	setp.gt.f64 	%p1113, %fd1378, 0d3FF0000000000000;
	or.pred  	%p1114, %p1112, %p1113;
	@%p1114 bra 	$L__BB0_534;
	mul.f64 	%fd7929, %fd1376, %fd1370;
	mul.f64 	%fd7930, %fd1377, %fd1369;
	sub.f64 	%fd1379, %fd7929, %fd7930;
	mul.f64 	%fd7931, %fd1377, %fd1368;
	mul.f64 	%fd7932, %fd1375, %fd1370;
	sub.f64 	%fd1380, %fd7931, %fd7932;
	mul.f64 	%fd7933, %fd1375, %fd1369;
	mul.f64 	%fd7934, %fd1376, %fd1368;
	sub.f64 	%fd1381, %fd7933, %fd7934;
	mul.f64 	%fd7935, %fd17634, %fd1380;
	fma.rn.f64 	%fd7936, %fd17635, %fd1379, %fd7935;
	fma.rn.f64 	%fd7937, %fd17633, %fd1381, %fd7936;
	div.rn.f64 	%fd7938, %fd7937, %fd1374;
	setp.lt.f64 	%p1116, %fd7938, 0d0000000000000000;
	add.f64 	%fd7939, %fd1378, %fd7938;
	setp.gt.f64 	%p1117, %fd7939, 0d3FF0000000000000;
	or.pred  	%p1118, %p1116, %p1117;
	@%p1118 bra 	$L__BB0_534;
	mul.f64 	%fd7940, %fd1372, %fd1380;
	fma.rn.f64 	%fd7941, %fd1371, %fd1379, %fd7940;
	fma.rn.f64 	%fd7942, %fd1373, %fd1381, %fd7941;
	div.rn.f64 	%fd7943, %fd7942, %fd1374;
	setp.geu.f64 	%p3671, %fd7943, 0d0000000000000000;
	selp.f64 	%fd17639, %fd7943, 0d0000000000000000, %p3671;
$L__BB0_534:
	sub.f64 	%fd1384, %fd1364, %fd1358;
	sub.f64 	%fd1385, %fd1363, %fd1357;
	sub.f64 	%fd1386, %fd1362, %fd1356;
	sub.f64 	%fd1387, %fd1361, %fd1358;
	sub.f64 	%fd1388, %fd1360, %fd1357;
	sub.f64 	%fd1389, %fd1359, %fd1356;
	mul.f64 	%fd7945, %fd17634, %fd1389;
	mul.f64 	%fd7946, %fd17633, %fd1388;
	sub.f64 	%fd7947, %fd7945, %fd7946;
	mul.f64 	%fd7948, %fd17633, %fd1387;
	mul.f64 	%fd7949, %fd17635, %fd1389;
	sub.f64 	%fd7950, %fd7948, %fd7949;
	mul.f64 	%fd7951, %fd17635, %fd1388;
	mul.f64 	%fd7952, %fd17634, %fd1387;
	sub.f64 	%fd7953, %fd7951, %fd7952;
	mul.f64 	%fd7954, %fd1385, %fd7950;
	fma.rn.f64 	%fd7955, %fd1384, %fd7947, %fd7954;
	fma.rn.f64 	%fd1390, %fd1386, %fd7953, %fd7955;
	abs.f64 	%fd7956, %fd1390;
	setp.lt.f64 	%p1120, %fd7956, 0d3D719799812DEA11;
	mov.pred 	%p3672, 0;
	mov.f64 	%fd17640, 0d0000000000000000;
	@%p1120 bra 	$L__BB0_538;
	sub.f64 	%fd1391, %fd1293, %fd1358;
	sub.f64 	%fd1392, %fd1294, %fd1357;
	sub.f64 	%fd1393, %fd1295, %fd1356;
	mul.f64 	%fd7958, %fd17634, %fd1389;
	mul.f64 	%fd7959, %fd17633, %fd1388;
	sub.f64 	%fd7960, %fd7958, %fd7959;
	mul.f64 	%fd7961, %fd17633, %fd1387;
	mul.f64 	%fd7962, %fd17635, %fd1389;
	sub.f64 	%fd7963, %fd7961, %fd7962;
	mul.f64 	%fd7964, %fd1392, %fd7963;
	fma.rn.f64 	%fd7965, %fd1391, %fd7960, %fd7964;
	mul.f64 	%fd7966, %fd17635, %fd1388;
	mul.f64 	%fd7967, %fd17634, %fd1387;
	sub.f64 	%fd7968, %fd7966, %fd7967;
	fma.rn.f64 	%fd7969, %fd1393, %fd7968, %fd7965;
	div.rn.f64 	%fd1394, %fd7969, %fd1390;
	setp.lt.f64 	%p1122, %fd1394, 0d0000000000000000;
	setp.gt.f64 	%p1123, %fd1394, 0d3FF0000000000000;
	or.pred  	%p1124, %p1122, %p1123;
	@%p1124 bra 	$L__BB0_538;
	mul.f64 	%fd7971, %fd1392, %fd1386;
	mul.f64 	%fd7972, %fd1393, %fd1385;
	sub.f64 	%fd1395, %fd7971, %fd7972;
	mul.f64 	%fd7973, %fd1393, %fd1384;
	mul.f64 	%fd7974, %fd1391, %fd1386;
	sub.f64 	%fd1396, %fd7973, %fd7974;
	mul.f64 	%fd7975, %fd1391, %fd1385;
	mul.f64 	%fd7976, %fd1392, %fd1384;
	sub.f64 	%fd1397, %fd7975, %fd7976;
	mul.f64 	%fd7977, %fd17634, %fd1396;
	fma.rn.f64 	%fd7978, %fd17635, %fd1395, %fd7977;
	fma.rn.f64 	%fd7979, %fd17633, %fd1397, %fd7978;
	div.rn.f64 	%fd7980, %fd7979, %fd1390;
	setp.lt.f64 	%p1126, %fd7980, 0d0000000000000000;
	add.f64 	%fd7981, %fd1394, %fd7980;
	setp.gt.f64 	%p1127, %fd7981, 0d3FF0000000000000;
	or.pred  	%p1128, %p1126, %p1127;
	@%p1128 bra 	$L__BB0_538;
	mul.f64 	%fd7982, %fd1388, %fd1396;
	fma.rn.f64 	%fd7983, %fd1387, %fd1395, %fd7982;
	fma.rn.f64 	%fd7984, %fd1389, %fd1397, %fd7983;
	div.rn.f64 	%fd7985, %fd7984, %fd1390;
	setp.geu.f64 	%p3672, %fd7985, 0d0000000000000000;
	selp.f64 	%fd17640, %fd7985, 0d0000000000000000, %p3672;
$L__BB0_538:
	setp.lt.f64 	%p1129, %fd17639, 0d7FEFFFFFFFFFFFFF;
	and.pred  	%p1130, %p3671, %p1129;
	selp.f64 	%fd7986, %fd17639, 0d7FEFFFFFFFFFFFFF, %p1130;
	setp.lt.f64 	%p1131, %fd17640, %fd7986;
	and.pred  	%p1132, %p3672, %p1131;
	or.pred  	%p1133, %p1132, %p1130;
	selp.f64 	%fd7988, %fd17639, 0d0000000000000000, %p1130;
	selp.f64 	%fd1400, %fd17640, %fd7988, %p1132;
	not.pred 	%p1134, %p1133;
	@%p1134 bra 	$L__BB0_541;
	setp.ltu.f64 	%p1135, %fd1400, 0d3F50624DD2F1A9FC;
	setp.gtu.f64 	%p1136, %fd1400, %fd17636;
	or.pred  	%p1137, %p1135, %p1136;
	@%p1137 bra 	$L__BB0_541;
	ld.param.u64 	%rd885, [_Z13render_kernelP4RectiP4TrigiP5Lighti7double3S5_iidP6uchar4iS7__param_0];
	cvta.to.global.u64 	%rd271, %rd885;
	mul.wide.u32 	%rd272, %r2808, 128;
	add.s64 	%rd273, %rd271, %rd272;
	ld.global.f64 	%fd7989, [%rd273+120];
	mul.f64 	%fd17650, %fd17650, %fd7989;
$L__BB0_541:
	ld.param.u32 	%r2467, [_Z13render_kernelP4RectiP4TrigiP5Lighti7double3S5_iidP6uchar4iS7__param_1];
	add.s32 	%r2808, %r2808, 1;
	setp.eq.s32 	%p1138, %r2808, %r2467;
	@%p1138 bra 	$L__BB0_542;
	bra.uni 	$L__BB0_530;
$L__BB0_542:
	ld.param.u32 	%r2541, [_Z13render_kernelP4RectiP4TrigiP5Lighti7double3S5_iidP6uchar4iS7__param_3];
	setp.lt.s32 	%p1139, %r2541, 1;
	@%p1139 bra 	$L__BB0_569;
	ld.param.u32 	%r2542, [_Z13render_kernelP4RectiP4TrigiP5Lighti7double3S5_iidP6uchar4iS7__param_3];
	setp.eq.s32 	%p1140, %r2542, 1;
	mov.b64 	%rd1137, 0;
	@%p1140 bra 	$L__BB0_561;
	mov.b32 	%r2809, 0;
$L__BB0_545:
	ld.param.u64 	%rd970, [_Z13render_kernelP4RectiP4TrigiP5Lighti7double3S5_iidP6uchar4iS7__param_2];
	cvta.to.global.u64 	%rd275, %rd970;
	mul.wide.u32 	%rd276, %r2809, 96;
	add.s64 	%rd277, %rd275, %rd276;
	ld.global.f64 	%fd1404, [%rd277];
	ld.global.f64 	%fd1405, [%rd277+8];
	ld.global.f64 	%fd1406, [%rd277+16];
	ld.global.f64 	%fd7992, [%rd277+24];
	ld.global.f64 	%fd7993, [%rd277+32];
	ld.global.f64 	%fd7994, [%rd277+40];
	ld.global.f64 	%fd7995, [%rd277+48];
	ld.global.f64 	%fd7996, [%rd277+56];
	ld.global.f64 	%fd7997, [%rd277+64];
	sub.f64 	%fd1407, %fd7992, %fd1404;
	sub.f64 	%fd1408, %fd7993, %fd1405;
	sub.f64 	%fd1409, %fd7994, %fd1406;
	sub.f64 	%fd1410, %fd7995, %fd1404;
	sub.f64 	%fd1411, %fd7996, %fd1405;
	sub.f64 	%fd1412, %fd7997, %fd1406;
	mul.f64 	%fd7998, %fd17634, %fd1412;
	mul.f64 	%fd7999, %fd17633, %fd1411;
	sub.f64 	%fd8000, %fd7998, %fd7999;
	mul.f64 	%fd8001, %fd17633, %fd1410;
	mul.f64 	%fd8002, %fd17635, %fd1412;
	sub.f64 	%fd8003, %fd8001, %fd8002;
	mul.f64 	%fd8004, %fd17635, %fd1411;
	mul.f64 	%fd8005, %fd17634, %fd1410;
	sub.f64 	%fd8006, %fd8004, %fd8005;
	mul.f64 	%fd8007, %fd1408, %fd8003;
	fma.rn.f64 	%fd8008, %fd1407, %fd8000, %fd8007;
	fma.rn.f64 	%fd1413, %fd1409, %fd8006, %fd8008;
	abs.f64 	%fd8009, %fd1413;
	setp.lt.f64 	%p1142, %fd8009, 0d3D719799812DEA11;
	mov.pred 	%p3673, -1;
	mov.f64 	%fd17643, 0d0000000000000000;
	@%p1142 bra 	$L__BB0_549;
	sub.f64 	%fd1414, %fd1293, %fd1404;
	sub.f64 	%fd1415, %fd1294, %fd1405;
	sub.f64 	%fd1416, %fd1295, %fd1406;
	mul.f64 	%fd8011, %fd17634, %fd1412;
	mul.f64 	%fd8012, %fd17633, %fd1411;
	sub.f64 	%fd8013, %fd8011, %fd8012;
	mul.f64 	%fd8014, %fd17633, %fd1410;
	mul.f64 	%fd8015, %fd17635, %fd1412;
	sub.f64 	%fd8016, %fd8014, %fd8015;
	mul.f64 	%fd8017, %fd1415, %fd8016;
	fma.rn.f64 	%fd8018, %fd1414, %fd8013, %fd8017;
	mul.f64 	%fd8019, %fd17635, %fd1411;
	mul.f64 	%fd8020, %fd17634, %fd1410;
	sub.f64 	%fd8021, %fd8019, %fd8020;
	fma.rn.f64 	%fd8022, %fd1416, %fd8021, %fd8018;
	div.rn.f64 	%fd1417, %fd8022, %fd1413;
	setp.lt.f64 	%p1144, %fd1417, 0d0000000000000000;
	setp.gt.f64 	%p1145, %fd1417, 0d3FF0000000000000;
	or.pred  	%p1146, %p1144, %p1145;
	@%p1146 bra 	$L__BB0_549;
	mul.f64 	%fd8024, %fd1415, %fd1409;
	mul.f64 	%fd8025, %fd1416, %fd1408;
	sub.f64 	%fd1418, %fd8024, %fd8025;
	mul.f64 	%fd8026, %fd1416, %fd1407;
	mul.f64 	%fd8027, %fd1414, %fd1409;
	sub.f64 	%fd1419, %fd8026, %fd8027;
	mul.f64 	%fd8028, %fd1414, %fd1408;
	mul.f64 	%fd8029, %fd1415, %fd1407;
	sub.f64 	%fd1420, %fd8028, %fd8029;
	mul.f64 	%fd8030, %fd17634, %fd1419;
	fma.rn.f64 	%fd8031, %fd17635, %fd1418, %fd8030;
	fma.rn.f64 	%fd8032, %fd17633, %fd1420, %fd8031;
	div.rn.f64 	%fd8033, %fd8032, %fd1413;
	setp.lt.f64 	%p1148, %fd8033, 0d0000000000000000;
	add.f64 	%fd8034, %fd1417, %fd8033;
	setp.gt.f64 	%p1149, %fd8034, 0d3FF0000000000000;
	or.pred  	%p1150, %p1148, %p1149;
	@%p1150 bra 	$L__BB0_549;
	mul.f64 	%fd8035, %fd1411, %fd1419;
	fma.rn.f64 	%fd8036, %fd1410, %fd1418, %fd8035;
	fma.rn.f64 	%fd8037, %fd1412, %fd1420, %fd8036;
	div.rn.f64 	%fd8038, %fd8037, %fd1413;
	setp.lt.f64 	%p3673, %fd8038, 0d0000000000000000;
	selp.f64 	%fd17643, 0d0000000000000000, %fd8038, %p3673;
$L__BB0_549:
	@%p3673 bra 	$L__BB0_552;
	setp.ltu.f64 	%p1151, %fd17643, 0d3F50624DD2F1A9FC;
	setp.gtu.f64 	%p1152, %fd17643, %fd17636;
	or.pred  	%p1153, %p1151, %p1152;
	@%p1153 bra 	$L__BB0_552;
	ld.param.u64 	%rd971, [_Z13render_kernelP4RectiP4TrigiP5Lighti7double3S5_iidP6uchar4iS7__param_2];
	cvta.to.global.u64 	%rd278, %rd971;
	mul.wide.u32 	%rd279, %r2809, 96;
	add.s64 	%rd280, %rd278, %rd279;
	ld.global.f64 	%fd8039, [%rd280+88];
	mul.f64 	%fd17650, %fd17650, %fd8039;
$L__BB0_552:
	ld.param.u64 	%rd972, [_Z13render_kernelP4RectiP4TrigiP5Lighti7double3S5_iidP6uchar4iS7__param_2];
	cvta.to.global.u64 	%rd281, %rd972;
	mul.wide.u32 	%rd282, %r2809, 96;
	add.s64 	%rd283, %rd281, %rd282;
	ld.global.f64 	%fd1425, [%rd283+96];
	ld.global.f64 	%fd1426, [%rd283+104];
	ld.global.f64 	%fd1427, [%rd283+112];
	ld.global.f64 	%fd8041, [%rd283+120];
	ld.global.f64 	%fd8042, [%rd283+128];
	ld.global.f64 	%fd8043, [%rd283+136];
	ld.global.f64 	%fd8044, [%rd283+144];
	ld.global.f64 	%fd8045, [%rd283+152];
	ld.global.f64 	%fd8046, [%rd283+160];
	sub.f64 	%fd1428, %fd8041, %fd1425;
	sub.f64 	%fd1429, %fd8042, %fd1426;
	sub.f64 	%fd1430, %fd8043, %fd1427;
	sub.f64 	%fd1431, %fd8044, %fd1425;
	sub.f64 	%fd1432, %fd8045, %fd1426;
	sub.f64 	%fd1433, %fd8046, %fd1427;
	mul.f64 	%fd8047, %fd17634, %fd1433;
	mul.f64 	%fd8048, %fd17633, %fd1432;
	sub.f64 	%fd8049, %fd8047, %fd8048;
	mul.f64 	%fd8050, %fd17633, %fd1431;
	mul.f64 	%fd8051, %fd17635, %fd1433;
	sub.f64 	%fd8052, %fd8050, %fd8051;
	mul.f64 	%fd8053, %fd17635, %fd1432;
	mul.f64 	%fd8054, %fd17634, %fd1431;
	sub.f64 	%fd8055, %fd8053, %fd8054;
	mul.f64 	%fd8056, %fd1429, %fd8052;
	fma.rn.f64 	%fd8057, %fd1428, %fd8049, %fd8056;
	fma.rn.f64 	%fd1434, %fd1430, %fd8055, %fd8057;
	abs.f64 	%fd8058, %fd1434;
	setp.lt.f64 	%p1155, %fd8058, 0d3D719799812DEA11;
	mov.pred 	%p3674, -1;
	mov.f64 	%fd17645, 0d0000000000000000;
	@%p1155 bra 	$L__BB0_556;
	sub.f64 	%fd1435, %fd1293, %fd1425;
	sub.f64 	%fd1436, %fd1294, %fd1426;
	sub.f64 	%fd1437, %fd1295, %fd1427;
	mul.f64 	%fd8060, %fd17634, %fd1433;
	mul.f64 	%fd8061, %fd17633, %fd1432;
	sub.f64 	%fd8062, %fd8060, %fd8061;
	mul.f64 	%fd8063, %fd17633, %fd1431;
	mul.f64 	%fd8064, %fd17635, %fd1433;
	sub.f64 	%fd8065, %fd8063, %fd8064;
	mul.f64 	%fd8066, %fd1436, %fd8065;
	fma.rn.f64 	%fd8067, %fd1435, %fd8062, %fd8066;
	mul.f64 	%fd8068, %fd17635, %fd1432;
	mul.f64 	%fd8069, %fd17634, %fd1431;
	sub.f64 	%fd8070, %fd8068, %fd8069;
	fma.rn.f64 	%fd8071, %fd1437, %fd8070, %fd8067;
	div.rn.f64 	%fd1438, %fd8071, %fd1434;
	setp.lt.f64 	%p1157, %fd1438, 0d0000000000000000;
	setp.gt.f64 	%p1158, %fd1438, 0d3FF0000000000000;
	or.pred  	%p1159, %p1157, %p1158;
	@%p1159 bra 	$L__BB0_556;
	mul.f64 	%fd8073, %fd1436, %fd1430;
	mul.f64 	%fd8074, %fd1437, %fd1429;
	sub.f64 	%fd1439, %fd8073, %fd8074;
	mul.f64 	%fd8075, %fd1437, %fd1428;
	mul.f64 	%fd8076, %fd1435, %fd1430;
	sub.f64 	%fd1440, %fd8075, %fd8076;
	mul.f64 	%fd8077, %fd1435, %fd1429;
	mul.f64 	%fd8078, %fd1436, %fd1428;
	sub.f64 	%fd1441, %fd8077, %fd8078;
	mul.f64 	%fd8079, %fd17634, %fd1440;
	fma.rn.f64 	%fd8080, %fd17635, %fd1439, %fd8079;
	fma.rn.f64 	%fd8081, %fd17633, %fd1441, %fd8080;
	div.rn.f64 	%fd8082, %fd8081, %fd1434;
	setp.lt.f64 	%p1161, %fd8082, 0d0000000000000000;
	add.f64 	%fd8083, %fd1438, %fd8082;
	setp.gt.f64 	%p1162, %fd8083, 0d3FF0000000000000;
	or.pred  	%p1163, %p1161, %p1162;
	@%p1163 bra 	$L__BB0_556;
	mul.f64 	%fd8084, %fd1432, %fd1440;
	fma.rn.f64 	%fd8085, %fd1431, %fd1439, %fd8084;
	fma.rn.f64 	%fd8086, %fd1433, %fd1441, %fd8085;
	div.rn.f64 	%fd8087, %fd8086, %fd1434;
	setp.lt.f64 	%p3674, %fd8087, 0d0000000000000000;
	selp.f64 	%fd17645, 0d0000000000000000, %fd8087, %p3674;
$L__BB0_556:
	@%p3674 bra 	$L__BB0_559;
	setp.ltu.f64 	%p1164, %fd17645, 0d3F50624DD2F1A9FC;
	setp.gtu.f64 	%p1165, %fd17645, %fd17636;
	or.pred  	%p1166, %p1164, %p1165;
	@%p1166 bra 	$L__BB0_559;
	ld.param.u64 	%rd973, [_Z13render_kernelP4RectiP4TrigiP5Lighti7double3S5_iidP6uchar4iS7__param_2];
	cvta.to.global.u64 	%rd284, %rd973;
	mul.wide.u32 	%rd285, %r2809, 96;
	add.s64 	%rd286, %rd284, %rd285;
	ld.global.f64 	%fd8088, [%rd286+184];
	mul.f64 	%fd17650, %fd17650, %fd8088;
$L__BB0_559:
	ld.param.u32 	%r2543, [_Z13render_kernelP4RectiP4TrigiP5Lighti7double3S5_iidP6uchar4iS7__param_3];
	add.s32 	%r2809, %r2809, 2;
	and.b32  	%r787, %r2543, 2147483646;
	setp.ne.s32 	%p1167, %r2809, %r787;
	@%p1167 bra 	$L__BB0_545;
	ld.param.u32 	%r2544, [_Z13render_kernelP4RectiP4TrigiP5Lighti7double3S5_iidP6uchar4iS7__param_3];
	and.b32  	%r788, %r2544, 2147483646;
	cvt.u64.u32 	%rd1137, %r788;
$L__BB0_561:
	ld.param.u32 	%r2545, [_Z13render_kernelP4RectiP4TrigiP5Lighti7double3S5_iidP6uchar4iS7__param_3];
	and.b32  	%r789, %r2545, 1;
	setp.eq.b32 	%p1168, %r789, 1;
	not.pred 	%p1169, %p1168;
	mov.f64 	%fd17649, 0d0000000000000000;
	@%p1169 bra 	$L__BB0_569;
	ld.param.u64 	%rd974, [_Z13render_kernelP4RectiP4TrigiP5Lighti7double3S5_iidP6uchar4iS7__param_2];
	cvta.to.global.u64 	%rd287, %rd974;
	mad.lo.s64 	%rd26, %rd1137, 96, %rd287;
	ld.global.f64 	%fd1448, [%rd26];
	ld.global.f64 	%fd1449, [%rd26+8];
	ld.global.f64 	%fd1450, [%rd26+16];
	ld.global.f64 	%fd8090, [%rd26+24];
	ld.global.f64 	%fd8091, [%rd26+32];
	ld.global.f64 	%fd8092, [%rd26+40];
	ld.global.f64 	%fd8093, [%rd26+48];
	ld.global.f64 	%fd8094, [%rd26+56];
	ld.global.f64 	%fd8095, [%rd26+64];
	sub.f64 	%fd1451, %fd8090, %fd1448;
	sub.f64 	%fd1452, %fd8091, %fd1449;
	sub.f64 	%fd1453, %fd8092, %fd1450;
	sub.f64 	%fd1454, %fd8093, %fd1448;
	sub.f64 	%fd1455, %fd8094, %fd1449;
	sub.f64 	%fd1456, %fd8095, %fd1450;
	mul.f64 	%fd8096, %fd17634, %fd1456;
	mul.f64 	%fd8097, %fd17633, %fd1455;
	sub.f64 	%fd8098, %fd8096, %fd8097;
	mul.f64 	%fd8099, %fd17633, %fd1454;
	mul.f64 	%fd8100, %fd17635, %fd1456;
	sub.f64 	%fd8101, %fd8099, %fd8100;
	mul.f64 	%fd8102, %fd17635, %fd1455;
	mul.f64 	%fd8103, %fd17634, %fd1454;
	sub.f64 	%fd8104, %fd8102, %fd8103;
	mul.f64 	%fd8105, %fd1452, %fd8101;
	fma.rn.f64 	%fd8106, %fd1451, %fd8098, %fd8105;
	fma.rn.f64 	%fd1457, %fd1453, %fd8104, %fd8106;
	abs.f64 	%fd8107, %fd1457;
	setp.lt.f64 	%p1171, %fd8107, 0d3D719799812DEA11;
	mov.pred 	%p3675, -1;
	@%p1171 bra 	$L__BB0_566;
	sub.f64 	%fd1458, %fd1293, %fd1448;
	sub.f64 	%fd1459, %fd1294, %fd1449;
	sub.f64 	%fd1460, %fd1295, %fd1450;
	mul.f64 	%fd8109, %fd17634, %fd1456;
	mul.f64 	%fd8110, %fd17633, %fd1455;
	sub.f64 	%fd8111, %fd8109, %fd8110;
	mul.f64 	%fd8112, %fd17633, %fd1454;
	mul.f64 	%fd8113, %fd17635, %fd1456;
	sub.f64 	%fd8114, %fd8112, %fd8113;
	mul.f64 	%fd8115, %fd1459, %fd8114;
	fma.rn.f64 	%fd8116, %fd1458, %fd8111, %fd8115;
	mul.f64 	%fd8117, %fd17635, %fd1455;
	mul.f64 	%fd8118, %fd17634, %fd1454;
	sub.f64 	%fd8119, %fd8117, %fd8118;
	fma.rn.f64 	%fd8120, %fd1460, %fd8119, %fd8116;
	div.rn.f64 	%fd1461, %fd8120, %fd1457;
	setp.lt.f64 	%p1173, %fd1461, 0d0000000000000000;
	setp.gt.f64 	%p1174, %fd1461, 0d3FF0000000000000;
	or.pred  	%p1175, %p1173, %p1174;
	@%p1175 bra 	$L__BB0_566;
	mul.f64 	%fd8122, %fd1459, %fd1453;
	mul.f64 	%fd8123, %fd1460, %fd1452;
	sub.f64 	%fd1462, %fd8122, %fd8123;
	mul.f64 	%fd8124, %fd1460, %fd1451;
	mul.f64 	%fd8125, %fd1458, %fd1453;
	sub.f64 	%fd1463, %fd8124, %fd8125;
	mul.f64 	%fd8126, %fd1458, %fd1452;
	mul.f64 	%fd8127, %fd1459, %fd1451;
	sub.f64 	%fd1464, %fd8126, %fd8127;
	mul.f64 	%fd8128, %fd17634, %fd1463;
	fma.rn.f64 	%fd8129, %fd17635, %fd1462, %fd8128;
	fma.rn.f64 	%fd8130, %fd17633, %fd1464, %fd8129;
	div.rn.f64 	%fd8131, %fd8130, %fd1457;
	setp.lt.f64 	%p1177, %fd8131, 0d0000000000000000;
	add.f64 	%fd8132, %fd1461, %fd8131;
	setp.gt.f64 	%p1178, %fd8132, 0d3FF0000000000000;
	or.pred  	%p1179, %p1177, %p1178;
	@%p1179 bra 	$L__BB0_566;
	mul.f64 	%fd8133, %fd1455, %fd1463;
	fma.rn.f64 	%fd8134, %fd1454, %fd1462, %fd8133;
	fma.rn.f64 	%fd8135, %fd1456, %fd1464, %fd8134;
	div.rn.f64 	%fd8136, %fd8135, %fd1457;
	setp.lt.f64 	%p3675, %fd8136, 0d0000000000000000;
	selp.f64 	%fd17649, 0d0000000000000000, %fd8136, %p3675;
$L__BB0_566:
	@%p3675 bra 	$L__BB0_569;
	setp.ltu.f64 	%p1180, %fd17649, 0d3F50624DD2F1A9FC;
	setp.gtu.f64 	%p1181, %fd17649, %fd17636;
	or.pred  	%p1182, %p1180, %p1181;
	@%p1182 bra 	$L__BB0_569;
	ld.global.f64 	%fd8137, [%rd26+88];
	mul.f64 	%fd17650, %fd17650, %fd8137;
$L__BB0_569:
	mul.f64 	%fd8138, %fd17631, %fd17635;
	fma.rn.f64 	%fd8139, %fd17630, %fd17634, %fd8138;
	fma.rn.f64 	%fd8140, %fd17629, %fd17633, %fd8139;
	setp.leu.f64 	%p1183, %fd8140, 0d0000000000000000;
	@%p1183 bra 	$L__BB0_578;
	mul.f64 	%fd8141, %fd17631, %fd17631;
	fma.rn.f64 	%fd8142, %fd17630, %fd17630, %fd8141;
	fma.rn.f64 	%fd8143, %fd17629, %fd17629, %fd8142;
	setp.eq.f64 	%p1184, %fd8143, 0d0000000000000000;
	selp.f64 	%fd17652, 0d0000000000000000, %fd8143, %p1184;
	@%p79 bra 	$L__BB0_573;
	mul.f64 	%fd8144, %fd17631, %fd17631;
	fma.rn.f64 	%fd8145, %fd17630, %fd17630, %fd8144;
	fma.rn.f64 	%fd17651, %fd17629, %fd17629, %fd8145;
$L__BB0_572:
	mul.f64 	%fd8146, %fd17631, %fd17631;
	fma.rn.f64 	%fd8147, %fd17630, %fd17630, %fd8146;
	fma.rn.f64 	%fd8148, %fd17629, %fd17629, %fd8147;
	div.rn.f64 	%fd8149, %fd8148, %fd17651;
	add.f64 	%fd8150, %fd17651, %fd8149;
	mul.f64 	%fd17652, %fd8150, 0d3FE0000000000000;
	sub.f64 	%fd8151, %fd17652, %fd17651;
	abs.f64 	%fd8152, %fd8151;
	setp.gt.f64 	%p1185, %fd8152, 0d3E7AD7F29ABCAF48;
	mov.f64 	%fd17651, %fd17652;
	@%p1185 bra 	$L__BB0_572;
$L__BB0_573:
	mul.f64 	%fd8154, %fd17635, %fd17635;
	fma.rn.f64 	%fd8155, %fd17634, %fd17634, %fd8154;
	fma.rn.f64 	%fd8156, %fd17633, %fd17633, %fd8155;
	setp.eq.f64 	%p1186, %fd8156, 0d0000000000000000;
	mov.f64 	%fd17654, 0d0000000000000000;
	@%p1186 bra 	$L__BB0_577;
	mul.f64 	%fd8157, %fd17635, %fd17635;
	fma.rn.f64 	%fd8158, %fd17634, %fd17634, %fd8157;
	fma.rn.f64 	%fd17654, %fd17633, %fd17633, %fd8158;
	abs.f64 	%fd8159, %fd17654;
	setp.leu.f64 	%p1187, %fd8159, 0d3E7AD7F29ABCAF48;
	@%p1187 bra 	$L__BB0_577;
	mul.f64 	%fd8160, %fd17635, %fd17635;
	fma.rn.f64 	%fd8161, %fd17634, %fd17634, %fd8160;
	fma.rn.f64 	%fd17653, %fd17633, %fd17633, %fd8161;
$L__BB0_576:
	mul.f64 	%fd8162, %fd17635, %fd17635;
	fma.rn.f64 	%fd8163, %fd17634, %fd17634, %fd8162;
	fma.rn.f64 	%fd8164, %fd17633, %fd17633, %fd8163;
	div.rn.f64 	%fd8165, %fd8164, %fd17653;
	add.f64 	%fd8166, %fd17653, %fd8165;
	mul.f64 	%fd17654, %fd8166, 0d3FE0000000000000;
	sub.f64 	%fd8167, %fd17654, %fd17653;
	abs.f64 	%fd8168, %fd8167;
	setp.gt.f64 	%p1188, %fd8168, 0d3E7AD7F29ABCAF48;
	mov.f64 	%fd17653, %fd17654;
	@%p1188 bra 	$L__BB0_576;
$L__BB0_577:
	mul.f64 	%fd8169, %fd17652, %fd17654;
	mul.f64 	%fd8170, %fd1342, %fd17650;
	mul.f64 	%fd8171, %fd17631, %fd17635;
	fma.rn.f64 	%fd8172, %fd17630, %fd17634, %fd8171;
	fma.rn.f64 	%fd8173, %fd17629, %fd17633, %fd8172;
	mul.f64 	%fd8174, %fd8173, %fd8170;
	div.rn.f64 	%fd8175, %fd8174, %fd8169;
	add.f64 	%fd17660, %fd17660, %fd8175;
$L__BB0_578:
	mul.f64 	%fd8176, %fd17631, %fd17635;
	fma.rn.f64 	%fd8177, %fd17630, %fd17634, %fd8176;
	fma.rn.f64 	%fd8178, %fd17629, %fd17633, %fd8177;
	add.f64 	%fd8179, %fd8178, %fd8178;
	mul.f64 	%fd8180, %fd17631, %fd8179;
	mul.f64 	%fd8181, %fd17630, %fd8179;
	mul.f64 	%fd8182, %fd17629, %fd8179;
	sub.f64 	%fd1481, %fd8180, %fd17635;
	sub.f64 	%fd1482, %fd8181, %fd17634;
	sub.f64 	%fd1483, %fd8182, %fd17633;
	mul.f64 	%fd8183, %fd1482, %fd1340;
	mul.f64 	%fd8184, %fd17605, %fd1481;
	sub.f64 	%fd8185, %fd8183, %fd8184;
	mul.f64 	%fd8186, %fd17603, %fd1483;
	sub.f64 	%fd1484, %fd8185, %fd8186;
	setp.leu.f64 	%p1189, %fd1484, 0d0000000000000000;
	@%p1189 bra 	$L__BB0_587;
	mul.f64 	%fd1485, %fd1342, %fd17650;
	mul.f64 	%fd8188, %fd1482, %fd1482;
	fma.rn.f64 	%fd8189, %fd1481, %fd1481, %fd8188;
	fma.rn.f64 	%fd1486, %fd1483, %fd1483, %fd8189;
	setp.eq.f64 	%p1190, %fd1486, 0d0000000000000000;
	mov.f64 	%fd17657, 0d0000000000000000;
	@%p1190 bra 	$L__BB0_583;
	abs.f64 	%fd8190, %fd1486;
	setp.leu.f64 	%p1191, %fd8190, 0d3E7AD7F29ABCAF48;
	mov.f64 	%fd17657, %fd1486;
	@%p1191 bra 	$L__BB0_583;
	mov.f64 	%fd17656, %fd1486;
$L__BB0_582:
	div.rn.f64 	%fd8191, %fd1486, %fd17656;
	add.f64 	%fd8192, %fd17656, %fd8191;
	mul.f64 	%fd17657, %fd8192, 0d3FE0000000000000;
	sub.f64 	%fd8193, %fd17657, %fd17656;
	abs.f64 	%fd8194, %fd8193;
	setp.gt.f64 	%p1192, %fd8194, 0d3E7AD7F29ABCAF48;
	mov.f64 	%fd17656, %fd17657;
	@%p1192 bra 	$L__BB0_582;
$L__BB0_583:
	setp.eq.f64 	%p1193, %fd1339, 0d0000000000000000;
	selp.f64 	%fd17659, 0d0000000000000000, %fd1339, %p1193;
	@%p80 bra 	$L__BB0_586;
	mov.f64 	%fd17658, %fd1339;
$L__BB0_585:
	div.rn.f64 	%fd8195, %fd1339, %fd17658;
	add.f64 	%fd8196, %fd17658, %fd8195;
	mul.f64 	%fd17659, %fd8196, 0d3FE0000000000000;
	sub.f64 	%fd8197, %fd17659, %fd17658;
	abs.f64 	%fd8198, %fd8197;
	setp.gt.f64 	%p1194, %fd8198, 0d3E7AD7F29ABCAF48;
	mov.f64 	%fd17658, %fd17659;
	@%p1194 bra 	$L__BB0_585;
$L__BB0_586:
	mul.f64 	%fd8199, %fd17657, %fd17659;
	div.rn.f64 	%fd8200, %fd1484, %fd8199;
	mul.f64 	%fd8201, %fd8200, %fd8200;
	mul.f64 	%fd8202, %fd8201, %fd8201;
	mul.f64 	%fd8203, %fd8202, %fd8201;
	mul.f64 	%fd8204, %fd8202, %fd8202;
	mul.f64 	%fd8205, %fd8204, %fd8203;
	mul.f64 	%fd8206, %fd8204, %fd8204;
	mul.f64 	%fd8207, %fd8206, %fd8206;
	mul.f64 	%fd8208, %fd8207, %fd8205;
	mul.f64 	%fd8209, %fd8207, %fd8207;
	mul.f64 	%fd8210, %fd8209, %fd8208;
	fma.rn.f64 	%fd17660, %fd1485, %fd8210, %fd17660;
$L__BB0_587:
	ld.param.u32 	%r2655, [_Z13render_kernelP4RectiP4TrigiP5Lighti7double3S5_iidP6uchar4iS7__param_5];
	add.s32 	%r2807, %r2807, 1;
	setp.ne.s32 	%p1195, %r2807, %r2655;
	@%p1195 bra 	$L__BB0_524;
$L__BB0_588:
	ld.param.u64 	%rd975, [_Z13render_kernelP4RectiP4TrigiP5Lighti7double3S5_iidP6uchar4iS7__param_2];
	ld.param.u64 	%rd886, [_Z13render_kernelP4RectiP4TrigiP5Lighti7double3S5_iidP6uchar4iS7__param_0];
	cvta.to.global.u64 	%rd27, %rd886;
	cvta.to.global.u64 	%rd28, %rd975;
	and.b16  	%rs577, %rs954, 255;
	cvt.rn.f64.u16 	%fd8211, %rs577;
	mul.f64 	%fd8212, %fd17660, %fd8211;
	min.f64 	%fd8213, %fd8212, 0d406FE00000000000;
	cvt.rzi.u32.f64 	%r790, %fd8213;
	cvt.u16.u32 	%rs958, %r790;
	and.b16  	%rs578, %rs953, 255;
	cvt.rn.f64.u16 	%fd8214, %rs578;
	mul.f64 	%fd8215, %fd17660, %fd8214;
	min.f64 	%fd8216, %fd8215, 0d406FE00000000000;
	cvt.rzi.u32.f64 	%r791, %fd8216;
	cvt.u16.u32 	%rs957, %r791;
	and.b16  	%rs579, %rs952, 255;
	cvt.rn.f64.u16 	%fd8217, %rs579;
	mul.f64 	%fd8218, %fd17660, %fd8217;
	min.f64 	%fd8219, %fd8218, 0d406FE00000000000;
	cvt.rzi.u32.f64 	%r792, %fd8219;
	cvt.u16.u32 	%rs956, %r792;
	and.b16  	%rs580, %rs951, 255;
	cvt.rn.f64.u16 	%fd8220, %rs580;
	mul.f64 	%fd8221, %fd17660, %fd8220;
	min.f64 	%fd8222, %fd8221, 0d406FE00000000000;
	cvt.rzi.u32.f64 	%r793, %fd8222;
	cvt.u16.u32 	%rs955, %r793;
	@%p1076 bra 	$L__BB0_591;
	setp.ne.s32 	%p1197, %r2792, 0;
	@%p1197 bra 	$L__BB0_596;
	mul.wide.s32 	%rd290, %r2791, 128;
	add.s64 	%rd291, %rd27, %rd290;
	ld.global.f64 	%fd8224, [%rd291+112];
	setp.gtu.f64 	%p1199, %fd8224, 0d0000000000000000;
	@%p1199 bra 	$L__BB0_592;
	bra.uni 	$L__BB0_596;
$L__BB0_591:
	mul.wide.s32 	%rd288, %r2791, 96;
	add.s64 	%rd289, %rd28, %rd288;
	ld.global.f64 	%fd8223, [%rd289+80];
	setp.le.f64 	%p1198, %fd8223, 0d0000000000000000;
	@%p1198 bra 	$L__BB0_596;
$L__BB0_592:
	setp.eq.s32 	%p1200, %r2792, 1;
	@%p1200 bra 	$L__BB0_595;
	setp.ne.s32 	%p1201, %r2792, 0;
	@%p1201 bra 	$L__BB0_596;
	mul.wide.s32 	%rd294, %r2791, 128;
	add.s64 	%rd295, %rd27, %rd294;
	ld.global.f64 	%fd8266, [%rd295+112];
	mul.f64 	%fd8267, %fd8266, 0d0000000000000000;
	min.f64 	%fd8268, %fd8267, 0d406FE00000000000;
	cvt.rzi.u32.f64 	%r830, %fd8268;
	mul.f64 	%fd8269, %fd8266, 0d406FE00000000000;
	min.f64 	%fd8270, %fd8269, 0d406FE00000000000;
	cvt.rzi.u32.f64 	%r831, %fd8270;
	mov.f64 	%fd8271, 0d3FF0000000000000;
	sub.f64 	%fd8272, %fd8271, %fd8266;
	ld.global.f64 	%fd8273, [%rd295+120];
	sub.f64 	%fd8274, %fd8272, %fd8273;
	and.b16  	%rs585, %rs958, 255;
	cvt.rn.f64.u16 	%fd8275, %rs585;
	mul.f64 	%fd8276, %fd8274, %fd8275;
	min.f64 	%fd8277, %fd8276, 0d406FE00000000000;
	cvt.rzi.u32.f64 	%r832, %fd8277;
	and.b16  	%rs586, %rs957, 255;
	cvt.rn.f64.u16 	%fd8278, %rs586;
	mul.f64 	%fd8279, %fd8274, %fd8278;
	min.f64 	%fd8280, %fd8279, 0d406FE00000000000;
	cvt.rzi.u32.f64 	%r833, %fd8280;
	and.b16  	%rs587, %rs956, 255;
	cvt.rn.f64.u16 	%fd8281, %rs587;
	mul.f64 	%fd8282, %fd8274, %fd8281;
	min.f64 	%fd8283, %fd8282, 0d406FE00000000000;
	cvt.rzi.u32.f64 	%r834, %fd8283;
	and.b16  	%rs588, %rs955, 255;
	cvt.rn.f64.u16 	%fd8284, %rs588;
	mul.f64 	%fd8285, %fd8274, %fd8284;
	min.f64 	%fd8286, %fd8285, 0d406FE00000000000;
	cvt.rzi.u32.f64 	%r835, %fd8286;
	and.b32  	%r836, %r832, 255;
	and.b32  	%r837, %r830, 255;
	add.s32 	%r838, %r836, %r837;
	cvt.rn.f64.u32 	%fd8287, %r838;
	min.f64 	%fd8288, %fd8287, 0d406FE00000000000;
	cvt.rzi.u32.f64 	%r839, %fd8288;
	and.b32  	%r840, %r833, 255;
	add.s32 	%r841, %r840, %r837;
	cvt.rn.f64.u32 	%fd8289, %r841;
	min.f64 	%fd8290, %fd8289, 0d406FE00000000000;
	cvt.rzi.u32.f64 	%r842, %fd8290;
	and.b32  	%r843, %r834, 255;
	add.s32 	%r844, %r843, %r837;
	cvt.rn.f64.u32 	%fd8291, %r844;
	min.f64 	%fd8292, %fd8291, 0d406FE00000000000;
	cvt.rzi.u32.f64 	%r845, %fd8292;
	and.b32  	%r846, %r835, 255;
	and.b32  	%r847, %r831, 255;
	add.s32 	%r848, %r846, %r847;
	cvt.rn.f64.u32 	%fd8293, %r848;
	min.f64 	%fd8294, %fd8293, 0d406FE00000000000;
	cvt.rzi.u32.f64 	%r849, %fd8294;
	mul.f64 	%fd8295, %fd8273, 0d0000000000000000;
	min.f64 	%fd8296, %fd8295, 0d406FE00000000000;
	cvt.rzi.u32.f64 	%r850, %fd8296;
	mul.f64 	%fd8297, %fd8273, 0d406FE00000000000;
	min.f64 	%fd8298, %fd8297, 0d406FE00000000000;
	cvt.rzi.u32.f64 	%r851, %fd8298;
	and.b32  	%r852, %r850, 255;
	and.b32  	%r853, %r839, 255;
	add.s32 	%r854, %r853, %r852;
	cvt.rn.f64.u32 	%fd8299, %r854;
	min.f64 	%fd8300, %fd8299, 0d406FE00000000000;
	cvt.rzi.u32.f64 	%r855, %fd8300;
	cvt.u16.u32 	%rs958, %r855;
	and.b32  	%r856, %r842, 255;
	add.s32 	%r857, %r856, %r852;
	cvt.rn.f64.u32 	%fd8301, %r857;
	min.f64 	%fd8302, %fd8301, 0d406FE00000000000;
	cvt.rzi.u32.f64 	%r858, %fd8302;
	cvt.u16.u32 	%rs957, %r858;
	and.b32  	%r859, %r845, 255;
	add.s32 	%r860, %r859, %r852;
	cvt.rn.f64.u32 	%fd8303, %r860;
	min.f64 	%fd8304, %fd8303, 0d406FE00000000000;
	cvt.rzi.u32.f64 	%r861, %fd8304;
	cvt.u16.u32 	%rs956, %r861;
	and.b32  	%r862, %r851, 255;
	and.b32  	%r863, %r849, 255;
	add.s32 	%r864, %r863, %r862;
	cvt.rn.f64.u32 	%fd8305, %r864;
	min.f64 	%fd8306, %fd8305, 0d406FE00000000000;
	cvt.rzi.u32.f64 	%r865, %fd8306;
	cvt.u16.u32 	%rs955, %r865;
	bra.uni 	$L__BB0_596;
$L__BB0_595:
	mul.wide.s32 	%rd292, %r2791, 96;
	add.s64 	%rd293, %rd28, %rd292;
	ld.global.f64 	%fd8225, [%rd293+80];
	mul.f64 	%fd8226, %fd8225, 0d0000000000000000;
	min.f64 	%fd8227, %fd8226, 0d406FE00000000000;
	cvt.rzi.u32.f64 	%r794, %fd8227;
	mul.f64 	%fd8228, %fd8225, 0d406FE00000000000;
	min.f64 	%fd8229, %fd8228, 0d406FE00000000000;
	cvt.rzi.u32.f64 	%r795, %fd8229;
	mov.f64 	%fd8230, 0d3FF0000000000000;
	sub.f64 	%fd8231, %fd8230, %fd8225;
	ld.global.f64 	%fd8232, [%rd293+88];
	sub.f64 	%fd8233, %fd8231, %fd8232;
	and.b16  	%rs581, %rs958, 255;
	cvt.rn.f64.u16 	%fd8234, %rs581;
	mul.f64 	%fd8235, %fd8233, %fd8234;
	min.f64 	%fd8236, %fd8235, 0d406FE00000000000;
	cvt.rzi.u32.f64 	%r796, %fd8236;
	and.b16  	%rs582, %rs957, 255;
	cvt.rn.f64.u16 	%fd8237, %rs582;
	mul.f64 	%fd8238, %fd8233, %fd8237;
	min.f64 	%fd8239, %fd8238, 0d406FE00000000000;
	cvt.rzi.u32.f64 	%r797, %fd8239;
	and.b16  	%rs583, %rs956, 255;
	cvt.rn.f64.u16 	%fd8240, %rs583;
	mul.f64 	%fd8241, %fd8233, %fd8240;
	min.f64 	%fd8242, %fd8241, 0d406FE00000000000;
	cvt.rzi.u32.f64 	%r798, %fd8242;
	and.b16  	%rs584, %rs955, 255;
	cvt.rn.f64.u16 	%fd8243, %rs584;
	mul.f64 	%fd8244, %fd8233, %fd8243;
	min.f64 	%fd8245, %fd8244, 0d406FE00000000000;
	cvt.rzi.u32.f64 	%r799, %fd8245;
	and.b32  	%r800, %r796, 255;
	and.b32  	%r801, %r794, 255;
	add.s32 	%r802, %r800, %r801;
	cvt.rn.f64.u32 	%fd8246, %r802;
	min.f64 	%fd8247, %fd8246, 0d406FE00000000000;
	cvt.rzi.u32.f64 	%r803, %fd8247;
	and.b32  	%r804, %r797, 255;
	add.s32 	%r805, %r804, %r801;
	cvt.rn.f64.u32 	%fd8248, %r805;
	min.f64 	%fd8249, %fd8248, 0d406FE00000000000;
	cvt.rzi.u32.f64 	%r806, %fd8249;
	and.b32  	%r807, %r798, 255;
	add.s32 	%r808, %r807, %r801;
	cvt.rn.f64.u32 	%fd8250, %r808;
	min.f64 	%fd8251, %fd8250, 0d406FE00000000000;
	cvt.rzi.u32.f64 	%r809, %fd8251;
	and.b32  	%r810, %r799, 255;
	and.b32  	%r811, %r795, 255;
	add.s32 	%r812, %r810, %r811;
	cvt.rn.f64.u32 	%fd8252, %r812;
	min.f64 	%fd8253, %fd8252, 0d406FE00000000000;
	cvt.rzi.u32.f64 	%r813, %fd8253;
	mul.f64 	%fd8254, %fd8232, 0d0000000000000000;
	min.f64 	%fd8255, %fd8254, 0d406FE00000000000;
	cvt.rzi.u32.f64 	%r814, %fd8255;
	mul.f64 	%fd8256, %fd8232, 0d406FE00000000000;
	min.f64 	%fd8257, %fd8256, 0d406FE00000000000;
	cvt.rzi.u32.f64 	%r815, %fd8257;
	and.b32  	%r816, %r814, 255;
	and.b32  	%r817, %r803, 255;
	add.s32 	%r818, %r817, %r816;
	cvt.rn.f64.u32 	%fd8258, %r818;
	min.f64 	%fd8259, %fd8258, 0d406FE00000000000;
	cvt.rzi.u32.f64 	%r819, %fd8259;
	cvt.u16.u32 	%rs958, %r819;
	and.b32  	%r820, %r806, 255;
	add.s32 	%r821, %r820, %r816;
	cvt.rn.f64.u32 	%fd8260, %r821;
	min.f64 	%fd8261, %fd8260, 0d406FE00000000000;
	cvt.rzi.u32.f64 	%r822, %fd8261;
	cvt.u16.u32 	%rs957, %r822;
	and.b32  	%r823, %r809, 255;
	add.s32 	%r824, %r823, %r816;
	cvt.rn.f64.u32 	%fd8262, %r824;
	min.f64 	%fd8263, %fd8262, 0d406FE00000000000;
	cvt.rzi.u32.f64 	%r825, %fd8263;
	cvt.u16.u32 	%rs956, %r825;
	and.b32  	%r826, %r815, 255;
	and.b32  	%r827, %r813, 255;
	add.s32 	%r828, %r827, %r826;
	cvt.rn.f64.u32 	%fd8264, %r828;
	min.f64 	%fd8265, %fd8264, 0d406FE00000000000;
	cvt.rzi.u32.f64 	%r829, %fd8265;
	cvt.u16.u32 	%rs955, %r829;
$L__BB0_596:
	mul.f64 	%fd8308, %fd17544, %fd17570;
	fma.rn.f64 	%fd8309, %fd17543, %fd17569, %fd8308;
	fma.rn.f64 	%fd1497, %fd17542, %fd17568, %fd8309;
	neg.f64 	%fd17666, %fd1497;
	setp.leu.f64 	%p1202, %fd1497, 0d0000000000000000;
	mov.f64 	%fd17665, 0d3FF8000000000000;
	@%p1202 bra 	$L__BB0_598;
	neg.f64 	%fd17570, %fd17570;
	neg.f64 	%fd17569, %fd17569;
	neg.f64 	%fd17568, %fd17568;
	mov.f64 	%fd17665, 0d3FE5555555555555;
	mov.f64 	%fd17666, %fd1497;
$L__BB0_598:
	mul.f64 	%fd8312, %fd17665, %fd17665;
	mul.f64 	%fd8313, %fd17666, %fd17666;
	mov.f64 	%fd8314, 0d3FF0000000000000;
	sub.f64 	%fd8315, %fd8314, %fd8313;
	mul.f64 	%fd8316, %fd8312, %fd8315;
	sub.f64 	%fd8317, %fd8314, %fd8316;
	cvt.rn.f32.f64 	%f1, %fd8317;
	setp.ltu.f32 	%p1203, %f1, 0f00000000;
	mov.f64 	%fd17671, 0d0000000000000000;
	mov.f64 	%fd17672, %fd17671;
	mov.f64 	%fd17673, %fd17671;
	@%p1203 bra 	$L__BB0_609;
	mul.f64 	%fd1507, %fd17544, %fd17665;
	mul.f64 	%fd1508, %fd17543, %fd17665;
	mul.f64 	%fd1509, %fd17542, %fd17665;
	mul.f64 	%fd1510, %fd17665, %fd17666;
	cvt.f64.f32 	%fd1511, %f1;
	setp.eq.f32 	%p1204, %f1, 0f00000000;
	mov.f64 	%fd17668, 0d0000000000000000;
	@%p1204 bra 	$L__BB0_603;
	setp.leu.f64 	%p1205, %fd1511, 0d3E7AD7F29ABCAF48;
	mov.f64 	%fd17668, %fd1511;
	@%p1205 bra 	$L__BB0_603;
	mov.f64 	%fd17667, %fd1511;
$L__BB0_602:
	div.rn.f64 	%fd8319, %fd1511, %fd17667;
	add.f64 	%fd8320, %fd17667, %fd8319;
	mul.f64 	%fd17668, %fd8320, 0d3FE0000000000000;
	sub.f64 	%fd8321, %fd17668, %fd17667;
	abs.f64 	%fd8322, %fd8321;
	setp.gt.f64 	%p1206, %fd8322, 0d3E7AD7F29ABCAF48;
	mov.f64 	%fd17667, %fd17668;
	@%p1206 bra 	$L__BB0_602;
$L__BB0_603:
	sub.f64 	%fd8324, %fd1510, %fd17668;
	fma.rn.f64 	%fd1515, %fd17570, %fd8324, %fd1507;
	fma.rn.f64 	%fd1516, %fd17569, %fd8324, %fd1508;
	fma.rn.f64 	%fd1517, %fd17568, %fd8324, %fd1509;
	mul.f64 	%fd8325, %fd1516, %fd1516;
	fma.rn.f64 	%fd8326, %fd1515, %fd1515, %fd8325;
	fma.rn.f64 	%fd1518, %fd1517, %fd1517, %fd8326;
	setp.eq.f64 	%p1207, %fd1518, 0d0000000000000000;
	mov.f64 	%fd17670, 0d0000000000000000;
	@%p1207 bra 	$L__BB0_607;
	abs.f64 	%fd8327, %fd1518;
	setp.leu.f64 	%p1208, %fd8327, 0d3E7AD7F29ABCAF48;
	mov.f64 	%fd17670, %fd1518;
	@%p1208 bra 	$L__BB0_607;
	mov.f64 	%fd17669, %fd1518;
$L__BB0_606:
	div.rn.f64 	%fd8328, %fd1518, %fd17669;
	add.f64 	%fd8329, %fd17669, %fd8328;
	mul.f64 	%fd17670, %fd8329, 0d3FE0000000000000;
	sub.f64 	%fd8330, %fd17670, %fd17669;
	abs.f64 	%fd8331, %fd8330;
	setp.gt.f64 	%p1209, %fd8331, 0d3E7AD7F29ABCAF48;
	mov.f64 	%fd17669, %fd17670;
	@%p1209 bra 	$L__BB0_606;
$L__BB0_607:
	setp.lt.f64 	%p1210, %fd17670, 0d3D719799812DEA11;
	mov.f64 	%fd17671, 0d0000000000000000;
	mov.f64 	%fd17672, %fd17671;
	mov.f64 	%fd17673, %fd17671;
	@%p1210 bra 	$L__BB0_609;
	div.rn.f64 	%fd17673, %fd1515, %fd17670;
	div.rn.f64 	%fd17672, %fd1516, %fd17670;
	div.rn.f64 	%fd17671, %fd1517, %fd17670;
$L__BB0_609:
	mul.f64 	%fd8333, %fd17673, %fd17673;
	fma.rn.f64 	%fd8334, %fd17672, %fd17672, %fd8333;
	fma.rn.f64 	%fd1528, %fd17671, %fd17671, %fd8334;
	setp.eq.f64 	%p1211, %fd1528, 0d0000000000000000;
	mov.u16 	%rs967, %rs955;
	mov.u16 	%rs968, %rs956;
	mov.u16 	%rs969, %rs957;
	mov.u16 	%rs970, %rs958;
	@%p1211 bra 	$L__BB0_751;
	abs.f64 	%fd1529, %fd1528;
	setp.leu.f64 	%p1212, %fd1529, 0d3E7AD7F29ABCAF48;
	mov.f64 	%fd17675, %fd1528;
	@%p1212 bra 	$L__BB0_613;
	mov.f64 	%fd17674, %fd1528;
$L__BB0_612:
	div.rn.f64 	%fd8335, %fd1528, %fd17674;
	add.f64 	%fd8336, %fd17674, %fd8335;
	mul.f64 	%fd17675, %fd8336, 0d3FE0000000000000;
	sub.f64 	%fd8337, %fd17675, %fd17674;
	abs.f64 	%fd8338, %fd8337;
	setp.gt.f64 	%p1213, %fd8338, 0d3E7AD7F29ABCAF48;
	mov.f64 	%fd17674, %fd17675;
	@%p1213 bra 	$L__BB0_612;
$L__BB0_613:
	setp.leu.f64 	%p1214, %fd17675, 0d3EB0C6F7A0B5ED8D;
	mov.u16 	%rs967, %rs955;
	mov.u16 	%rs968, %rs956;
	mov.u16 	%rs969, %rs957;
	mov.u16 	%rs970, %rs958;
	@%p1214 bra 	$L__BB0_751;
	ld.param.u32 	%r2656, [_Z13render_kernelP4RectiP4TrigiP5Lighti7double3S5_iidP6uchar4iS7__param_5];
	setp.lt.s32 	%p1215, %r2656, 1;
	@%p1215 bra 	$L__BB0_625;
	mov.b32 	%r2810, 0;
$L__BB0_616:
	ld.param.u64 	%rd1089, [_Z13render_kernelP4RectiP4TrigiP5Lighti7double3S5_iidP6uchar4iS7__param_4];
	cvta.to.global.u64 	%rd296, %rd1089;
	mul.wide.u32 	%rd297, %r2810, 64;
	add.s64 	%rd298, %rd296, %rd297;
	ld.global.u32 	%r867, [%rd298];
	setp.ne.s32 	%p1216, %r867, 1;
	@%p1216 bra 	$L__BB0_624;
	ld.param.u64 	%rd1090, [_Z13render_kernelP4RectiP4TrigiP5Lighti7double3S5_iidP6uchar4iS7__param_4];
	cvta.to.global.u64 	%rd299, %rd1090;
	add.s64 	%rd301, %rd299, %rd297;
	ld.global.f64 	%fd8340, [%rd301+16];
	ld.global.f64 	%fd8341, [%rd301+24];
	ld.global.f64 	%fd8342, [%rd301+32];
	sub.f64 	%fd1533, %fd8340, %fd951;
	sub.f64 	%fd1534, %fd8341, %fd952;
	sub.f64 	%fd1535, %fd8342, %fd953;
	mul.f64 	%fd8343, %fd1534, %fd1534;
	fma.rn.f64 	%fd8344, %fd1533, %fd1533, %fd8343;
	fma.rn.f64 	%fd1536, %fd1535, %fd1535, %fd8344;
	setp.eq.f64 	%p1217, %fd1536, 0d0000000000000000;
	mov.f64 	%fd17677, 0d0000000000000000;
	@%p1217 bra 	$L__BB0_621;
	abs.f64 	%fd8345, %fd1536;
	setp.leu.f64 	%p1218, %fd8345, 0d3E7AD7F29ABCAF48;
	mov.f64 	%fd17677, %fd1536;
	@%p1218 bra 	$L__BB0_621;
	mov.f64 	%fd17676, %fd1536;
$L__BB0_620:
	div.rn.f64 	%fd8346, %fd1536, %fd17676;
	add.f64 	%fd8347, %fd17676, %fd8346;
	mul.f64 	%fd17677, %fd8347, 0d3FE0000000000000;
	sub.f64 	%fd8348, %fd17677, %fd17676;
	abs.f64 	%fd8349, %fd8348;
	setp.gt.f64 	%p1219, %fd8349, 0d3E7AD7F29ABCAF48;
	mov.f64 	%fd17676, %fd17677;
	@%p1219 bra 	$L__BB0_620;
$L__BB0_621:
	setp.lt.f64 	%p1220, %fd17677, 0d3D719799812DEA11;
	mov.f64 	%fd17678, 0d0000000000000000;
	mov.f64 	%fd17679, %fd17678;
	mov.f64 	%fd17680, %fd17678;
	@%p1220 bra 	$L__BB0_623;
	div.rn.f64 	%fd17678, %fd1533, %fd17677;
	div.rn.f64 	%fd17679, %fd1534, %fd17677;
	div.rn.f64 	%fd17680, %fd1535, %fd17677;
$L__BB0_623:
	mul.f64 	%fd8351, %fd17672, %fd17679;
	fma.rn.f64 	%fd8352, %fd17673, %fd17678, %fd8351;
	fma.rn.f64 	%fd8353, %fd17671, %fd17680, %fd8352;
	add.f64 	%fd8354, %fd8353, 0dBFF0000000000000;
	abs.f64 	%fd8355, %fd8354;
	setp.lt.f64 	%p1221, %fd8355, 0d3FC0000000000000;
	setp.lt.f64 	%p1222, %fd17677, 0d3FC0000000000000;
	and.pred  	%p1223, %p1222, %p1221;
	mov.b16 	%rs967, 255;
	mov.u16 	%rs968, %rs967;
	mov.u16 	%rs969, %rs967;
	mov.u16 	%rs970, %rs967;
	@%p1223 bra 	$L__BB0_751;
$L__BB0_624:
	ld.param.u32 	%r2657, [_Z13render_kernelP4RectiP4TrigiP5Lighti7double3S5_iidP6uchar4iS7__param_5];
	add.s32 	%r2810, %r2810, 1;
	setp.eq.s32 	%p1224, %r2810, %r2657;
	@%p1224 bra 	$L__BB0_625;
	bra.uni 	$L__BB0_616;
$L__BB0_625:
	ld.param.u32 	%r2468, [_Z13render_kernelP4RectiP4TrigiP5Lighti7double3S5_iidP6uchar4iS7__param_1];
	setp.lt.s32 	%p1225, %r2468, 1;
	mov.f64 	%fd17685, 0d7FEFFFFFFFFFFFFF;
	mov.b32 	%r2816, -1;
	mov.u32 	%r2817, %r2816;
	@%p1225 bra 	$L__BB0_638;
	mov.b32 	%r2817, -1;
	mov.f64 	%fd17685, 0d7FEFFFFFFFFFFFFF;
	mov.b32 	%r2813, 0;
	mov.u32 	%r2816, %r2817;
$L__BB0_627:
	ld.param.u64 	%rd887, [_Z13render_kernelP4RectiP4TrigiP5Lighti7double3S5_iidP6uchar4iS7__param_0];
	cvta.to.global.u64 	%rd302, %rd887;
	mul.wide.u32 	%rd303, %r2813, 128;
	add.s64 	%rd304, %rd302, %rd303;
	ld.global.f64 	%fd1548, [%rd304+88];
	ld.global.f64 	%fd1549, [%rd304+80];
	ld.global.f64 	%fd1550, [%rd304+72];
	ld.global.f64 	%fd1551, [%rd304+64];
	ld.global.f64 	%fd1552, [%rd304+56];
	ld.global.f64 	%fd1553, [%rd304+48];
	ld.global.f64 	%fd1554, [%rd304+40];
	ld.global.f64 	%fd1555, [%rd304+32];
	ld.global.f64 	%fd1556, [%rd304+24];
	ld.global.f64 	%fd1557, [%rd304+16];
	ld.global.f64 	%fd1558, [%rd304+8];
	ld.global.f64 	%fd1559, [%rd304];
	sub.f64 	%fd1560, %fd1556, %fd1559;
	sub.f64 	%fd1561, %fd1555, %fd1558;
	sub.f64 	%fd1562, %fd1554, %fd1557;
	sub.f64 	%fd1563, %fd1550, %fd1559;
	sub.f64 	%fd1564, %fd1549, %fd1558;
	sub.f64 	%fd1565, %fd1548, %fd1557;
	mul.f64 	%fd8359, %fd17672, %fd1565;
	mul.f64 	%fd8360, %fd17671, %fd1564;
	sub.f64 	%fd8361, %fd8359, %fd8360;
	mul.f64 	%fd8362, %fd17671, %fd1563;
	mul.f64 	%fd8363, %fd17673, %fd1565;
	sub.f64 	%fd8364, %fd8362, %fd8363;
	mul.f64 	%fd8365, %fd17673, %fd1564;
	mul.f64 	%fd8366, %fd17672, %fd1563;
	sub.f64 	%fd8367, %fd8365, %fd8366;
	mul.f64 	%fd8368, %fd1561, %fd8364;
	fma.rn.f64 	%fd8369, %fd1560, %fd8361, %fd8368;
	fma.rn.f64 	%fd1566, %fd1562, %fd8367, %fd8369;
	abs.f64 	%fd8370, %fd1566;
	setp.lt.f64 	%p1227, %fd8370, 0d3D719799812DEA11;
	mov.pred 	%p3676, 0;
	mov.f64 	%fd17683, 0d0000000000000000;
	@%p1227 bra 	$L__BB0_631;
	sub.f64 	%fd1567, %fd951, %fd1559;
	sub.f64 	%fd1568, %fd952, %fd1558;
	sub.f64 	%fd1569, %fd953, %fd1557;
	mul.f64 	%fd8372, %fd17672, %fd1565;
	mul.f64 	%fd8373, %fd17671, %fd1564;
	sub.f64 	%fd8374, %fd8372, %fd8373;
	mul.f64 	%fd8375, %fd17671, %fd1563;
	mul.f64 	%fd8376, %fd17673, %fd1565;
	sub.f64 	%fd8377, %fd8375, %fd8376;
	mul.f64 	%fd8378, %fd1568, %fd8377;
	fma.rn.f64 	%fd8379, %fd1567, %fd8374, %fd8378;
	mul.f64 	%fd8380, %fd17673, %fd1564;
	mul.f64 	%fd8381, %fd17672, %fd1563;
	sub.f64 	%fd8382, %fd8380, %fd8381;
	fma.rn.f64 	%fd8383, %fd1569, %fd8382, %fd8379;
	div.rn.f64 	%fd1570, %fd8383, %fd1566;
	setp.lt.f64 	%p1229, %fd1570, 0d0000000000000000;
	setp.gt.f64 	%p1230, %fd1570, 0d3FF0000000000000;
	or.pred  	%p1231, %p1229, %p1230;
	@%p1231 bra 	$L__BB0_631;
	mul.f64 	%fd8385, %fd1568, %fd1562;
	mul.f64 	%fd8386, %fd1569, %fd1561;
	sub.f64 	%fd1571, %fd8385, %fd8386;
	mul.f64 	%fd8387, %fd1569, %fd1560;
	mul.f64 	%fd8388, %fd1567, %fd1562;
	sub.f64 	%fd1572, %fd8387, %fd8388;
	mul.f64 	%fd8389, %fd1567, %fd1561;
	mul.f64 	%fd8390, %fd1568, %fd1560;
	sub.f64 	%fd1573, %fd8389, %fd8390;
	mul.f64 	%fd8391, %fd17672, %fd1572;
	fma.rn.f64 	%fd8392, %fd17673, %fd1571, %fd8391;
	fma.rn.f64 	%fd8393, %fd17671, %fd1573, %fd8392;
	div.rn.f64 	%fd8394, %fd8393, %fd1566;
	setp.lt.f64 	%p1233, %fd8394, 0d0000000000000000;
	add.f64 	%fd8395, %fd1570, %fd8394;
	setp.gt.f64 	%p1234, %fd8395, 0d3FF0000000000000;
	or.pred  	%p1235, %p1233, %p1234;
	@%p1235 bra 	$L__BB0_631;
	mul.f64 	%fd8396, %fd1564, %fd1572;
	fma.rn.f64 	%fd8397, %fd1563, %fd1571, %fd8396;
	fma.rn.f64 	%fd8398, %fd1565, %fd1573, %fd8397;
	div.rn.f64 	%fd8399, %fd8398, %fd1566;
	setp.geu.f64 	%p3676, %fd8399, 0d0000000000000000;
	selp.f64 	%fd17683, %fd8399, 0d0000000000000000, %p3676;
$L__BB0_631:
	sub.f64 	%fd1576, %fd1556, %fd1550;
	sub.f64 	%fd1577, %fd1555, %fd1549;
	sub.f64 	%fd1578, %fd1554, %fd1548;
	sub.f64 	%fd1579, %fd1553, %fd1550;
	sub.f64 	%fd1580, %fd1552, %fd1549;
	sub.f64 	%fd1581, %fd1551, %fd1548;
	mul.f64 	%fd8401, %fd17672, %fd1581;
	mul.f64 	%fd8402, %fd17671, %fd1580;
	sub.f64 	%fd8403, %fd8401, %fd8402;
	mul.f64 	%fd8404, %fd17671, %fd1579;
	mul.f64 	%fd8405, %fd17673, %fd1581;
	sub.f64 	%fd8406, %fd8404, %fd8405;
	mul.f64 	%fd8407, %fd17673, %fd1580;
	mul.f64 	%fd8408, %fd17672, %fd1579;
	sub.f64 	%fd8409, %fd8407, %fd8408;
	mul.f64 	%fd8410, %fd1577, %fd8406;
	fma.rn.f64 	%fd8411, %fd1576, %fd8403, %fd8410;
	fma.rn.f64 	%fd1582, %fd1578, %fd8409, %fd8411;
	abs.f64 	%fd8412, %fd1582;
	setp.lt.f64 	%p1237, %fd8412, 0d3D719799812DEA11;
	mov.pred 	%p3677, 0;
	mov.f64 	%fd17684, 0d0000000000000000;
	@%p1237 bra 	$L__BB0_635;
	sub.f64 	%fd1583, %fd951, %fd1550;
	sub.f64 	%fd1584, %fd952, %fd1549;
	sub.f64 	%fd1585, %fd953, %fd1548;
	mul.f64 	%fd8414, %fd17672, %fd1581;
	mul.f64 	%fd8415, %fd17671, %fd1580;
	sub.f64 	%fd8416, %fd8414, %fd8415;
	mul.f64 	%fd8417, %fd17671, %fd1579;
	mul.f64 	%fd8418, %fd17673, %fd1581;
	sub.f64 	%fd8419, %fd8417, %fd8418;
	mul.f64 	%fd8420, %fd1584, %fd8419;
	fma.rn.f64 	%fd8421, %fd1583, %fd8416, %fd8420;
	mul.f64 	%fd8422, %fd17673, %fd1580;
	mul.f64 	%fd8423, %fd17672, %fd1579;
	sub.f64 	%fd8424, %fd8422, %fd8423;
	fma.rn.f64 	%fd8425, %fd1585, %fd8424, %fd8421;
	div.rn.f64 	%fd1586, %fd8425, %fd1582;
	setp.lt.f64 	%p1239, %fd1586, 0d0000000000000000;
	setp.gt.f64 	%p1240, %fd1586, 0d3FF0000000000000;
	or.pred  	%p1241, %p1239, %p1240;
	@%p1241 bra 	$L__BB0_635;
	mul.f64 	%fd8427, %fd1584, %fd1578;
	mul.f64 	%fd8428, %fd1585, %fd1577;
	sub.f64 	%fd1587, %fd8427, %fd8428;
	mul.f64 	%fd8429, %fd1585, %fd1576;
	mul.f64 	%fd8430, %fd1583, %fd1578;
	sub.f64 	%fd1588, %fd8429, %fd8430;
	mul.f64 	%fd8431, %fd1583, %fd1577;
	mul.f64 	%fd8432, %fd1584, %fd1576;
	sub.f64 	%fd1589, %fd8431, %fd8432;
	mul.f64 	%fd8433, %fd17672, %fd1588;
	fma.rn.f64 	%fd8434, %fd17673, %fd1587, %fd8433;
	fma.rn.f64 	%fd8435, %fd17671, %fd1589, %fd8434;
	div.rn.f64 	%fd8436, %fd8435, %fd1582;
	setp.lt.f64 	%p1243, %fd8436, 0d0000000000000000;
	add.f64 	%fd8437, %fd1586, %fd8436;
	setp.gt.f64 	%p1244, %fd8437, 0d3FF0000000000000;
	or.pred  	%p1245, %p1243, %p1244;
	@%p1245 bra 	$L__BB0_635;
	mul.f64 	%fd8438, %fd1580, %fd1588;
	fma.rn.f64 	%fd8439, %fd1579, %fd1587, %fd8438;
	fma.rn.f64 	%fd8440, %fd1581, %fd1589, %fd8439;
	div.rn.f64 	%fd8441, %fd8440, %fd1582;
	setp.geu.f64 	%p3677, %fd8441, 0d0000000000000000;
	selp.f64 	%fd17684, %fd8441, 0d0000000000000000, %p3677;
$L__BB0_635:
	setp.lt.f64 	%p1246, %fd17683, 0d7FEFFFFFFFFFFFFF;
	and.pred  	%p1247, %p3676, %p1246;
	selp.f64 	%fd8442, %fd17683, 0d7FEFFFFFFFFFFFFF, %p1247;
	setp.lt.f64 	%p1248, %fd17684, %fd8442;
	and.pred  	%p1249, %p3677, %p1248;
	or.pred  	%p1250, %p1249, %p1247;
	selp.f64 	%fd8444, %fd17683, 0d0000000000000000, %p1247;
	selp.f64 	%fd1592, %fd17684, %fd8444, %p1249;
	not.pred 	%p1251, %p1250;
	@%p1251 bra 	$L__BB0_637;
	setp.lt.f64 	%p1252, %fd1592, %fd17685;
	setp.gt.f64 	%p1253, %fd1592, 0d3EB0C6F7A0B5ED8D;
	and.pred  	%p1254, %p1252, %p1253;
	selp.b32 	%r2816, %r2813, %r2816, %p1254;
	selp.b32 	%r2817, 0, %r2817, %p1254;
	selp.f64 	%fd17685, %fd1592, %fd17685, %p1254;
$L__BB0_637:
	ld.param.u32 	%r2469, [_Z13render_kernelP4RectiP4TrigiP5Lighti7double3S5_iidP6uchar4iS7__param_1];
	add.s32 	%r2813, %r2813, 1;
	setp.eq.s32 	%p1255, %r2813, %r2469;
	@%p1255 bra 	$L__BB0_638;
	bra.uni 	$L__BB0_627;
$L__BB0_638:
	ld.param.u32 	%r2546, [_Z13render_kernelP4RectiP4TrigiP5Lighti7double3S5_iidP6uchar4iS7__param_3];
	setp.lt.s32 	%p1256, %r2546, 1;
	@%p1256 bra 	$L__BB0_661;
	ld.param.u32 	%r2547, [_Z13render_kernelP4RectiP4TrigiP5Lighti7double3S5_iidP6uchar4iS7__param_3];
	setp.eq.s32 	%p1257, %r2547, 1;
	mov.b32 	%r2827, 0;
	@%p1257 bra 	$L__BB0_654;
	mov.b32 	%r2818, 0;
$L__BB0_641:
	ld.param.u64 	%rd976, [_Z13render_kernelP4RectiP4TrigiP5Lighti7double3S5_iidP6uchar4iS7__param_2];
	cvta.to.global.u64 	%rd305, %rd976;
	mul.wide.u32 	%rd306, %r2818, 96;
	add.s64 	%rd307, %rd305, %rd306;
	ld.global.f64 	%fd1596, [%rd307];
	ld.global.f64 	%fd1597, [%rd307+8];
	ld.global.f64 	%fd1598, [%rd307+16];
	ld.global.f64 	%fd8447, [%rd307+24];
	ld.global.f64 	%fd8448, [%rd307+32];
	ld.global.f64 	%fd8449, [%rd307+40];
	ld.global.f64 	%fd8450, [%rd307+48];
	ld.global.f64 	%fd8451, [%rd307+56];
	ld.global.f64 	%fd8452, [%rd307+64];
	sub.f64 	%fd1599, %fd8447, %fd1596;
	sub.f64 	%fd1600, %fd8448, %fd1597;
	sub.f64 	%fd1601, %fd8449, %fd1598;
	sub.f64 	%fd1602, %fd8450, %fd1596;
	sub.f64 	%fd1603, %fd8451, %fd1597;
	sub.f64 	%fd1604, %fd8452, %fd1598;
	mul.f64 	%fd8453, %fd17672, %fd1604;
	mul.f64 	%fd8454, %fd17671, %fd1603;
	sub.f64 	%fd8455, %fd8453, %fd8454;
	mul.f64 	%fd8456, %fd17671, %fd1602;
	mul.f64 	%fd8457, %fd17673, %fd1604;
	sub.f64 	%fd8458, %fd8456, %fd8457;
	mul.f64 	%fd8459, %fd17673, %fd1603;
	mul.f64 	%fd8460, %fd17672, %fd1602;
	sub.f64 	%fd8461, %fd8459, %fd8460;
	mul.f64 	%fd8462, %fd1600, %fd8458;
	fma.rn.f64 	%fd8463, %fd1599, %fd8455, %fd8462;
	fma.rn.f64 	%fd1605, %fd1601, %fd8461, %fd8463;
	abs.f64 	%fd8464, %fd1605;
	setp.lt.f64 	%p1259, %fd8464, 0d3D719799812DEA11;
	mov.pred 	%p3678, -1;
	mov.f64 	%fd17687, 0d0000000000000000;
	@%p1259 bra 	$L__BB0_645;
	sub.f64 	%fd1606, %fd951, %fd1596;
	sub.f64 	%fd1607, %fd952, %fd1597;
	sub.f64 	%fd1608, %fd953, %fd1598;
	mul.f64 	%fd8466, %fd17672, %fd1604;
	mul.f64 	%fd8467, %fd17671, %fd1603;
	sub.f64 	%fd8468, %fd8466, %fd8467;
	mul.f64 	%fd8469, %fd17671, %fd1602;
	mul.f64 	%fd8470, %fd17673, %fd1604;
	sub.f64 	%fd8471, %fd8469, %fd8470;
	mul.f64 	%fd8472, %fd1607, %fd8471;
	fma.rn.f64 	%fd8473, %fd1606, %fd8468, %fd8472;
	mul.f64 	%fd8474, %fd17673, %fd1603;
	mul.f64 	%fd8475, %fd17672, %fd1602;
	sub.f64 	%fd8476, %fd8474, %fd8475;
	fma.rn.f64 	%fd8477, %fd1608, %fd8476, %fd8473;
	div.rn.f64 	%fd1609, %fd8477, %fd1605;
	setp.lt.f64 	%p1261, %fd1609, 0d0000000000000000;
	setp.gt.f64 	%p1262, %fd1609, 0d3FF0000000000000;
	or.pred  	%p1263, %p1261, %p1262;
	@%p1263 bra 	$L__BB0_645;
	mul.f64 	%fd8479, %fd1607, %fd1601;
	mul.f64 	%fd8480, %fd1608, %fd1600;
	sub.f64 	%fd1610, %fd8479, %fd8480;
	mul.f64 	%fd8481, %fd1608, %fd1599;
	mul.f64 	%fd8482, %fd1606, %fd1601;
	sub.f64 	%fd1611, %fd8481, %fd8482;
	mul.f64 	%fd8483, %fd1606, %fd1600;
	mul.f64 	%fd8484, %fd1607, %fd1599;
	sub.f64 	%fd1612, %fd8483, %fd8484;
	mul.f64 	%fd8485, %fd17672, %fd1611;
	fma.rn.f64 	%fd8486, %fd17673, %fd1610, %fd8485;
	fma.rn.f64 	%fd8487, %fd17671, %fd1612, %fd8486;
	div.rn.f64 	%fd8488, %fd8487, %fd1605;
	setp.lt.f64 	%p1265, %fd8488, 0d0000000000000000;
	add.f64 	%fd8489, %fd1609, %fd8488;
	setp.gt.f64 	%p1266, %fd8489, 0d3FF0000000000000;
	or.pred  	%p1267, %p1265, %p1266;
	@%p1267 bra 	$L__BB0_645;
	mul.f64 	%fd8490, %fd1603, %fd1611;
	fma.rn.f64 	%fd8491, %fd1602, %fd1610, %fd8490;
	fma.rn.f64 	%fd8492, %fd1604, %fd1612, %fd8491;
	div.rn.f64 	%fd8493, %fd8492, %fd1605;
	setp.lt.f64 	%p3678, %fd8493, 0d0000000000000000;
	selp.f64 	%fd17687, 0d0000000000000000, %fd8493, %p3678;
$L__BB0_645:
	@%p3678 bra 	$L__BB0_647;
	setp.lt.f64 	%p1268, %fd17687, %fd17685;
	setp.gt.f64 	%p1269, %fd17687, 0d3EB0C6F7A0B5ED8D;
	and.pred  	%p1270, %p1268, %p1269;
	selp.b32 	%r2816, %r2818, %r2816, %p1270;
	selp.b32 	%r2817, 1, %r2817, %p1270;
	selp.f64 	%fd17685, %fd17687, %fd17685, %p1270;
$L__BB0_647:
	ld.param.u64 	%rd977, [_Z13render_kernelP4RectiP4TrigiP5Lighti7double3S5_iidP6uchar4iS7__param_2];
	cvta.to.global.u64 	%rd308, %rd977;
	mul.wide.u32 	%rd309, %r2818, 96;
	add.s64 	%rd310, %rd308, %rd309;
	ld.global.f64 	%fd1617, [%rd310+96];
	ld.global.f64 	%fd1618, [%rd310+104];
	ld.global.f64 	%fd1619, [%rd310+112];
	ld.global.f64 	%fd8495, [%rd310+120];
	ld.global.f64 	%fd8496, [%rd310+128];
	ld.global.f64 	%fd8497, [%rd310+136];
	ld.global.f64 	%fd8498, [%rd310+144];
	ld.global.f64 	%fd8499, [%rd310+152];
	ld.global.f64 	%fd8500, [%rd310+160];
	sub.f64 	%fd1620, %fd8495, %fd1617;
	sub.f64 	%fd1621, %fd8496, %fd1618;
	sub.f64 	%fd1622, %fd8497, %fd1619;
	sub.f64 	%fd1623, %fd8498, %fd1617;
	sub.f64 	%fd1624, %fd8499, %fd1618;
	sub.f64 	%fd1625, %fd8500, %fd1619;
	mul.f64 	%fd8501, %fd17672, %fd1625;
	mul.f64 	%fd8502, %fd17671, %fd1624;
	sub.f64 	%fd8503, %fd8501, %fd8502;
	mul.f64 	%fd8504, %fd17671, %fd1623;
	mul.f64 	%fd8505, %fd17673, %fd1625;
	sub.f64 	%fd8506, %fd8504, %fd8505;
	mul.f64 	%fd8507, %fd17673, %fd1624;
	mul.f64 	%fd8508, %fd17672, %fd1623;
	sub.f64 	%fd8509, %fd8507, %fd8508;
	mul.f64 	%fd8510, %fd1621, %fd8506;
	fma.rn.f64 	%fd8511, %fd1620, %fd8503, %fd8510;
	fma.rn.f64 	%fd1626, %fd1622, %fd8509, %fd8511;
	abs.f64 	%fd8512, %fd1626;
	setp.lt.f64 	%p1272, %fd8512, 0d3D719799812DEA11;
	mov.pred 	%p3679, -1;
	mov.f64 	%fd17689, 0d0000000000000000;
	@%p1272 bra 	$L__BB0_651;
	sub.f64 	%fd1627, %fd951, %fd1617;
	sub.f64 	%fd1628, %fd952, %fd1618;
	sub.f64 	%fd1629, %fd953, %fd1619;
	mul.f64 	%fd8514, %fd17672, %fd1625;
	mul.f64 	%fd8515, %fd17671, %fd1624;
	sub.f64 	%fd8516, %fd8514, %fd8515;
	mul.f64 	%fd8517, %fd17671, %fd1623;
	mul.f64 	%fd8518, %fd17673, %fd1625;
	sub.f64 	%fd8519, %fd8517, %fd8518;
	mul.f64 	%fd8520, %fd1628, %fd8519;
	fma.rn.f64 	%fd8521, %fd1627, %fd8516, %fd8520;
	mul.f64 	%fd8522, %fd17673, %fd1624;
	mul.f64 	%fd8523, %fd17672, %fd1623;
	sub.f64 	%fd8524, %fd8522, %fd8523;
	fma.rn.f64 	%fd8525, %fd1629, %fd8524, %fd8521;
	div.rn.f64 	%fd1630, %fd8525, %fd1626;
	setp.lt.f64 	%p1274, %fd1630, 0d0000000000000000;
	setp.gt.f64 	%p1275, %fd1630, 0d3FF0000000000000;
	or.pred  	%p1276, %p1274, %p1275;
	@%p1276 bra 	$L__BB0_651;
	mul.f64 	%fd8527, %fd1628, %fd1622;
	mul.f64 	%fd8528, %fd1629, %fd1621;
	sub.f64 	%fd1631, %fd8527, %fd8528;
	mul.f64 	%fd8529, %fd1629, %fd1620;
	mul.f64 	%fd8530, %fd1627, %fd1622;
	sub.f64 	%fd1632, %fd8529, %fd8530;
	mul.f64 	%fd8531, %fd1627, %fd1621;
	mul.f64 	%fd8532, %fd1628, %fd1620;
	sub.f64 	%fd1633, %fd8531, %fd8532;
	mul.f64 	%fd8533, %fd17672, %fd1632;
	fma.rn.f64 	%fd8534, %fd17673, %fd1631, %fd8533;
	fma.rn.f64 	%fd8535, %fd17671, %fd1633, %fd8534;
	div.rn.f64 	%fd8536, %fd8535, %fd1626;
	setp.lt.f64 	%p1278, %fd8536, 0d0000000000000000;
	add.f64 	%fd8537, %fd1630, %fd8536;
	setp.gt.f64 	%p1279, %fd8537, 0d3FF0000000000000;
	or.pred  	%p1280, %p1278, %p1279;
	@%p1280 bra 	$L__BB0_651;
	mul.f64 	%fd8538, %fd1624, %fd1632;
	fma.rn.f64 	%fd8539, %fd1623, %fd1631, %fd8538;
	fma.rn.f64 	%fd8540, %fd1625, %fd1633, %fd8539;
	div.rn.f64 	%fd8541, %fd8540, %fd1626;
	setp.lt.f64 	%p3679, %fd8541, 0d0000000000000000;
	selp.f64 	%fd17689, 0d0000000000000000, %fd8541, %p3679;
$L__BB0_651:
	@%p3679 bra 	$L__BB0_653;
	setp.lt.f64 	%p1281, %fd17689, %fd17685;
	setp.gt.f64 	%p1282, %fd17689, 0d3EB0C6F7A0B5ED8D;
	and.pred  	%p1283, %p1281, %p1282;
	add.s32 	%r874, %r2818, 1;
	selp.b32 	%r2816, %r874, %r2816, %p1283;
	selp.b32 	%r2817, 1, %r2817, %p1283;
	selp.f64 	%fd17685, %fd17689, %fd17685, %p1283;
$L__BB0_653:
	ld.param.u32 	%r2548, [_Z13render_kernelP4RectiP4TrigiP5Lighti7double3S5_iidP6uchar4iS7__param_3];
	add.s32 	%r2818, %r2818, 2;
	and.b32  	%r2827, %r2548, 2147483646;
	setp.ne.s32 	%p1284, %r2818, %r2827;
	@%p1284 bra 	$L__BB0_641;
$L__BB0_654:
	ld.param.u32 	%r2549, [_Z13render_kernelP4RectiP4TrigiP5Lighti7double3S5_iidP6uchar4iS7__param_3];
	and.b32  	%r875, %r2549, 1;
	setp.eq.b32 	%p1285, %r875, 1;
	not.pred 	%p1286, %p1285;
	mov.f64 	%fd17693, 0d0000000000000000;
	@%p1286 bra 	$L__BB0_661;
	ld.param.u64 	%rd978, [_Z13render_kernelP4RectiP4TrigiP5Lighti7double3S5_iidP6uchar4iS7__param_2];
	cvta.to.global.u64 	%rd311, %rd978;
	mul.wide.u32 	%rd312, %r2827, 96;
	add.s64 	%rd313, %rd311, %rd312;
	ld.global.f64 	%fd1640, [%rd313];
	ld.global.f64 	%fd1641, [%rd313+8];
	ld.global.f64 	%fd1642, [%rd313+16];
	ld.global.f64 	%fd8543, [%rd313+24];
	ld.global.f64 	%fd8544, [%rd313+32];
	ld.global.f64 	%fd8545, [%rd313+40];
	ld.global.f64 	%fd8546, [%rd313+48];
	ld.global.f64 	%fd8547, [%rd313+56];
	ld.global.f64 	%fd8548, [%rd313+64];
	sub.f64 	%fd1643, %fd8543, %fd1640;
	sub.f64 	%fd1644, %fd8544, %fd1641;
	sub.f64 	%fd1645, %fd8545, %fd1642;
	sub.f64 	%fd1646, %fd8546, %fd1640;
	sub.f64 	%fd1647, %fd8547, %fd1641;
	sub.f64 	%fd1648, %fd8548, %fd1642;
	mul.f64 	%fd8549, %fd17672, %fd1648;
	mul.f64 	%fd8550, %fd17671, %fd1647;
	sub.f64 	%fd8551, %fd8549, %fd8550;
	mul.f64 	%fd8552, %fd17671, %fd1646;
	mul.f64 	%fd8553, %fd17673, %fd1648;
	sub.f64 	%fd8554, %fd8552, %fd8553;
	mul.f64 	%fd8555, %fd17673, %fd1647;
	mul.f64 	%fd8556, %fd17672, %fd1646;
	sub.f64 	%fd8557, %fd8555, %fd8556;
	mul.f64 	%fd8558, %fd1644, %fd8554;
	fma.rn.f64 	%fd8559, %fd1643, %fd8551, %fd8558;
	fma.rn.f64 	%fd1649, %fd1645, %fd8557, %fd8559;
	abs.f64 	%fd8560, %fd1649;
	setp.lt.f64 	%p1288, %fd8560, 0d3D719799812DEA11;
	mov.pred 	%p3680, -1;
	@%p1288 bra 	$L__BB0_659;
	sub.f64 	%fd1650, %fd951, %fd1640;
	sub.f64 	%fd1651, %fd952, %fd1641;
	sub.f64 	%fd1652, %fd953, %fd1642;
	mul.f64 	%fd8562, %fd17672, %fd1648;
	mul.f64 	%fd8563, %fd17671, %fd1647;
	sub.f64 	%fd8564, %fd8562, %fd8563;
	mul.f64 	%fd8565, %fd17671, %fd1646;
	mul.f64 	%fd8566, %fd17673, %fd1648;
	sub.f64 	%fd8567, %fd8565, %fd8566;
	mul.f64 	%fd8568, %fd1651, %fd8567;
	fma.rn.f64 	%fd8569, %fd1650, %fd8564, %fd8568;
	mul.f64 	%fd8570, %fd17673, %fd1647;
	mul.f64 	%fd8571, %fd17672, %fd1646;
	sub.f64 	%fd8572, %fd8570, %fd8571;
	fma.rn.f64 	%fd8573, %fd1652, %fd8572, %fd8569;
	div.rn.f64 	%fd1653, %fd8573, %fd1649;
	setp.lt.f64 	%p1290, %fd1653, 0d0000000000000000;
	setp.gt.f64 	%p1291, %fd1653, 0d3FF0000000000000;
	or.pred  	%p1292, %p1290, %p1291;
	@%p1292 bra 	$L__BB0_659;
	mul.f64 	%fd8575, %fd1651, %fd1645;
	mul.f64 	%fd8576, %fd1652, %fd1644;
	sub.f64 	%fd1654, %fd8575, %fd8576;
	mul.f64 	%fd8577, %fd1652, %fd1643;
	mul.f64 	%fd8578, %fd1650, %fd1645;
	sub.f64 	%fd1655, %fd8577, %fd8578;
	mul.f64 	%fd8579, %fd1650, %fd1644;
	mul.f64 	%fd8580, %fd1651, %fd1643;
	sub.f64 	%fd1656, %fd8579, %fd8580;
	mul.f64 	%fd8581, %fd17672, %fd1655;
	fma.rn.f64 	%fd8582, %fd17673, %fd1654, %fd8581;
	fma.rn.f64 	%fd8583, %fd17671, %fd1656, %fd8582;
	div.rn.f64 	%fd8584, %fd8583, %fd1649;
	setp.lt.f64 	%p1294, %fd8584, 0d0000000000000000;
	add.f64 	%fd8585, %fd1653, %fd8584;
	setp.gt.f64 	%p1295, %fd8585, 0d3FF0000000000000;
	or.pred  	%p1296, %p1294, %p1295;
	@%p1296 bra 	$L__BB0_659;
	mul.f64 	%fd8586, %fd1647, %fd1655;
	fma.rn.f64 	%fd8587, %fd1646, %fd1654, %fd8586;
	fma.rn.f64 	%fd8588, %fd1648, %fd1656, %fd8587;
	div.rn.f64 	%fd8589, %fd8588, %fd1649;
	setp.lt.f64 	%p3680, %fd8589, 0d0000000000000000;
	selp.f64 	%fd17693, 0d0000000000000000, %fd8589, %p3680;
$L__BB0_659:
	@%p3680 bra 	$L__BB0_661;
	setp.lt.f64 	%p1297, %fd17693, %fd17685;
	setp.gt.f64 	%p1298, %fd17693, 0d3EB0C6F7A0B5ED8D;
	and.pred  	%p1299, %p1297, %p1298;
	selp.b32 	%r2816, %r2827, %r2816, %p1299;
	selp.b32 	%r2817, 1, %r2817, %p1299;
	selp.f64 	%fd17685, %fd17693, %fd17685, %p1299;
$L__BB0_661:
	setp.eq.s32 	%p1300, %r2816, -1;
	mov.b16 	%rs968, 0;
	mov.b16 	%rs967, 255;
	mov.f64 	%fd17699, 0d0000000000000000;
	mov.f64 	%fd17700, 0d0000000000000000;
	mov.f64 	%fd17701, 0d0000000000000000;
	mov.u16 	%rs969, %rs968;
	mov.u16 	%rs970, %rs968;
	@%p1300 bra 	$L__BB0_751;
	fma.rn.f64 	%fd1661, %fd17673, %fd17685, %fd951;
	fma.rn.f64 	%fd1662, %fd17672, %fd17685, %fd952;
	fma.rn.f64 	%fd1663, %fd17671, %fd17685, %fd953;
	mov.b16 	%rs963, 255;
	setp.eq.s32 	%p1301, %r2817, 1;
	@%p1301 bra 	$L__BB0_669;
	setp.ne.s32 	%p1302, %r2817, 0;
	mov.u16 	%rs964, %rs963;
	mov.u16 	%rs965, %rs963;
	mov.u16 	%rs966, %rs963;
	@%p1302 bra 	$L__BB0_677;
	ld.param.u64 	%rd1123, [_Z13render_kernelP4RectiP4TrigiP5Lighti7double3S5_iidP6uchar4iS7__param_13];
	ld.param.u64 	%rd888, [_Z13render_kernelP4RectiP4TrigiP5Lighti7double3S5_iidP6uchar4iS7__param_0];
	cvta.to.global.u64 	%rd317, %rd888;
	mul.wide.s32 	%rd318, %r2816, 128;
	add.s64 	%rd319, %rd317, %rd318;
	ld.global.f64 	%fd8658, [%rd319+16];
	ld.global.f64 	%fd8659, [%rd319+24];
	ld.global.f64 	%fd8660, [%rd319+32];
	ld.global.f64 	%fd8661, [%rd319+40];
	ld.global.f64 	%fd8662, [%rd319+64];
	ld.global.v2.u32 	{%r881, %r882}, [%rd319+96];
	ld.global.f64 	%fd8663, [%rd319+56];
	ld.global.f64 	%fd8664, [%rd319+48];
	ld.global.f64 	%fd8665, [%rd319+8];
	ld.global.f64 	%fd8666, [%rd319];
	sub.f64 	%fd8667, %fd1661, %fd8666;
	sub.f64 	%fd8668, %fd1662, %fd8665;
	sub.f64 	%fd8669, %fd8664, %fd8666;
	sub.f64 	%fd8670, %fd8663, %fd8665;
	abs.f64 	%fd8671, %fd8669;
	setp.lt.f64 	%p1316, %fd8671, 0d3D719799812DEA11;
	setp.lt.f64 	%p1317, %fd8669, 0d0000000000000000;
	selp.f64 	%fd8672, 0dBD719799812DEA11, 0d3D719799812DEA11, %p1317;
	selp.f64 	%fd8673, %fd8672, %fd8669, %p1316;
	abs.f64 	%fd8674, %fd8670;
	setp.lt.f64 	%p1318, %fd8674, 0d3D719799812DEA11;
	setp.lt.f64 	%p1319, %fd8670, 0d0000000000000000;
	selp.f64 	%fd8675, 0dBD719799812DEA11, 0d3D719799812DEA11, %p1319;
	selp.f64 	%fd8676, %fd8675, %fd8670, %p1318;
	div.rn.f64 	%fd8677, %fd8667, %fd8673;
	cvt.rn.f64.s32 	%fd8678, %r881;
	mul.f64 	%fd8679, %fd8677, %fd8678;
	mov.f64 	%fd8680, 0d3FE0000000000000;
	copysign.f64 	%fd8681, %fd8679, %fd8680;
	add.rz.f64 	%fd8682, %fd8679, %fd8681;
	cvt.rzi.f64.f64 	%fd8683, %fd8682;
	cvt.rzi.s32.f64 	%r883, %fd8683;
	div.rn.f64 	%fd8684, %fd8668, %fd8676;
	cvt.rn.f64.s32 	%fd8685, %r882;
	mul.f64 	%fd8686, %fd8684, %fd8685;
	copysign.f64 	%fd8687, %fd8686, %fd8680;
	add.rz.f64 	%fd8688, %fd8686, %fd8687;
	cvt.rzi.f64.f64 	%fd8689, %fd8688;
	cvt.rzi.s32.f64 	%r884, %fd8689;
	max.s32 	%r885, %r883, 0;
	setp.lt.s32 	%p1320, %r885, %r881;
	add.s32 	%r886, %r881, -1;
	selp.b32 	%r887, %r885, %r886, %p1320;
	max.s32 	%r888, %r884, 0;
	setp.lt.s32 	%p1321, %r888, %r882;
	add.s32 	%r889, %r882, -1;
	selp.b32 	%r890, %r888, %r889, %p1321;
	mad.lo.s32 	%r891, %r890, %r881, %r887;
	cvta.to.global.u64 	%rd320, %rd1123;
	mul.wide.s32 	%rd321, %r891, 4;
	add.s64 	%rd322, %rd320, %rd321;
	ld.global.u32 	%r892, [%rd322];
	bfe.u32 	%r893, %r892, 24, 8;
	cvt.u16.u32 	%rs966, %r893;
	bfe.u32 	%r894, %r892, 16, 8;
	cvt.u16.u32 	%rs963, %r894;
	bfe.u32 	%r895, %r892, 8, 8;
	cvt.u16.u32 	%rs964, %r895;
	bfe.u32 	%r896, %r892, 0, 8;
	cvt.u16.u32 	%rs965, %r896;
	sub.f64 	%fd8690, %fd8659, %fd8666;
	sub.f64 	%fd8691, %fd8660, %fd8665;
	sub.f64 	%fd8692, %fd8661, %fd8658;
	sub.f64 	%fd8693, %fd8662, %fd8658;
	mul.f64 	%fd8694, %fd8691, %fd8693;
	mul.f64 	%fd8695, %fd8692, %fd8670;
	sub.f64 	%fd1664, %fd8694, %fd8695;
	mul.f64 	%fd8696, %fd8692, %fd8669;
	mul.f64 	%fd8697, %fd8690, %fd8693;
	sub.f64 	%fd1665, %fd8696, %fd8697;
	mul.f64 	%fd8698, %fd8690, %fd8670;
	mul.f64 	%fd8699, %fd8691, %fd8669;
	sub.f64 	%fd1666, %fd8698, %fd8699;
	mul.f64 	%fd8700, %fd1665, %fd1665;
	fma.rn.f64 	%fd8701, %fd1664, %fd1664, %fd8700;
	fma.rn.f64 	%fd17695, %fd1666, %fd1666, %fd8701;
	setp.eq.f64 	%p1322, %fd17695, 0d0000000000000000;
	mov.f64 	%fd17696, 0d0000000000000000;
	@%p1322 bra 	$L__BB0_667;
	abs.f64 	%fd8702, %fd17695;
	setp.leu.f64 	%p1323, %fd8702, 0d3E7AD7F29ABCAF48;
	mov.f64 	%fd17696, %fd17695;
	@%p1323 bra 	$L__BB0_667;
$L__BB0_666:
	mul.f64 	%fd8703, %fd1665, %fd1665;
	fma.rn.f64 	%fd8704, %fd1664, %fd1664, %fd8703;
	fma.rn.f64 	%fd8705, %fd1666, %fd1666, %fd8704;
	div.rn.f64 	%fd8706, %fd8705, %fd17695;
	add.f64 	%fd8707, %fd17695, %fd8706;
	mul.f64 	%fd17696, %fd8707, 0d3FE0000000000000;
	sub.f64 	%fd8708, %fd17696, %fd17695;
	abs.f64 	%fd8709, %fd8708;
	setp.gt.f64 	%p1324, %fd8709, 0d3E7AD7F29ABCAF48;
	mov.f64 	%fd17695, %fd17696;
	@%p1324 bra 	$L__BB0_666;
$L__BB0_667:
	setp.lt.f64 	%p1325, %fd17696, 0d3D719799812DEA11;
	@%p1325 bra 	$L__BB0_677;
	div.rn.f64 	%fd17701, %fd1664, %fd17696;
	div.rn.f64 	%fd17700, %fd1665, %fd17696;
	div.rn.f64 	%fd17699, %fd1666, %fd17696;
	bra.uni 	$L__BB0_677;
$L__BB0_669:
	ld.param.u64 	%rd979, [_Z13render_kernelP4RectiP4TrigiP5Lighti7double3S5_iidP6uchar4iS7__param_2];
	cvta.to.global.u64 	%rd314, %rd979;
	mul.wide.s32 	%rd315, %r2816, 96;
	add.s64 	%rd316, %rd314, %rd315;
	ld.global.f64 	%fd1674, [%rd316];
	ld.global.f64 	%fd1675, [%rd316+8];
	ld.global.f64 	%fd1676, [%rd316+16];
	ld.global.f64 	%fd8591, [%rd316+24];
	ld.global.f64 	%fd8592, [%rd316+32];
	ld.global.f64 	%fd8593, [%rd316+40];
	ld.global.f64 	%fd8594, [%rd316+48];
	ld.global.f64 	%fd8595, [%rd316+56];
	ld.global.f64 	%fd8596, [%rd316+64];
	ld.global.u32 	%r876, [%rd316+72];
	bfe.u32 	%r877, %r876, 0, 8;
	cvt.u16.u32 	%rs113, %r877;
	bfe.u32 	%r878, %r876, 8, 8;
	cvt.u16.u32 	%rs114, %r878;
	bfe.u32 	%r879, %r876, 16, 8;
	cvt.u16.u32 	%rs115, %r879;
	bfe.u32 	%r880, %r876, 24, 8;
	cvt.u16.u32 	%rs116, %r880;
	sub.f64 	%fd1677, %fd8591, %fd1674;
	sub.f64 	%fd1678, %fd8592, %fd1675;
	sub.f64 	%fd1679, %fd8593, %fd1676;
	sub.f64 	%fd1680, %fd8594, %fd1674;
	sub.f64 	%fd1681, %fd8595, %fd1675;
	sub.f64 	%fd1682, %fd8596, %fd1676;
	mul.f64 	%fd1683, %fd1678, %fd1682;
	mul.f64 	%fd1684, %fd1679, %fd1681;
	sub.f64 	%fd8597, %fd1683, %fd1684;
	mul.f64 	%fd1685, %fd1679, %fd1680;
	mul.f64 	%fd1686, %fd1677, %fd1682;
	sub.f64 	%fd8598, %fd1685, %fd1686;
	mul.f64 	%fd1687, %fd1677, %fd1681;
	mul.f64 	%fd1688, %fd1678, %fd1680;
	sub.f64 	%fd8599, %fd1687, %fd1688;
	mul.f64 	%fd8600, %fd8598, %fd8598;
	fma.rn.f64 	%fd8601, %fd8597, %fd8597, %fd8600;
	fma.rn.f64 	%fd1689, %fd8599, %fd8599, %fd8601;
	abs.f64 	%fd8602, %fd1689;
	setp.lt.f64 	%p1303, %fd8602, 0d3EE4F8B588E368F1;
	mov.b16 	%rs966, 255;
	mov.b16 	%rs965, 0;
	mov.u16 	%rs964, %rs965;
	mov.u16 	%rs963, %rs965;
	@%p1303 bra 	$L__BB0_672;
	sub.f64 	%fd8603, %fd1661, %fd1674;
	sub.f64 	%fd8604, %fd1662, %fd1675;
	sub.f64 	%fd8605, %fd1663, %fd1676;
	mul.f64 	%fd8606, %fd8604, %fd1682;
	mul.f64 	%fd8607, %fd8605, %fd1681;
	sub.f64 	%fd8608, %fd8606, %fd8607;
	mul.f64 	%fd8609, %fd8605, %fd1680;
	mul.f64 	%fd8610, %fd8603, %fd1682;
	sub.f64 	%fd8611, %fd8609, %fd8610;
	mul.f64 	%fd8612, %fd8603, %fd1681;
	mul.f64 	%fd8613, %fd8604, %fd1680;
	sub.f64 	%fd8614, %fd8612, %fd8613;
	sub.f64 	%fd8615, %fd1683, %fd1684;
	sub.f64 	%fd8616, %fd1685, %fd1686;
	mul.f64 	%fd8617, %fd8611, %fd8616;
	fma.rn.f64 	%fd8618, %fd8608, %fd8615, %fd8617;
	sub.f64 	%fd8619, %fd1687, %fd1688;
	fma.rn.f64 	%fd8620, %fd8614, %fd8619, %fd8618;
	div.rn.f64 	%fd1690, %fd8620, %fd1689;
	mul.f64 	%fd8621, %fd1678, %fd8605;
	mul.f64 	%fd8622, %fd1679, %fd8604;
	sub.f64 	%fd8623, %fd8621, %fd8622;
	mul.f64 	%fd8624, %fd1679, %fd8603;
	mul.f64 	%fd8625, %fd1677, %fd8605;
	sub.f64 	%fd8626, %fd8624, %fd8625;
	mul.f64 	%fd8627, %fd1677, %fd8604;
	mul.f64 	%fd8628, %fd1678, %fd8603;
	sub.f64 	%fd8629, %fd8627, %fd8628;
	mul.f64 	%fd8630, %fd8626, %fd8616;
	fma.rn.f64 	%fd8631, %fd8623, %fd8615, %fd8630;
	fma.rn.f64 	%fd8632, %fd8629, %fd8619, %fd8631;
	div.rn.f64 	%fd1691, %fd8632, %fd1689;
	mov.f64 	%fd8633, 0d3FF0000000000000;
	sub.f64 	%fd8634, %fd8633, %fd1690;
	sub.f64 	%fd8635, %fd8634, %fd1691;
	setp.ltu.f64 	%p1304, %fd1690, 0d0000000000000000;
	setp.ge.f64 	%p1305, %fd1691, 0d0000000000000000;
	setp.ge.f64 	%p1306, %fd8635, 0d0000000000000000;
	and.pred  	%p1307, %p1305, %p1306;
	not.pred 	%p1309, %p1307;
	or.pred  	%p1310, %p1304, %p1309;
	mov.u16 	%rs965, %rs113;
	mov.u16 	%rs964, %rs114;
	mov.u16 	%rs963, %rs115;
	mov.u16 	%rs966, %rs116;
	@%p1310 bra 	$L__BB0_672;
	abs.f64 	%fd8636, %fd1690;
	abs.f64 	%fd8637, %fd1691;
	min.f64 	%fd8639, %fd8636, %fd8637;
	mov.f64 	%fd8640, 0d3FF0000000000000;
	sub.f64 	%fd8641, %fd8640, %fd1690;
	sub.f64 	%fd8642, %fd8641, %fd1691;
	min.f64 	%fd8644, %fd8639, %fd8642;
	setp.geu.f64 	%p1311, %fd8644, 0d3FA999999999999A;
	selp.b16 	%rs965, %rs113, 0, %p1311;
	selp.b16 	%rs964, %rs114, 0, %p1311;
	selp.b16 	%rs963, %rs115, 0, %p1311;
	selp.b16 	%rs966, %rs116, -1, %p1311;
$L__BB0_672:
	sub.f64 	%fd1692, %fd1684, %fd1683;
	sub.f64 	%fd1693, %fd1686, %fd1685;
	sub.f64 	%fd1694, %fd1688, %fd1687;
	mul.f64 	%fd8646, %fd1693, %fd1693;
	fma.rn.f64 	%fd8647, %fd1692, %fd1692, %fd8646;
	fma.rn.f64 	%fd17697, %fd1694, %fd1694, %fd8647;
	setp.eq.f64 	%p1312, %fd17697, 0d0000000000000000;
	mov.f64 	%fd17698, 0d0000000000000000;
	@%p1312 bra 	$L__BB0_675;
	abs.f64 	%fd8648, %fd17697;
	setp.leu.f64 	%p1313, %fd8648, 0d3E7AD7F29ABCAF48;
	mov.f64 	%fd17698, %fd17697;
	@%p1313 bra 	$L__BB0_675;
$L__BB0_674:
	mul.f64 	%fd8649, %fd1693, %fd1693;
	fma.rn.f64 	%fd8650, %fd1692, %fd1692, %fd8649;
	fma.rn.f64 	%fd8651, %fd1694, %fd1694, %fd8650;
	div.rn.f64 	%fd8652, %fd8651, %fd17697;
	add.f64 	%fd8653, %fd17697, %fd8652;
	mul.f64 	%fd17698, %fd8653, 0d3FE0000000000000;
	sub.f64 	%fd8654, %fd17698, %fd17697;
	abs.f64 	%fd8655, %fd8654;
	setp.gt.f64 	%p1314, %fd8655, 0d3E7AD7F29ABCAF48;
	mov.f64 	%fd17697, %fd17698;
	@%p1314 bra 	$L__BB0_674;
$L__BB0_675:
	setp.lt.f64 	%p1315, %fd17698, 0d3D719799812DEA11;
	@%p1315 bra 	$L__BB0_677;
	div.rn.f64 	%fd17701, %fd1692, %fd17698;
	div.rn.f64 	%fd17700, %fd1693, %fd17698;
	div.rn.f64 	%fd17699, %fd1694, %fd17698;
$L__BB0_677:
	ld.param.u32 	%r2658, [_Z13render_kernelP4RectiP4TrigiP5Lighti7double3S5_iidP6uchar4iS7__param_5];
	setp.lt.s32 	%p1326, %r2658, 1;
	mov.f64 	%fd17730, 0d0000000000000000;
	@%p1326 bra 	$L__BB0_743;
	mul.f64 	%fd8713, %fd17701, %fd17701;
	fma.rn.f64 	%fd8714, %fd17700, %fd17700, %fd8713;
	fma.rn.f64 	%fd8715, %fd17699, %fd17699, %fd8714;
	setp.eq.f64 	%p1327, %fd8715, 0d0000000000000000;
	abs.f64 	%fd8716, %fd8715;
	setp.leu.f64 	%p1328, %fd8716, 0d3E7AD7F29ABCAF48;
	or.pred  	%p101, %p1327, %p1328;
	neg.f64 	%fd1705, %fd17672;
	mov.f64 	%fd17730, 0d0000000000000000;
	mov.b32 	%r2832, 0;
$L__BB0_679:
	ld.param.u64 	%rd1091, [_Z13render_kernelP4RectiP4TrigiP5Lighti7double3S5_iidP6uchar4iS7__param_4];
	cvta.to.global.u64 	%rd323, %rd1091;
	mul.wide.u32 	%rd324, %r2832, 64;
	add.s64 	%rd325, %rd323, %rd324;
	ld.global.u32 	%r898, [%rd325];
	ld.global.f64 	%fd1707, [%rd325+8];
	ld.global.f64 	%fd17703, [%rd325+40];
	ld.global.f64 	%fd17704, [%rd325+48];
	ld.global.f64 	%fd17705, [%rd325+56];
	mov.f64 	%fd17706, 0d4376345785D8A000;
	setp.eq.s32 	%p1329, %r898, 1;
	@%p1329 bra 	$L__BB0_682;
	setp.ne.s32 	%p1330, %r898, 0;
	@%p1330 bra 	$L__BB0_683;
	add.f64 	%fd17730, %fd17730, %fd1707;
	bra.uni 	$L__BB0_742;
$L__BB0_682:
	ld.param.u64 	%rd1092, [_Z13render_kernelP4RectiP4TrigiP5Lighti7double3S5_iidP6uchar4iS7__param_4];
	cvta.to.global.u64 	%rd326, %rd1092;
	mul.wide.u32 	%rd327, %r2832, 64;
	add.s64 	%rd328, %rd326, %rd327;
	ld.global.f64 	%fd8719, [%rd328+32];
	ld.global.f64 	%fd8720, [%rd328+24];
	ld.global.f64 	%fd8721, [%rd328+16];
	sub.f64 	%fd17703, %fd8721, %fd1661;
	sub.f64 	%fd17704, %fd8720, %fd1662;
	sub.f64 	%fd17705, %fd8719, %fd1663;
	mov.f64 	%fd17706, 0d3FF0000000000000;
$L__BB0_683:
	ld.param.u32 	%r2470, [_Z13render_kernelP4RectiP4TrigiP5Lighti7double3S5_iidP6uchar4iS7__param_1];
	setp.lt.s32 	%p1331, %r2470, 1;
	mov.f64 	%fd17720, 0d3FF0000000000000;
	@%p1331 bra 	$L__BB0_697;
	mov.f64 	%fd17720, 0d3FF0000000000000;
	mov.b32 	%r2833, 0;
$L__BB0_685:
	ld.param.u64 	%rd889, [_Z13render_kernelP4RectiP4TrigiP5Lighti7double3S5_iidP6uchar4iS7__param_0];
	cvta.to.global.u64 	%rd329, %rd889;
	mul.wide.u32 	%rd330, %r2833, 128;
	add.s64 	%rd331, %rd329, %rd330;
	ld.global.f64 	%fd1721, [%rd331+88];
	ld.global.f64 	%fd1722, [%rd331+80];
	ld.global.f64 	%fd1723, [%rd331+72];
	ld.global.f64 	%fd1724, [%rd331+64];
	ld.global.f64 	%fd1725, [%rd331+56];
	ld.global.f64 	%fd1726, [%rd331+48];
	ld.global.f64 	%fd1727, [%rd331+40];
	ld.global.f64 	%fd1728, [%rd331+32];
	ld.global.f64 	%fd1729, [%rd331+24];
	ld.global.f64 	%fd1730, [%rd331+16];
	ld.global.f64 	%fd1731, [%rd331+8];
	ld.global.f64 	%fd1732, [%rd331];
	sub.f64 	%fd1733, %fd1729, %fd1732;
	sub.f64 	%fd1734, %fd1728, %fd1731;
	sub.f64 	%fd1735, %fd1727, %fd1730;
	sub.f64 	%fd1736, %fd1723, %fd1732;
	sub.f64 	%fd1737, %fd1722, %fd1731;
	sub.f64 	%fd1738, %fd1721, %fd1730;
	mul.f64 	%fd8725, %fd17704, %fd1738;
	mul.f64 	%fd8726, %fd17705, %fd1737;
	sub.f64 	%fd8727, %fd8725, %fd8726;
	mul.f64 	%fd8728, %fd17705, %fd1736;
	mul.f64 	%fd8729, %fd17703, %fd1738;
	sub.f64 	%fd8730, %fd8728, %fd8729;
	mul.f64 	%fd8731, %fd17703, %fd1737;
	mul.f64 	%fd8732, %fd17704, %fd1736;
	sub.f64 	%fd8733, %fd8731, %fd8732;
	mul.f64 	%fd8734, %fd1734, %fd8730;
	fma.rn.f64 	%fd8735, %fd1733, %fd8727, %fd8734;
	fma.rn.f64 	%fd1739, %fd1735, %fd8733, %fd8735;
	abs.f64 	%fd8736, %fd1739;
	setp.lt.f64 	%p1333, %fd8736, 0d3D719799812DEA11;
	mov.pred 	%p3681, 0;
	mov.f64 	%fd17709, 0d0000000000000000;
	@%p1333 bra 	$L__BB0_689;
	sub.f64 	%fd1740, %fd1661, %fd1732;
	sub.f64 	%fd1741, %fd1662, %fd1731;
	sub.f64 	%fd1742, %fd1663, %fd1730;
	mul.f64 	%fd8738, %fd17704, %fd1738;
	mul.f64 	%fd8739, %fd17705, %fd1737;
	sub.f64 	%fd8740, %fd8738, %fd8739;
	mul.f64 	%fd8741, %fd17705, %fd1736;
	mul.f64 	%fd8742, %fd17703, %fd1738;
	sub.f64 	%fd8743, %fd8741, %fd8742;
	mul.f64 	%fd8744, %fd1741, %fd8743;
	fma.rn.f64 	%fd8745, %fd1740, %fd8740, %fd8744;
	mul.f64 	%fd8746, %fd17703, %fd1737;
	mul.f64 	%fd8747, %fd17704, %fd1736;
	sub.f64 	%fd8748, %fd8746, %fd8747;
	fma.rn.f64 	%fd8749, %fd1742, %fd8748, %fd8745;
	div.rn.f64 	%fd1743, %fd8749, %fd1739;
	setp.lt.f64 	%p1335, %fd1743, 0d0000000000000000;
	setp.gt.f64 	%p1336, %fd1743, 0d3FF0000000000000;
	or.pred  	%p1337, %p1335, %p1336;
	@%p1337 bra 	$L__BB0_689;
	mul.f64 	%fd8751, %fd1741, %fd1735;
	mul.f64 	%fd8752, %fd1742, %fd1734;
	sub.f64 	%fd1744, %fd8751, %fd8752;
	mul.f64 	%fd8753, %fd1742, %fd1733;
	mul.f64 	%fd8754, %fd1740, %fd1735;
	sub.f64 	%fd1745, %fd8753, %fd8754;
	mul.f64 	%fd8755, %fd1740, %fd1734;
	mul.f64 	%fd8756, %fd1741, %fd1733;
	sub.f64 	%fd1746, %fd8755, %fd8756;
	mul.f64 	%fd8757, %fd17704, %fd1745;
	fma.rn.f64 	%fd8758, %fd17703, %fd1744, %fd8757;
	fma.rn.f64 	%fd8759, %fd17705, %fd1746, %fd8758;
	div.rn.f64 	%fd8760, %fd8759, %fd1739;
	setp.lt.f64 	%p1339, %fd8760, 0d0000000000000000;
	add.f64 	%fd8761, %fd1743, %fd8760;
	setp.gt.f64 	%p1340, %fd8761, 0d3FF0000000000000;
	or.pred  	%p1341, %p1339, %p1340;
	@%p1341 bra 	$L__BB0_689;
	mul.f64 	%fd8762, %fd1737, %fd1745;
	fma.rn.f64 	%fd8763, %fd1736, %fd1744, %fd8762;
	fma.rn.f64 	%fd8764, %fd1738, %fd1746, %fd8763;
	div.rn.f64 	%fd8765, %fd8764, %fd1739;
	setp.geu.f64 	%p3681, %fd8765, 0d0000000000000000;
	selp.f64 	%fd17709, %fd8765, 0d0000000000000000, %p3681;
$L__BB0_689:
	sub.f64 	%fd1749, %fd1729, %fd1723;
	sub.f64 	%fd1750, %fd1728, %fd1722;
	sub.f64 	%fd1751, %fd1727, %fd1721;
	sub.f64 	%fd1752, %fd1726, %fd1723;
	sub.f64 	%fd1753, %fd1725, %fd1722;
	sub.f64 	%fd1754, %fd1724, %fd1721;
	mul.f64 	%fd8767, %fd17704, %fd1754;
	mul.f64 	%fd8768, %fd17705, %fd1753;
	sub.f64 	%fd8769, %fd8767, %fd8768;
	mul.f64 	%fd8770, %fd17705, %fd1752;
	mul.f64 	%fd8771, %fd17703, %fd1754;
	sub.f64 	%fd8772, %fd8770, %fd8771;
	mul.f64 	%fd8773, %fd17703, %fd1753;
	mul.f64 	%fd8774, %fd17704, %fd1752;
	sub.f64 	%fd8775, %fd8773, %fd8774;
	mul.f64 	%fd8776, %fd1750, %fd8772;
	fma.rn.f64 	%fd8777, %fd1749, %fd8769, %fd8776;
	fma.rn.f64 	%fd1755, %fd1751, %fd8775, %fd8777;
	abs.f64 	%fd8778, %fd1755;
	setp.lt.f64 	%p1343, %fd8778, 0d3D719799812DEA11;
	mov.pred 	%p3682, 0;
	mov.f64 	%fd17710, 0d0000000000000000;
	@%p1343 bra 	$L__BB0_693;
	sub.f64 	%fd1756, %fd1661, %fd1723;
	sub.f64 	%fd1757, %fd1662, %fd1722;
	sub.f64 	%fd1758, %fd1663, %fd1721;
	mul.f64 	%fd8780, %fd17704, %fd1754;
	mul.f64 	%fd8781, %fd17705, %fd1753;
	sub.f64 	%fd8782, %fd8780, %fd8781;
	mul.f64 	%fd8783, %fd17705, %fd1752;
	mul.f64 	%fd8784, %fd17703, %fd1754;
	sub.f64 	%fd8785, %fd8783, %fd8784;
	mul.f64 	%fd8786, %fd1757, %fd8785;
	fma.rn.f64 	%fd8787, %fd1756, %fd8782, %fd8786;
	mul.f64 	%fd8788, %fd17703, %fd1753;
	mul.f64 	%fd8789, %fd17704, %fd1752;
	sub.f64 	%fd8790, %fd8788, %fd8789;
	fma.rn.f64 	%fd8791, %fd1758, %fd8790, %fd8787;
	div.rn.f64 	%fd1759, %fd8791, %fd1755;
	setp.lt.f64 	%p1345, %fd1759, 0d0000000000000000;
	setp.gt.f64 	%p1346, %fd1759, 0d3FF0000000000000;
	or.pred  	%p1347, %p1345, %p1346;
	@%p1347 bra 	$L__BB0_693;
	mul.f64 	%fd8793, %fd1757, %fd1751;
	mul.f64 	%fd8794, %fd1758, %fd1750;
	sub.f64 	%fd1760, %fd8793, %fd8794;
	mul.f64 	%fd8795, %fd1758, %fd1749;
	mul.f64 	%fd8796, %fd1756, %fd1751;
	sub.f64 	%fd1761, %fd8795, %fd8796;
	mul.f64 	%fd8797, %fd1756, %fd1750;
	mul.f64 	%fd8798, %fd1757, %fd1749;
	sub.f64 	%fd1762, %fd8797, %fd8798;
	mul.f64 	%fd8799, %fd17704, %fd1761;
	fma.rn.f64 	%fd8800, %fd17703, %fd1760, %fd8799;
	fma.rn.f64 	%fd8801, %fd17705, %fd1762, %fd8800;
	div.rn.f64 	%fd8802, %fd8801, %fd1755;
	setp.lt.f64 	%p1349, %fd8802, 0d0000000000000000;
	add.f64 	%fd8803, %fd1759, %fd8802;
	setp.gt.f64 	%p1350, %fd8803, 0d3FF0000000000000;
	or.pred  	%p1351, %p1349, %p1350;
	@%p1351 bra 	$L__BB0_693;
	mul.f64 	%fd8804, %fd1753, %fd1761;
	fma.rn.f64 	%fd8805, %fd1752, %fd1760, %fd8804;
	fma.rn.f64 	%fd8806, %fd1754, %fd1762, %fd8805;
	div.rn.f64 	%fd8807, %fd8806, %fd1755;
	setp.geu.f64 	%p3682, %fd8807, 0d0000000000000000;
	selp.f64 	%fd17710, %fd8807, 0d0000000000000000, %p3682;
$L__BB0_693:
	setp.lt.f64 	%p1352, %fd17709, 0d7FEFFFFFFFFFFFFF;
	and.pred  	%p1353, %p3681, %p1352;
	selp.f64 	%fd8808, %fd17709, 0d7FEFFFFFFFFFFFFF, %p1353;
	setp.lt.f64 	%p1354, %fd17710, %fd8808;
	and.pred  	%p1355, %p3682, %p1354;
	or.pred  	%p1356, %p1355, %p1353;
	selp.f64 	%fd8810, %fd17709, 0d0000000000000000, %p1353;
	selp.f64 	%fd1765, %fd17710, %fd8810, %p1355;
	not.pred 	%p1357, %p1356;
	@%p1357 bra 	$L__BB0_696;
	setp.ltu.f64 	%p1358, %fd1765, 0d3F50624DD2F1A9FC;
	setp.gtu.f64 	%p1359, %fd1765, %fd17706;
	or.pred  	%p1360, %p1358, %p1359;
	@%p1360 bra 	$L__BB0_696;
	ld.param.u64 	%rd890, [_Z13render_kernelP4RectiP4TrigiP5Lighti7double3S5_iidP6uchar4iS7__param_0];
	cvta.to.global.u64 	%rd332, %rd890;
	mul.wide.u32 	%rd333, %r2833, 128;
	add.s64 	%rd334, %rd332, %rd333;
	ld.global.f64 	%fd8811, [%rd334+120];
	mul.f64 	%fd17720, %fd17720, %fd8811;
$L__BB0_696:
	ld.param.u32 	%r2471, [_Z13render_kernelP4RectiP4TrigiP5Lighti7double3S5_iidP6uchar4iS7__param_1];
	add.s32 	%r2833, %r2833, 1;
	setp.eq.s32 	%p1361, %r2833, %r2471;
	@%p1361 bra 	$L__BB0_697;
	bra.uni 	$L__BB0_685;
$L__BB0_697:
	ld.param.u32 	%r2550, [_Z13render_kernelP4RectiP4TrigiP5Lighti7double3S5_iidP6uchar4iS7__param_3];
	setp.lt.s32 	%p1362, %r2550, 1;
	@%p1362 bra 	$L__BB0_724;
	ld.param.u32 	%r2551, [_Z13render_kernelP4RectiP4TrigiP5Lighti7double3S5_iidP6uchar4iS7__param_3];
	setp.eq.s32 	%p1363, %r2551, 1;
	mov.b64 	%rd1138, 0;
	@%p1363 bra 	$L__BB0_716;
	mov.b32 	%r2834, 0;
$L__BB0_700:
	ld.param.u64 	%rd980, [_Z13render_kernelP4RectiP4TrigiP5Lighti7double3S5_iidP6uchar4iS7__param_2];
	cvta.to.global.u64 	%rd336, %rd980;
	mul.wide.u32 	%rd337, %r2834, 96;
	add.s64 	%rd338, %rd336, %rd337;
	ld.global.f64 	%fd1769, [%rd338];
	ld.global.f64 	%fd1770, [%rd338+8];
	ld.global.f64 	%fd1771, [%rd338+16];
	ld.global.f64 	%fd8814, [%rd338+24];
	ld.global.f64 	%fd8815, [%rd338+32];
	ld.global.f64 	%fd8816, [%rd338+40];
	ld.global.f64 	%fd8817, [%rd338+48];
	ld.global.f64 	%fd8818, [%rd338+56];
	ld.global.f64 	%fd8819, [%rd338+64];
	sub.f64 	%fd1772, %fd8814, %fd1769;
	sub.f64 	%fd1773, %fd8815, %fd1770;
	sub.f64 	%fd1774, %fd8816, %fd1771;
	sub.f64 	%fd1775, %fd8817, %fd1769;
	sub.f64 	%fd1776, %fd8818, %fd1770;
	sub.f64 	%fd1777, %fd8819, %fd1771;
	mul.f64 	%fd8820, %fd17704, %fd1777;
	mul.f64 	%fd8821, %fd17705, %fd1776;
	sub.f64 	%fd8822, %fd8820, %fd8821;
	mul.f64 	%fd8823, %fd17705, %fd1775;
	mul.f64 	%fd8824, %fd17703, %fd1777;
	sub.f64 	%fd8825, %fd8823, %fd8824;
	mul.f64 	%fd8826, %fd17703, %fd1776;
	mul.f64 	%fd8827, %fd17704, %fd1775;
	sub.f64 	%fd8828, %fd8826, %fd8827;
	mul.f64 	%fd8829, %fd1773, %fd8825;
	fma.rn.f64 	%fd8830, %fd1772, %fd8822, %fd8829;
	fma.rn.f64 	%fd1778, %fd1774, %fd8828, %fd8830;
	abs.f64 	%fd8831, %fd1778;
	setp.lt.f64 	%p1365, %fd8831, 0d3D719799812DEA11;
	mov.pred 	%p3683, -1;
	mov.f64 	%fd17713, 0d0000000000000000;
	@%p1365 bra 	$L__BB0_704;
	sub.f64 	%fd1779, %fd1661, %fd1769;
	sub.f64 	%fd1780, %fd1662, %fd1770;
	sub.f64 	%fd1781, %fd1663, %fd1771;
	mul.f64 	%fd8833, %fd17704, %fd1777;
	mul.f64 	%fd8834, %fd17705, %fd1776;
	sub.f64 	%fd8835, %fd8833, %fd8834;
	mul.f64 	%fd8836, %fd17705, %fd1775;
	mul.f64 	%fd8837, %fd17703, %fd1777;
	sub.f64 	%fd8838, %fd8836, %fd8837;
	mul.f64 	%fd8839, %fd1780, %fd8838;
	fma.rn.f64 	%fd8840, %fd1779, %fd8835, %fd8839;
	mul.f64 	%fd8841, %fd17703, %fd1776;
	mul.f64 	%fd8842, %fd17704, %fd1775;
	sub.f64 	%fd8843, %fd8841, %fd8842;
	fma.rn.f64 	%fd8844, %fd1781, %fd8843, %fd8840;
	div.rn.f64 	%fd1782, %fd8844, %fd1778;
	setp.lt.f64 	%p1367, %fd1782, 0d0000000000000000;
	setp.gt.f64 	%p1368, %fd1782, 0d3FF0000000000000;
	or.pred  	%p1369, %p1367, %p1368;
	@%p1369 bra 	$L__BB0_704;
	mul.f64 	%fd8846, %fd1780, %fd1774;
	mul.f64 	%fd8847, %fd1781, %fd1773;
	sub.f64 	%fd1783, %fd8846, %fd8847;
	mul.f64 	%fd8848, %fd1781, %fd1772;
	mul.f64 	%fd8849, %fd1779, %fd1774;
	sub.f64 	%fd1784, %fd8848, %fd8849;
	mul.f64 	%fd8850, %fd1779, %fd1773;
	mul.f64 	%fd8851, %fd1780, %fd1772;
	sub.f64 	%fd1785, %fd8850, %fd8851;
	mul.f64 	%fd8852, %fd17704, %fd1784;
	fma.rn.f64 	%fd8853, %fd17703, %fd1783, %fd8852;
	fma.rn.f64 	%fd8854, %fd17705, %fd1785, %fd8853;
	div.rn.f64 	%fd8855, %fd8854, %fd1778;
	setp.lt.f64 	%p1371, %fd8855, 0d0000000000000000;
	add.f64 	%fd8856, %fd1782, %fd8855;
	setp.gt.f64 	%p1372, %fd8856, 0d3FF0000000000000;
	or.pred  	%p1373, %p1371, %p1372;
	@%p1373 bra 	$L__BB0_704;
	mul.f64 	%fd8857, %fd1776, %fd1784;
	fma.rn.f64 	%fd8858, %fd1775, %fd1783, %fd8857;
	fma.rn.f64 	%fd8859, %fd1777, %fd1785, %fd8858;
	div.rn.f64 	%fd8860, %fd8859, %fd1778;
	setp.lt.f64 	%p3683, %fd8860, 0d0000000000000000;
	selp.f64 	%fd17713, 0d0000000000000000, %fd8860, %p3683;
$L__BB0_704:
	@%p3683 bra 	$L__BB0_707;
	setp.ltu.f64 	%p1374, %fd17713, 0d3F50624DD2F1A9FC;
	setp.gtu.f64 	%p1375, %fd17713, %fd17706;
	or.pred  	%p1376, %p1374, %p1375;
	@%p1376 bra 	$L__BB0_707;
	ld.param.u64 	%rd981, [_Z13render_kernelP4RectiP4TrigiP5Lighti7double3S5_iidP6uchar4iS7__param_2];
	cvta.to.global.u64 	%rd339, %rd981;
	mul.wide.u32 	%rd340, %r2834, 96;
	add.s64 	%rd341, %rd339, %rd340;
	ld.global.f64 	%fd8861, [%rd341+88];
	mul.f64 	%fd17720, %fd17720, %fd8861;
$L__BB0_707:
	ld.param.u64 	%rd982, [_Z13render_kernelP4RectiP4TrigiP5Lighti7double3S5_iidP6uchar4iS7__param_2];
	cvta.to.global.u64 	%rd342, %rd982;
	mul.wide.u32 	%rd343, %r2834, 96;
	add.s64 	%rd344, %rd342, %rd343;
	ld.global.f64 	%fd1790, [%rd344+96];
	ld.global.f64 	%fd1791, [%rd344+104];
	ld.global.f64 	%fd1792, [%rd344+112];
	ld.global.f64 	%fd8863, [%rd344+120];
	ld.global.f64 	%fd8864, [%rd344+128];
	ld.global.f64 	%fd8865, [%rd344+136];
	ld.global.f64 	%fd8866, [%rd344+144];
	ld.global.f64 	%fd8867, [%rd344+152];
	ld.global.f64 	%fd8868, [%rd344+160];
	sub.f64 	%fd1793, %fd8863, %fd1790;
	sub.f64 	%fd1794, %fd8864, %fd1791;
	sub.f64 	%fd1795, %fd8865, %fd1792;
	sub.f64 	%fd1796, %fd8866, %fd1790;
	sub.f64 	%fd1797, %fd8867, %fd1791;
	sub.f64 	%fd1798, %fd8868, %fd1792;
	mul.f64 	%fd8869, %fd17704, %fd1798;
	mul.f64 	%fd8870, %fd17705, %fd1797;
	sub.f64 	%fd8871, %fd8869, %fd8870;
	mul.f64 	%fd8872, %fd17705, %fd1796;
	mul.f64 	%fd8873, %fd17703, %fd1798;
	sub.f64 	%fd8874, %fd8872, %fd8873;
	mul.f64 	%fd8875, %fd17703, %fd1797;
	mul.f64 	%fd8876, %fd17704, %fd1796;
	sub.f64 	%fd8877, %fd8875, %fd8876;
	mul.f64 	%fd8878, %fd1794, %fd8874;
	fma.rn.f64 	%fd8879, %fd1793, %fd8871, %fd8878;
	fma.rn.f64 	%fd1799, %fd1795, %fd8877, %fd8879;
	abs.f64 	%fd8880, %fd1799;
	setp.lt.f64 	%p1378, %fd8880, 0d3D719799812DEA11;
	mov.pred 	%p3684, -1;
	mov.f64 	%fd17715, 0d0000000000000000;
	@%p1378 bra 	$L__BB0_711;
	sub.f64 	%fd1800, %fd1661, %fd1790;
	sub.f64 	%fd1801, %fd1662, %fd1791;
	sub.f64 	%fd1802, %fd1663, %fd1792;
	mul.f64 	%fd8882, %fd17704, %fd1798;
	mul.f64 	%fd8883, %fd17705, %fd1797;
	sub.f64 	%fd8884, %fd8882, %fd8883;
	mul.f64 	%fd8885, %fd17705, %fd1796;
	mul.f64 	%fd8886, %fd17703, %fd1798;
	sub.f64 	%fd8887, %fd8885, %fd8886;
	mul.f64 	%fd8888, %fd1801, %fd8887;
	fma.rn.f64 	%fd8889, %fd1800, %fd8884, %fd8888;
	mul.f64 	%fd8890, %fd17703, %fd1797;
	mul.f64 	%fd8891, %fd17704, %fd1796;
	sub.f64 	%fd8892, %fd8890, %fd8891;
	fma.rn.f64 	%fd8893, %fd1802, %fd8892, %fd8889;
	div.rn.f64 	%fd1803, %fd8893, %fd1799;
	setp.lt.f64 	%p1380, %fd1803, 0d0000000000000000;
	setp.gt.f64 	%p1381, %fd1803, 0d3FF0000000000000;
	or.pred  	%p1382, %p1380, %p1381;
	@%p1382 bra 	$L__BB0_711;
	mul.f64 	%fd8895, %fd1801, %fd1795;
	mul.f64 	%fd8896, %fd1802, %fd1794;
	sub.f64 	%fd1804, %fd8895, %fd8896;
	mul.f64 	%fd8897, %fd1802, %fd1793;
	mul.f64 	%fd8898, %fd1800, %fd1795;
	sub.f64 	%fd1805, %fd8897, %fd8898;
	mul.f64 	%fd8899, %fd1800, %fd1794;
	mul.f64 	%fd8900, %fd1801, %fd1793;
	sub.f64 	%fd1806, %fd8899, %fd8900;
	mul.f64 	%fd8901, %fd17704, %fd1805;
	fma.rn.f64 	%fd8902, %fd17703, %fd1804, %fd8901;
	fma.rn.f64 	%fd8903, %fd17705, %fd1806, %fd8902;
	div.rn.f64 	%fd8904, %fd8903, %fd1799;
	setp.lt.f64 	%p1384, %fd8904, 0d0000000000000000;
	add.f64 	%fd8905, %fd1803, %fd8904;
	setp.gt.f64 	%p1385, %fd8905, 0d3FF0000000000000;
	or.pred  	%p1386, %p1384, %p1385;
	@%p1386 bra 	$L__BB0_711;
	mul.f64 	%fd8906, %fd1797, %fd1805;
	fma.rn.f64 	%fd8907, %fd1796, %fd1804, %fd8906;
	fma.rn.f64 	%fd8908, %fd1798, %fd1806, %fd8907;
	div.rn.f64 	%fd8909, %fd8908, %fd1799;
	setp.lt.f64 	%p3684, %fd8909, 0d0000000000000000;
	selp.f64 	%fd17715, 0d0000000000000000, %fd8909, %p3684;
$L__BB0_711:
	@%p3684 bra 	$L__BB0_714;
	setp.ltu.f64 	%p1387, %fd17715, 0d3F50624DD2F1A9FC;
	setp.gtu.f64 	%p1388, %fd17715, %fd17706;
	or.pred  	%p1389, %p1387, %p1388;
	@%p1389 bra 	$L__BB0_714;
	ld.param.u64 	%rd983, [_Z13render_kernelP4RectiP4TrigiP5Lighti7double3S5_iidP6uchar4iS7__param_2];
	cvta.to.global.u64 	%rd345, %rd983;
	mul.wide.u32 	%rd346, %r2834, 96;
	add.s64 	%rd347, %rd345, %rd346;
	ld.global.f64 	%fd8910, [%rd347+184];
	mul.f64 	%fd17720, %fd17720, %fd8910;
$L__BB0_714:
	ld.param.u32 	%r2552, [_Z13render_kernelP4RectiP4TrigiP5Lighti7double3S5_iidP6uchar4iS7__param_3];
	add.s32 	%r2834, %r2834, 2;
	and.b32  	%r901, %r2552, 2147483646;
	setp.ne.s32 	%p1390, %r2834, %r901;
	@%p1390 bra 	$L__BB0_700;
	ld.param.u32 	%r2553, [_Z13render_kernelP4RectiP4TrigiP5Lighti7double3S5_iidP6uchar4iS7__param_3];
	and.b32  	%r902, %r2553, 2147483646;
	cvt.u64.u32 	%rd1138, %r902;
$L__BB0_716:
	ld.param.u32 	%r2554, [_Z13render_kernelP4RectiP4TrigiP5Lighti7double3S5_iidP6uchar4iS7__param_3];
	and.b32  	%r903, %r2554, 1;
	setp.eq.b32 	%p1391, %r903, 1;
	not.pred 	%p1392, %p1391;
	mov.f64 	%fd17719, 0d0000000000000000;
	@%p1392 bra 	$L__BB0_724;
	ld.param.u64 	%rd984, [_Z13render_kernelP4RectiP4TrigiP5Lighti7double3S5_iidP6uchar4iS7__param_2];
	cvta.to.global.u64 	%rd348, %rd984;
	mad.lo.s64 	%rd31, %rd1138, 96, %rd348;
	ld.global.f64 	%fd1813, [%rd31];
	ld.global.f64 	%fd1814, [%rd31+8];
	ld.global.f64 	%fd1815, [%rd31+16];
	ld.global.f64 	%fd8912, [%rd31+24];
	ld.global.f64 	%fd8913, [%rd31+32];
	ld.global.f64 	%fd8914, [%rd31+40];
	ld.global.f64 	%fd8915, [%rd31+48];
	ld.global.f64 	%fd8916, [%rd31+56];
	ld.global.f64 	%fd8917, [%rd31+64];
	sub.f64 	%fd1816, %fd8912, %fd1813;
	sub.f64 	%fd1817, %fd8913, %fd1814;
	sub.f64 	%fd1818, %fd8914, %fd1815;
	sub.f64 	%fd1819, %fd8915, %fd1813;
	sub.f64 	%fd1820, %fd8916, %fd1814;
	sub.f64 	%fd1821, %fd8917, %fd1815;
	mul.f64 	%fd8918, %fd17704, %fd1821;
	mul.f64 	%fd8919, %fd17705, %fd1820;
	sub.f64 	%fd8920, %fd8918, %fd8919;
	mul.f64 	%fd8921, %fd17705, %fd1819;
	mul.f64 	%fd8922, %fd17703, %fd1821;
	sub.f64 	%fd8923, %fd8921, %fd8922;
	mul.f64 	%fd8924, %fd17703, %fd1820;
	mul.f64 	%fd8925, %fd17704, %fd1819;
	sub.f64 	%fd8926, %fd8924, %fd8925;
	mul.f64 	%fd8927, %fd1817, %fd8923;
	fma.rn.f64 	%fd8928, %fd1816, %fd8920, %fd8927;
	fma.rn.f64 	%fd1822, %fd1818, %fd8926, %fd8928;
	abs.f64 	%fd8929, %fd1822;
	setp.lt.f64 	%p1394, %fd8929, 0d3D719799812DEA11;
	mov.pred 	%p3685, -1;
	@%p1394 bra 	$L__BB0_721;
	sub.f64 	%fd1823, %fd1661, %fd1813;
	sub.f64 	%fd1824, %fd1662, %fd1814;
	sub.f64 	%fd1825, %fd1663, %fd1815;
	mul.f64 	%fd8931, %fd17704, %fd1821;
	mul.f64 	%fd8932, %fd17705, %fd1820;
	sub.f64 	%fd8933, %fd8931, %fd8932;
	mul.f64 	%fd8934, %fd17705, %fd1819;
	mul.f64 	%fd8935, %fd17703, %fd1821;
	sub.f64 	%fd8936, %fd8934, %fd8935;
	mul.f64 	%fd8937, %fd1824, %fd8936;
	fma.rn.f64 	%fd8938, %fd1823, %fd8933, %fd8937;
	mul.f64 	%fd8939, %fd17703, %fd1820;
	mul.f64 	%fd8940, %fd17704, %fd1819;
	sub.f64 	%fd8941, %fd8939, %fd8940;
	fma.rn.f64 	%fd8942, %fd1825, %fd8941, %fd8938;
	div.rn.f64 	%fd1826, %fd8942, %fd1822;
	setp.lt.f64 	%p1396, %fd1826, 0d0000000000000000;
	setp.gt.f64 	%p1397, %fd1826, 0d3FF0000000000000;
	or.pred  	%p1398, %p1396, %p1397;
	@%p1398 bra 	$L__BB0_721;
	mul.f64 	%fd8944, %fd1824, %fd1818;
	mul.f64 	%fd8945, %fd1825, %fd1817;
	sub.f64 	%fd1827, %fd8944, %fd8945;
	mul.f64 	%fd8946, %fd1825, %fd1816;
	mul.f64 	%fd8947, %fd1823, %fd1818;
	sub.f64 	%fd1828, %fd8946, %fd8947;
	mul.f64 	%fd8948, %fd1823, %fd1817;
	mul.f64 	%fd8949, %fd1824, %fd1816;
	sub.f64 	%fd1829, %fd8948, %fd8949;
	mul.f64 	%fd8950, %fd17704, %fd1828;
	fma.rn.f64 	%fd8951, %fd17703, %fd1827, %fd8950;
	fma.rn.f64 	%fd8952, %fd17705, %fd1829, %fd8951;
	div.rn.f64 	%fd8953, %fd8952, %fd1822;
	setp.lt.f64 	%p1400, %fd8953, 0d0000000000000000;
	add.f64 	%fd8954, %fd1826, %fd8953;
	setp.gt.f64 	%p1401, %fd8954, 0d3FF0000000000000;
	or.pred  	%p1402, %p1400, %p1401;
	@%p1402 bra 	$L__BB0_721;
	mul.f64 	%fd8955, %fd1820, %fd1828;
	fma.rn.f64 	%fd8956, %fd1819, %fd1827, %fd8955;
	fma.rn.f64 	%fd8957, %fd1821, %fd1829, %fd8956;
	div.rn.f64 	%fd8958, %fd8957, %fd1822;
	setp.lt.f64 	%p3685, %fd8958, 0d0000000000000000;
	selp.f64 	%fd17719, 0d0000000000000000, %fd8958, %p3685;
$L__BB0_721:
	@%p3685 bra 	$L__BB0_724;
	setp.ltu.f64 	%p1403, %fd17719, 0d3F50624DD2F1A9FC;
	setp.gtu.f64 	%p1404, %fd17719, %fd17706;
	or.pred  	%p1405, %p1403, %p1404;
	@%p1405 bra 	$L__BB0_724;
	ld.global.f64 	%fd8959, [%rd31+88];
	mul.f64 	%fd17720, %fd17720, %fd8959;
$L__BB0_724:
	mul.f64 	%fd8960, %fd17700, %fd17704;
	fma.rn.f64 	%fd8961, %fd17701, %fd17703, %fd8960;
	fma.rn.f64 	%fd8962, %fd17699, %fd17705, %fd8961;
	setp.leu.f64 	%p1406, %fd8962, 0d0000000000000000;
	@%p1406 bra 	$L__BB0_733;
	mul.f64 	%fd8963, %fd17701, %fd17701;
	fma.rn.f64 	%fd8964, %fd17700, %fd17700, %fd8963;
	fma.rn.f64 	%fd8965, %fd17699, %fd17699, %fd8964;
	setp.eq.f64 	%p1407, %fd8965, 0d0000000000000000;
	selp.f64 	%fd17722, 0d0000000000000000, %fd8965, %p1407;
	@%p101 bra 	$L__BB0_728;
	mul.f64 	%fd8966, %fd17701, %fd17701;
	fma.rn.f64 	%fd8967, %fd17700, %fd17700, %fd8966;
	fma.rn.f64 	%fd17721, %fd17699, %fd17699, %fd8967;
$L__BB0_727:
	mul.f64 	%fd8968, %fd17701, %fd17701;
	fma.rn.f64 	%fd8969, %fd17700, %fd17700, %fd8968;
	fma.rn.f64 	%fd8970, %fd17699, %fd17699, %fd8969;
	div.rn.f64 	%fd8971, %fd8970, %fd17721;
	add.f64 	%fd8972, %fd17721, %fd8971;
	mul.f64 	%fd17722, %fd8972, 0d3FE0000000000000;
	sub.f64 	%fd8973, %fd17722, %fd17721;
	abs.f64 	%fd8974, %fd8973;
	setp.gt.f64 	%p1408, %fd8974, 0d3E7AD7F29ABCAF48;
	mov.f64 	%fd17721, %fd17722;
	@%p1408 bra 	$L__BB0_727;
$L__BB0_728:
	mul.f64 	%fd8976, %fd17704, %fd17704;
	fma.rn.f64 	%fd8977, %fd17703, %fd17703, %fd8976;
	fma.rn.f64 	%fd8978, %fd17705, %fd17705, %fd8977;
	setp.eq.f64 	%p1409, %fd8978, 0d0000000000000000;
	mov.f64 	%fd17724, 0d0000000000000000;
	@%p1409 bra 	$L__BB0_732;
	mul.f64 	%fd8979, %fd17704, %fd17704;
	fma.rn.f64 	%fd8980, %fd17703, %fd17703, %fd8979;
	fma.rn.f64 	%fd17724, %fd17705, %fd17705, %fd8980;
	abs.f64 	%fd8981, %fd17724;
	setp.leu.f64 	%p1410, %fd8981, 0d3E7AD7F29ABCAF48;
	@%p1410 bra 	$L__BB0_732;
	mul.f64 	%fd8982, %fd17704, %fd17704;
	fma.rn.f64 	%fd8983, %fd17703, %fd17703, %fd8982;
	fma.rn.f64 	%fd17723, %fd17705, %fd17705, %fd8983;
$L__BB0_731:
	mul.f64 	%fd8984, %fd17704, %fd17704;
	fma.rn.f64 	%fd8985, %fd17703, %fd17703, %fd8984;
	fma.rn.f64 	%fd8986, %fd17705, %fd17705, %fd8985;
	div.rn.f64 	%fd8987, %fd8986, %fd17723;
	add.f64 	%fd8988, %fd17723, %fd8987;
	mul.f64 	%fd17724, %fd8988, 0d3FE0000000000000;
	sub.f64 	%fd8989, %fd17724, %fd17723;
	abs.f64 	%fd8990, %fd8989;
	setp.gt.f64 	%p1411, %fd8990, 0d3E7AD7F29ABCAF48;
	mov.f64 	%fd17723, %fd17724;
	@%p1411 bra 	$L__BB0_731;
$L__BB0_732:
	mul.f64 	%fd8991, %fd17722, %fd17724;
	mul.f64 	%fd8992, %fd1707, %fd17720;
	mul.f64 	%fd8993, %fd17700, %fd17704;
	fma.rn.f64 	%fd8994, %fd17701, %fd17703, %fd8993;
	fma.rn.f64 	%fd8995, %fd17699, %fd17705, %fd8994;
	mul.f64 	%fd8996, %fd8995, %fd8992;
	div.rn.f64 	%fd8997, %fd8996, %fd8991;
	add.f64 	%fd17730, %fd17730, %fd8997;
$L__BB0_733:
	mul.f64 	%fd8998, %fd17700, %fd17704;
	fma.rn.f64 	%fd8999, %fd17701, %fd17703, %fd8998;
	fma.rn.f64 	%fd9000, %fd17699, %fd17705, %fd8999;
	add.f64 	%fd9001, %fd9000, %fd9000;
	mul.f64 	%fd9002, %fd17701, %fd9001;
	mul.f64 	%fd9003, %fd17700, %fd9001;
	mul.f64 	%fd9004, %fd17699, %fd9001;
	sub.f64 	%fd1846, %fd9002, %fd17703;
	sub.f64 	%fd1847, %fd9003, %fd17704;
	sub.f64 	%fd1848, %fd9004, %fd17705;
	mul.f64 	%fd9005, %fd1847, %fd1705;
	mul.f64 	%fd9006, %fd17673, %fd1846;
	sub.f64 	%fd9007, %fd9005, %fd9006;
	mul.f64 	%fd9008, %fd17671, %fd1848;
	sub.f64 	%fd1849, %fd9007, %fd9008;
	setp.leu.f64 	%p1412, %fd1849, 0d0000000000000000;
	@%p1412 bra 	$L__BB0_742;
	mul.f64 	%fd1850, %fd1707, %fd17720;
	mul.f64 	%fd9010, %fd1847, %fd1847;
	fma.rn.f64 	%fd9011, %fd1846, %fd1846, %fd9010;
	fma.rn.f64 	%fd1851, %fd1848, %fd1848, %fd9011;
	setp.eq.f64 	%p1413, %fd1851, 0d0000000000000000;
	mov.f64 	%fd17727, 0d0000000000000000;
	@%p1413 bra 	$L__BB0_738;
	abs.f64 	%fd9012, %fd1851;
	setp.leu.f64 	%p1414, %fd9012, 0d3E7AD7F29ABCAF48;
	mov.f64 	%fd17727, %fd1851;
	@%p1414 bra 	$L__BB0_738;
	mov.f64 	%fd17726, %fd1851;
$L__BB0_737:
	div.rn.f64 	%fd9013, %fd1851, %fd17726;
	add.f64 	%fd9014, %fd17726, %fd9013;
	mul.f64 	%fd17727, %fd9014, 0d3FE0000000000000;
	sub.f64 	%fd9015, %fd17727, %fd17726;
	abs.f64 	%fd9016, %fd9015;
	setp.gt.f64 	%p1415, %fd9016, 0d3E7AD7F29ABCAF48;
	mov.f64 	%fd17726, %fd17727;
	@%p1415 bra 	$L__BB0_737;
$L__BB0_738:
	mov.f64 	%fd17729, %fd1528;
	@%p1212 bra 	$L__BB0_741;
	mov.f64 	%fd17728, %fd1528;
$L__BB0_740:
	div.rn.f64 	%fd9017, %fd1528, %fd17728;
	add.f64 	%fd9018, %fd17728, %fd9017;
	mul.f64 	%fd17729, %fd9018, 0d3FE0000000000000;
	sub.f64 	%fd9019, %fd17729, %fd17728;
	abs.f64 	%fd9020, %fd9019;
	setp.gt.f64 	%p1417, %fd9020, 0d3E7AD7F29ABCAF48;
	mov.f64 	%fd17728, %fd17729;
	@%p1417 bra 	$L__BB0_740;
$L__BB0_741:
	mul.f64 	%fd9021, %fd17727, %fd17729;
	div.rn.f64 	%fd9022, %fd1849, %fd9021;
	mul.f64 	%fd9023, %fd9022, %fd9022;
	mul.f64 	%fd9024, %fd9023, %fd9023;
	mul.f64 	%fd9025, %fd9024, %fd9023;
	mul.f64 	%fd9026, %fd9024, %fd9024;
	mul.f64 	%fd9027, %fd9026, %fd9025;
	mul.f64 	%fd9028, %fd9026, %fd9026;
	mul.f64 	%fd9029, %fd9028, %fd9028;
	mul.f64 	%fd9030, %fd9029, %fd9027;
	mul.f64 	%fd9031, %fd9029, %fd9029;
	mul.f64 	%fd9032, %fd9031, %fd9030;
	fma.rn.f64 	%fd17730, %fd1850, %fd9032, %fd17730;
$L__BB0_742:
	ld.param.u32 	%r2659, [_Z13render_kernelP4RectiP4TrigiP5Lighti7double3S5_iidP6uchar4iS7__param_5];
	add.s32 	%r2832, %r2832, 1;
	setp.ne.s32 	%p1418, %r2832, %r2659;
	@%p1418 bra 	$L__BB0_679;
$L__BB0_743:
	ld.param.u64 	%rd985, [_Z13render_kernelP4RectiP4TrigiP5Lighti7double3S5_iidP6uchar4iS7__param_2];
	ld.param.u64 	%rd891, [_Z13render_kernelP4RectiP4TrigiP5Lighti7double3S5_iidP6uchar4iS7__param_0];
	cvta.to.global.u64 	%rd349, %rd891;
	mul.wide.s32 	%rd350, %r2816, 128;
	add.s64 	%rd32, %rd349, %rd350;
	cvta.to.global.u64 	%rd351, %rd985;
	mul.wide.s32 	%rd352, %r2816, 96;
	add.s64 	%rd33, %rd351, %rd352;
	and.b16  	%rs595, %rs965, 255;
	cvt.rn.f64.u16 	%fd9033, %rs595;
	mul.f64 	%fd9034, %fd17730, %fd9033;
	min.f64 	%fd9035, %fd9034, 0d406FE00000000000;
	cvt.rzi.u32.f64 	%r904, %fd9035;
	cvt.u16.u32 	%rs970, %r904;
	and.b16  	%rs596, %rs964, 255;
	cvt.rn.f64.u16 	%fd9036, %rs596;
	mul.f64 	%fd9037, %fd17730, %fd9036;
	min.f64 	%fd9038, %fd9037, 0d406FE00000000000;
	cvt.rzi.u32.f64 	%r905, %fd9038;
	cvt.u16.u32 	%rs969, %r905;
	and.b16  	%rs597, %rs963, 255;
	cvt.rn.f64.u16 	%fd9039, %rs597;
	mul.f64 	%fd9040, %fd17730, %fd9039;
	min.f64 	%fd9041, %fd9040, 0d406FE00000000000;
	cvt.rzi.u32.f64 	%r906, %fd9041;
	cvt.u16.u32 	%rs968, %r906;
	and.b16  	%rs598, %rs966, 255;
	cvt.rn.f64.u16 	%fd9042, %rs598;
	mul.f64 	%fd9043, %fd17730, %fd9042;
	min.f64 	%fd9044, %fd9043, 0d406FE00000000000;
	cvt.rzi.u32.f64 	%r907, %fd9044;
	cvt.u16.u32 	%rs967, %r907;
	@%p1301 bra 	$L__BB0_746;
	setp.ne.s32 	%p1420, %r2817, 0;
	@%p1420 bra 	$L__BB0_751;
	ld.global.f64 	%fd9046, [%rd32+112];
	setp.gtu.f64 	%p1422, %fd9046, 0d0000000000000000;
	@%p1422 bra 	$L__BB0_747;
	bra.uni 	$L__BB0_751;
$L__BB0_746:
	ld.global.f64 	%fd9045, [%rd33+80];
	setp.le.f64 	%p1421, %fd9045, 0d0000000000000000;
	@%p1421 bra 	$L__BB0_751;
$L__BB0_747:
	setp.eq.s32 	%p1423, %r2817, 1;
	@%p1423 bra 	$L__BB0_750;
	setp.ne.s32 	%p1424, %r2817, 0;
	@%p1424 bra 	$L__BB0_751;
	ld.global.f64 	%fd9088, [%rd32+112];
	mul.f64 	%fd9089, %fd9088, 0d0000000000000000;
	min.f64 	%fd9090, %fd9089, 0d406FE00000000000;
	cvt.rzi.u32.f64 	%r944, %fd9090;
	mul.f64 	%fd9091, %fd9088, 0d406FE00000000000;
	min.f64 	%fd9092, %fd9091, 0d406FE00000000000;
	cvt.rzi.u32.f64 	%r945, %fd9092;
	mov.f64 	%fd9093, 0d3FF0000000000000;
	sub.f64 	%fd9094, %fd9093, %fd9088;
	ld.global.f64 	%fd9095, [%rd32+120];
	sub.f64 	%fd9096, %fd9094, %fd9095;
	and.b16  	%rs603, %rs970, 255;
	cvt.rn.f64.u16 	%fd9097, %rs603;
	mul.f64 	%fd9098, %fd9096, %fd9097;
	min.f64 	%fd9099, %fd9098, 0d406FE00000000000;
	cvt.rzi.u32.f64 	%r946, %fd9099;
	and.b16  	%rs604, %rs969, 255;
	cvt.rn.f64.u16 	%fd9100, %rs604;
	mul.f64 	%fd9101, %fd9096, %fd9100;
	min.f64 	%fd9102, %fd9101, 0d406FE00000000000;
	cvt.rzi.u32.f64 	%r947, %fd9102;
	and.b16  	%rs605, %rs968, 255;
	cvt.rn.f64.u16 	%fd9103, %rs605;
	mul.f64 	%fd9104, %fd9096, %fd9103;
	min.f64 	%fd9105, %fd9104, 0d406FE00000000000;
	cvt.rzi.u32.f64 	%r948, %fd9105;
	and.b16  	%rs606, %rs967, 255;
	cvt.rn.f64.u16 	%fd9106, %rs606;
	mul.f64 	%fd9107, %fd9096, %fd9106;
	min.f64 	%fd9108, %fd9107, 0d406FE00000000000;
	cvt.rzi.u32.f64 	%r949, %fd9108;
	and.b32  	%r950, %r946, 255;
	and.b32  	%r951, %r944, 255;
	add.s32 	%r952, %r950, %r951;
	cvt.rn.f64.u32 	%fd9109, %r952;
	min.f64 	%fd9110, %fd9109, 0d406FE00000000000;
	cvt.rzi.u32.f64 	%r953, %fd9110;
	and.b32  	%r954, %r947, 255;
	add.s32 	%r955, %r954, %r951;
	cvt.rn.f64.u32 	%fd9111, %r955;
	min.f64 	%fd9112, %fd9111, 0d406FE00000000000;
	cvt.rzi.u32.f64 	%r956, %fd9112;
	and.b32  	%r957, %r948, 255;
	add.s32 	%r958, %r957, %r951;
	cvt.rn.f64.u32 	%fd9113, %r958;
	min.f64 	%fd9114, %fd9113, 0d406FE00000000000;
	cvt.rzi.u32.f64 	%r959, %fd9114;
	and.b32  	%r960, %r949, 255;
	and.b32  	%r961, %r945, 255;
	add.s32 	%r962, %r960, %r961;
	cvt.rn.f64.u32 	%fd9115, %r962;
	min.f64 	%fd9116, %fd9115, 0d406FE00000000000;
	cvt.rzi.u32.f64 	%r963, %fd9116;
	mul.f64 	%fd9117, %fd9095, 0d0000000000000000;
	min.f64 	%fd9118, %fd9117, 0d406FE00000000000;
	cvt.rzi.u32.f64 	%r964, %fd9118;
	mul.f64 	%fd9119, %fd9095, 0d406FE00000000000;
	min.f64 	%fd9120, %fd9119, 0d406FE00000000000;
	cvt.rzi.u32.f64 	%r965, %fd9120;
	and.b32  	%r966, %r964, 255;
	and.b32  	%r967, %r953, 255;
	add.s32 	%r968, %r967, %r966;
	cvt.rn.f64.u32 	%fd9121, %r968;
	min.f64 	%fd9122, %fd9121, 0d406FE00000000000;
	cvt.rzi.u32.f64 	%r969, %fd9122;
	cvt.u16.u32 	%rs970, %r969;
	and.b32  	%r970, %r956, 255;
	add.s32 	%r971, %r970, %r966;
	cvt.rn.f64.u32 	%fd9123, %r971;
	min.f64 	%fd9124, %fd9123, 0d406FE00000000000;
	cvt.rzi.u32.f64 	%r972, %fd9124;
	cvt.u16.u32 	%rs969, %r972;
	and.b32  	%r973, %r959, 255;
	add.s32 	%r974, %r973, %r966;
	cvt.rn.f64.u32 	%fd9125, %r974;
	min.f64 	%fd9126, %fd9125, 0d406FE00000000000;
	cvt.rzi.u32.f64 	%r975, %fd9126;
	cvt.u16.u32 	%rs968, %r975;
	and.b32  	%r976, %r965, 255;
	and.b32  	%r977, %r963, 255;
	add.s32 	%r978, %r977, %r976;
	cvt.rn.f64.u32 	%fd9127, %r978;
	min.f64 	%fd9128, %fd9127, 0d406FE00000000000;
	cvt.rzi.u32.f64 	%r979, %fd9128;
	cvt.u16.u32 	%rs967, %r979;
	bra.uni 	$L__BB0_751;
$L__BB0_750:
	ld.global.f64 	%fd9047, [%rd33+80];
	mul.f64 	%fd9048, %fd9047, 0d0000000000000000;
	min.f64 	%fd9049, %fd9048, 0d406FE00000000000;
	cvt.rzi.u32.f64 	%r908, %fd9049;
	mul.f64 	%fd9050, %fd9047, 0d406FE00000000000;
	min.f64 	%fd9051, %fd9050, 0d406FE00000000000;
	cvt.rzi.u32.f64 	%r909, %fd9051;
	mov.f64 	%fd9052, 0d3FF0000000000000;
	sub.f64 	%fd9053, %fd9052, %fd9047;
	ld.global.f64 	%fd9054, [%rd33+88];
	sub.f64 	%fd9055, %fd9053, %fd9054;
	and.b16  	%rs599, %rs970, 255;
	cvt.rn.f64.u16 	%fd9056, %rs599;
	mul.f64 	%fd9057, %fd9055, %fd9056;
	min.f64 	%fd9058, %fd9057, 0d406FE00000000000;
	cvt.rzi.u32.f64 	%r910, %fd9058;
	and.b16  	%rs600, %rs969, 255;
	cvt.rn.f64.u16 	%fd9059, %rs600;
	mul.f64 	%fd9060, %fd9055, %fd9059;
	min.f64 	%fd9061, %fd9060, 0d406FE00000000000;
	cvt.rzi.u32.f64 	%r911, %fd9061;
	and.b16  	%rs601, %rs968, 255;
	cvt.rn.f64.u16 	%fd9062, %rs601;
	mul.f64 	%fd9063, %fd9055, %fd9062;
	min.f64 	%fd9064, %fd9063, 0d406FE00000000000;
	cvt.rzi.u32.f64 	%r912, %fd9064;
	and.b16  	%rs602, %rs967, 255;
	cvt.rn.f64.u16 	%fd9065, %rs602;
	mul.f64 	%fd9066, %fd9055, %fd9065;
	min.f64 	%fd9067, %fd9066, 0d406FE00000000000;
	cvt.rzi.u32.f64 	%r913, %fd9067;
	and.b32  	%r914, %r910, 255;
	and.b32  	%r915, %r908, 255;
	add.s32 	%r916, %r914, %r915;
	cvt.rn.f64.u32 	%fd9068, %r916;
	min.f64 	%fd9069, %fd9068, 0d406FE00000000000;
	cvt.rzi.u32.f64 	%r917, %fd9069;
	and.b32  	%r918, %r911, 255;
	add.s32 	%r919, %r918, %r915;
	cvt.rn.f64.u32 	%fd9070, %r919;
	min.f64 	%fd9071, %fd9070, 0d406FE00000000000;
	cvt.rzi.u32.f64 	%r920, %fd9071;
	and.b32  	%r921, %r912, 255;
	add.s32 	%r922, %r921, %r915;
	cvt.rn.f64.u32 	%fd9072, %r922;
	min.f64 	%fd9073, %fd9072, 0d406FE00000000000;
	cvt.rzi.u32.f64 	%r923, %fd9073;
	and.b32  	%r924, %r913, 255;
	and.b32  	%r925, %r909, 255;
	add.s32 	%r926, %r924, %r925;
	cvt.rn.f64.u32 	%fd9074, %r926;
	min.f64 	%fd9075, %fd9074, 0d406FE00000000000;
	cvt.rzi.u32.f64 	%r927, %fd9075;
	mul.f64 	%fd9076, %fd9054, 0d0000000000000000;
	min.f64 	%fd9077, %fd9076, 0d406FE00000000000;
	cvt.rzi.u32.f64 	%r928, %fd9077;
	mul.f64 	%fd9078, %fd9054, 0d406FE00000000000;
	min.f64 	%fd9079, %fd9078, 0d406FE00000000000;
	cvt.rzi.u32.f64 	%r929, %fd9079;
	and.b32  	%r930, %r928, 255;
	and.b32  	%r931, %r917, 255;
	add.s32 	%r932, %r931, %r930;
	cvt.rn.f64.u32 	%fd9080, %r932;
	min.f64 	%fd9081, %fd9080, 0d406FE00000000000;
	cvt.rzi.u32.f64 	%r933, %fd9081;
	cvt.u16.u32 	%rs970, %r933;
	and.b32  	%r934, %r920, 255;
	add.s32 	%r935, %r934, %r930;
	cvt.rn.f64.u32 	%fd9082, %r935;
	min.f64 	%fd9083, %fd9082, 0d406FE00000000000;
	cvt.rzi.u32.f64 	%r936, %fd9083;
	cvt.u16.u32 	%rs969, %r936;
	and.b32  	%r937, %r923, 255;
	add.s32 	%r938, %r937, %r930;
	cvt.rn.f64.u32 	%fd9084, %r938;
	min.f64 	%fd9085, %fd9084, 0d406FE00000000000;
	cvt.rzi.u32.f64 	%r939, %fd9085;
	cvt.u16.u32 	%rs968, %r939;
	and.b32  	%r940, %r929, 255;
	and.b32  	%r941, %r927, 255;
	add.s32 	%r942, %r941, %r940;
	cvt.rn.f64.u32 	%fd9086, %r942;
	min.f64 	%fd9087, %fd9086, 0d406FE00000000000;
	cvt.rzi.u32.f64 	%r943, %fd9087;
	cvt.u16.u32 	%rs967, %r943;
$L__BB0_751:
	setp.eq.s32 	%p1425, %r2767, 1;
	@%p1425 bra 	$L__BB0_754;
	setp.ne.s32 	%p1426, %r2767, 0;
	@%p1426 bra 	$L__BB0_755;
	ld.param.u64 	%rd892, [_Z13render_kernelP4RectiP4TrigiP5Lighti7double3S5_iidP6uchar4iS7__param_0];
	cvta.to.global.u64 	%rd356, %rd892;
	mul.wide.s32 	%rd357, %r2766, 128;
	add.s64 	%rd358, %rd356, %rd357;
	ld.global.f64 	%fd9186, [%rd358+112];
	and.b16  	%rs619, %rs958, 255;
	cvt.rn.f64.u16 	%fd9187, %rs619;
	mul.f64 	%fd9188, %fd9186, %fd9187;
	min.f64 	%fd9189, %fd9188, 0d406FE00000000000;
	cvt.rzi.u32.f64 	%r1024, %fd9189;
	and.b16  	%rs620, %rs957, 255;
	cvt.rn.f64.u16 	%fd9190, %rs620;
	mul.f64 	%fd9191, %fd9186, %fd9190;
	min.f64 	%fd9192, %fd9191, 0d406FE00000000000;
	cvt.rzi.u32.f64 	%r1025, %fd9192;
	and.b16  	%rs621, %rs956, 255;
	cvt.rn.f64.u16 	%fd9193, %rs621;
	mul.f64 	%fd9194, %fd9186, %fd9193;
	min.f64 	%fd9195, %fd9194, 0d406FE00000000000;
	cvt.rzi.u32.f64 	%r1026, %fd9195;
	and.b16  	%rs622, %rs955, 255;
	cvt.rn.f64.u16 	%fd9196, %rs622;
	mul.f64 	%fd9197, %fd9186, %fd9196;
	min.f64 	%fd9198, %fd9197, 0d406FE00000000000;
	cvt.rzi.u32.f64 	%r1027, %fd9198;
	mov.f64 	%fd9199, 0d3FF0000000000000;
	sub.f64 	%fd9200, %fd9199, %fd9186;
	ld.global.f64 	%fd9201, [%rd358+120];
	sub.f64 	%fd9202, %fd9200, %fd9201;
	and.b16  	%rs623, %rs974, 255;
	cvt.rn.f64.u16 	%fd9203, %rs623;
	mul.f64 	%fd9204, %fd9202, %fd9203;
	min.f64 	%fd9205, %fd9204, 0d406FE00000000000;
	cvt.rzi.u32.f64 	%r1028, %fd9205;
	and.b16  	%rs624, %rs973, 255;
	cvt.rn.f64.u16 	%fd9206, %rs624;
	mul.f64 	%fd9207, %fd9202, %fd9206;
	min.f64 	%fd9208, %fd9207, 0d406FE00000000000;
	cvt.rzi.u32.f64 	%r1029, %fd9208;
	and.b16  	%rs625, %rs972, 255;
	cvt.rn.f64.u16 	%fd9209, %rs625;
	mul.f64 	%fd9210, %fd9202, %fd9209;
	min.f64 	%fd9211, %fd9210, 0d406FE00000000000;
	cvt.rzi.u32.f64 	%r1030, %fd9211;
	and.b16  	%rs626, %rs971, 255;
	cvt.rn.f64.u16 	%fd9212, %rs626;
	mul.f64 	%fd9213, %fd9202, %fd9212;
	min.f64 	%fd9214, %fd9213, 0d406FE00000000000;
	cvt.rzi.u32.f64 	%r1031, %fd9214;
	and.b32  	%r1032, %r1028, 255;
	and.b32  	%r1033, %r1024, 255;
	add.s32 	%r1034, %r1032, %r1033;
	cvt.rn.f64.u32 	%fd9215, %r1034;
	min.f64 	%fd9216, %fd9215, 0d406FE00000000000;
	cvt.rzi.u32.f64 	%r1035, %fd9216;
	and.b32  	%r1036, %r1029, 255;
	and.b32  	%r1037, %r1025, 255;
	add.s32 	%r1038, %r1036, %r1037;
	cvt.rn.f64.u32 	%fd9217, %r1038;
	min.f64 	%fd9218, %fd9217, 0d406FE00000000000;
	cvt.rzi.u32.f64 	%r1039, %fd9218;
	and.b32  	%r1040, %r1030, 255;
	and.b32  	%r1041, %r1026, 255;
	add.s32 	%r1042, %r1040, %r1041;
	cvt.rn.f64.u32 	%fd9219, %r1042;
	min.f64 	%fd9220, %fd9219, 0d406FE00000000000;
	cvt.rzi.u32.f64 	%r1043, %fd9220;
	and.b32  	%r1044, %r1031, 255;
	and.b32  	%r1045, %r1027, 255;
	add.s32 	%r1046, %r1044, %r1045;
	cvt.rn.f64.u32 	%fd9221, %r1046;
	min.f64 	%fd9222, %fd9221, 0d406FE00000000000;
	cvt.rzi.u32.f64 	%r1047, %fd9222;
	and.b16  	%rs627, %rs970, 255;
	cvt.rn.f64.u16 	%fd9223, %rs627;
	mul.f64 	%fd9224, %fd9201, %fd9223;
	min.f64 	%fd9225, %fd9224, 0d406FE00000000000;
	cvt.rzi.u32.f64 	%r1048, %fd9225;
	and.b16  	%rs628, %rs969, 255;
	cvt.rn.f64.u16 	%fd9226, %rs628;
	mul.f64 	%fd9227, %fd9201, %fd9226;
	min.f64 	%fd9228, %fd9227, 0d406FE00000000000;
	cvt.rzi.u32.f64 	%r1049, %fd9228;
	and.b16  	%rs629, %rs968, 255;
	cvt.rn.f64.u16 	%fd9229, %rs629;
	mul.f64 	%fd9230, %fd9201, %fd9229;
	min.f64 	%fd9231, %fd9230, 0d406FE00000000000;
	cvt.rzi.u32.f64 	%r1050, %fd9231;
	and.b16  	%rs630, %rs967, 255;
	cvt.rn.f64.u16 	%fd9232, %rs630;
	mul.f64 	%fd9233, %fd9201, %fd9232;
	min.f64 	%fd9234, %fd9233, 0d406FE00000000000;
	cvt.rzi.u32.f64 	%r1051, %fd9234;
	and.b32  	%r1052, %r1048, 255;
	and.b32  	%r1053, %r1035, 255;
	add.s32 	%r1054, %r1053, %r1052;
	cvt.rn.f64.u32 	%fd9235, %r1054;
	min.f64 	%fd9236, %fd9235, 0d406FE00000000000;
	cvt.rzi.u32.f64 	%r1055, %fd9236;
	cvt.u16.u32 	%rs974, %r1055;
	and.b32  	%r1056, %r1049, 255;
	and.b32  	%r1057, %r1039, 255;
	add.s32 	%r1058, %r1057, %r1056;
	cvt.rn.f64.u32 	%fd9237, %r1058;
	min.f64 	%fd9238, %fd9237, 0d406FE00000000000;
	cvt.rzi.u32.f64 	%r1059, %fd9238;
	cvt.u16.u32 	%rs973, %r1059;
	and.b32  	%r1060, %r1050, 255;
	and.b32  	%r1061, %r1043, 255;
	add.s32 	%r1062, %r1061, %r1060;
	cvt.rn.f64.u32 	%fd9239, %r1062;
	min.f64 	%fd9240, %fd9239, 0d406FE00000000000;
	cvt.rzi.u32.f64 	%r1063, %fd9240;
	cvt.u16.u32 	%rs972, %r1063;
	and.b32  	%r1064, %r1051, 255;
	and.b32  	%r1065, %r1047, 255;
	add.s32 	%r1066, %r1065, %r1064;
	cvt.rn.f64.u32 	%fd9241, %r1066;
	min.f64 	%fd9242, %fd9241, 0d406FE00000000000;
	cvt.rzi.u32.f64 	%r1067, %fd9242;
	cvt.u16.u32 	%rs971, %r1067;
	bra.uni 	$L__BB0_755;
$L__BB0_754:
	ld.param.u64 	%rd986, [_Z13render_kernelP4RectiP4TrigiP5Lighti7double3S5_iidP6uchar4iS7__param_2];
	cvta.to.global.u64 	%rd353, %rd986;
	mul.wide.s32 	%rd354, %r2766, 96;
	add.s64 	%rd355, %rd353, %rd354;
	ld.global.f64 	%fd9129, [%rd355+80];
	and.b16  	%rs607, %rs958, 255;
	cvt.rn.f64.u16 	%fd9130, %rs607;
	mul.f64 	%fd9131, %fd9129, %fd9130;
	min.f64 	%fd9132, %fd9131, 0d406FE00000000000;
	cvt.rzi.u32.f64 	%r980, %fd9132;
	and.b16  	%rs608, %rs957, 255;
	cvt.rn.f64.u16 	%fd9133, %rs608;
	mul.f64 	%fd9134, %fd9129, %fd9133;
	min.f64 	%fd9135, %fd9134, 0d406FE00000000000;
	cvt.rzi.u32.f64 	%r981, %fd9135;
	and.b16  	%rs609, %rs956, 255;
	cvt.rn.f64.u16 	%fd9136, %rs609;
	mul.f64 	%fd9137, %fd9129, %fd9136;
	min.f64 	%fd9138, %fd9137, 0d406FE00000000000;
	cvt.rzi.u32.f64 	%r982, %fd9138;
	and.b16  	%rs610, %rs955, 255;
	cvt.rn.f64.u16 	%fd9139, %rs610;
	mul.f64 	%fd9140, %fd9129, %fd9139;
	min.f64 	%fd9141, %fd9140, 0d406FE00000000000;
	cvt.rzi.u32.f64 	%r983, %fd9141;
	mov.f64 	%fd9142, 0d3FF0000000000000;
	sub.f64 	%fd9143, %fd9142, %fd9129;
	ld.global.f64 	%fd9144, [%rd355+88];
	sub.f64 	%fd9145, %fd9143, %fd9144;
	and.b16  	%rs611, %rs974, 255;
	cvt.rn.f64.u16 	%fd9146, %rs611;
	mul.f64 	%fd9147, %fd9145, %fd9146;
	min.f64 	%fd9148, %fd9147, 0d406FE00000000000;
	cvt.rzi.u32.f64 	%r984, %fd9148;
	and.b16  	%rs612, %rs973, 255;
	cvt.rn.f64.u16 	%fd9149, %rs612;
	mul.f64 	%fd9150, %fd9145, %fd9149;
	min.f64 	%fd9151, %fd9150, 0d406FE00000000000;
	cvt.rzi.u32.f64 	%r985, %fd9151;
	and.b16  	%rs613, %rs972, 255;
	cvt.rn.f64.u16 	%fd9152, %rs613;
	mul.f64 	%fd9153, %fd9145, %fd9152;
	min.f64 	%fd9154, %fd9153, 0d406FE00000000000;
	cvt.rzi.u32.f64 	%r986, %fd9154;
	and.b16  	%rs614, %rs971, 255;
	cvt.rn.f64.u16 	%fd9155, %rs614;
	mul.f64 	%fd9156, %fd9145, %fd9155;
	min.f64 	%fd9157, %fd9156, 0d406FE00000000000;
	cvt.rzi.u32.f64 	%r987, %fd9157;
	and.b32  	%r988, %r984, 255;
	and.b32  	%r989, %r980, 255;
	add.s32 	%r990, %r988, %r989;
	cvt.rn.f64.u32 	%fd9158, %r990;
	min.f64 	%fd9159, %fd9158, 0d406FE00000000000;
	cvt.rzi.u32.f64 	%r991, %fd9159;
	and.b32  	%r992, %r985, 255;
	and.b32  	%r993, %r981, 255;
	add.s32 	%r994, %r992, %r993;
	cvt.rn.f64.u32 	%fd9160, %r994;
	min.f64 	%fd9161, %fd9160, 0d406FE00000000000;
	cvt.rzi.u32.f64 	%r995, %fd9161;
	and.b32  	%r996, %r986, 255;
	and.b32  	%r997, %r982, 255;
	add.s32 	%r998, %r996, %r997;
	cvt.rn.f64.u32 	%fd9162, %r998;
	min.f64 	%fd9163, %fd9162, 0d406FE00000000000;
	cvt.rzi.u32.f64 	%r999, %fd9163;
	and.b32  	%r1000, %r987, 255;
	and.b32  	%r1001, %r983, 255;
	add.s32 	%r1002, %r1000, %r1001;
	cvt.rn.f64.u32 	%fd9164, %r1002;
	min.f64 	%fd9165, %fd9164, 0d406FE00000000000;
	cvt.rzi.u32.f64 	%r1003, %fd9165;
	and.b16  	%rs615, %rs970, 255;
	cvt.rn.f64.u16 	%fd9166, %rs615;
	mul.f64 	%fd9167, %fd9144, %fd9166;
	min.f64 	%fd9168, %fd9167, 0d406FE00000000000;
	cvt.rzi.u32.f64 	%r1004, %fd9168;
	and.b16  	%rs616, %rs969, 255;
	cvt.rn.f64.u16 	%fd9169, %rs616;
	mul.f64 	%fd9170, %fd9144, %fd9169;
	min.f64 	%fd9171, %fd9170, 0d406FE00000000000;
	cvt.rzi.u32.f64 	%r1005, %fd9171;
	and.b16  	%rs617, %rs968, 255;
	cvt.rn.f64.u16 	%fd9172, %rs617;
	mul.f64 	%fd9173, %fd9144, %fd9172;
	min.f64 	%fd9174, %fd9173, 0d406FE00000000000;
	cvt.rzi.u32.f64 	%r1006, %fd9174;
	and.b16  	%rs618, %rs967, 255;
	cvt.rn.f64.u16 	%fd9175, %rs618;
	mul.f64 	%fd9176, %fd9144, %fd9175;
	min.f64 	%fd9177, %fd9176, 0d406FE00000000000;
	cvt.rzi.u32.f64 	%r1007, %fd9177;
	and.b32  	%r1008, %r1004, 255;
	and.b32  	%r1009, %r991, 255;
	add.s32 	%r1010, %r1009, %r1008;
	cvt.rn.f64.u32 	%fd9178, %r1010;
	min.f64 	%fd9179, %fd9178, 0d406FE00000000000;
	cvt.rzi.u32.f64 	%r1011, %fd9179;
	cvt.u16.u32 	%rs974, %r1011;
	and.b32  	%r1012, %r1005, 255;
	and.b32  	%r1013, %r995, 255;
	add.s32 	%r1014, %r1013, %r1012;
	cvt.rn.f64.u32 	%fd9180, %r1014;
	min.f64 	%fd9181, %fd9180, 0d406FE00000000000;
	cvt.rzi.u32.f64 	%r1015, %fd9181;
	cvt.u16.u32 	%rs973, %r1015;
	and.b32  	%r1016, %r1006, 255;
	and.b32  	%r1017, %r999, 255;
	add.s32 	%r1018, %r1017, %r1016;
	cvt.rn.f64.u32 	%fd9182, %r1018;
	min.f64 	%fd9183, %fd9182, 0d406FE00000000000;
	cvt.rzi.u32.f64 	%r1019, %fd9183;
	cvt.u16.u32 	%rs972, %r1019;
	and.b32  	%r1020, %r1007, 255;
	and.b32  	%r1021, %r1003, 255;
	add.s32 	%r1022, %r1021, %r1020;
	cvt.rn.f64.u32 	%fd9184, %r1022;
	min.f64 	%fd9185, %fd9184, 0d406FE00000000000;
	cvt.rzi.u32.f64 	%r1023, %fd9185;
	cvt.u16.u32 	%rs971, %r1023;
$L__BB0_755:
	mul.f64 	%fd9244, %fd17483, %fd17509;
	fma.rn.f64 	%fd9245, %fd17482, %fd17508, %fd9244;
	fma.rn.f64 	%fd1861, %fd17481, %fd17507, %fd9245;
	neg.f64 	%fd17736, %fd1861;
	setp.leu.f64 	%p1427, %fd1861, 0d0000000000000000;
	mov.f64 	%fd17735, 0d3FF8000000000000;
	@%p1427 bra 	$L__BB0_757;
	neg.f64 	%fd17509, %fd17509;
	neg.f64 	%fd17508, %fd17508;
	neg.f64 	%fd17507, %fd17507;
	mov.f64 	%fd17735, 0d3FE5555555555555;
	mov.f64 	%fd17736, %fd1861;
$L__BB0_757:
	mul.f64 	%fd9248, %fd17735, %fd17735;
	mul.f64 	%fd9249, %fd17736, %fd17736;
	mov.f64 	%fd9250, 0d3FF0000000000000;
	sub.f64 	%fd9251, %fd9250, %fd9249;
	mul.f64 	%fd9252, %fd9248, %fd9251;
	sub.f64 	%fd9253, %fd9250, %fd9252;
	cvt.rn.f32.f64 	%f2, %fd9253;
	setp.ltu.f32 	%p1428, %f2, 0f00000000;
	mov.f64 	%fd17741, 0d0000000000000000;
	mov.f64 	%fd17742, %fd17741;
	mov.f64 	%fd17743, %fd17741;
	@%p1428 bra 	$L__BB0_768;
	mul.f64 	%fd1871, %fd17483, %fd17735;
	mul.f64 	%fd1872, %fd17482, %fd17735;
	mul.f64 	%fd1873, %fd17481, %fd17735;
	mul.f64 	%fd1874, %fd17735, %fd17736;
	cvt.f64.f32 	%fd1875, %f2;
	setp.eq.f32 	%p1429, %f2, 0f00000000;
	mov.f64 	%fd17738, 0d0000000000000000;
	@%p1429 bra 	$L__BB0_762;
	setp.leu.f64 	%p1430, %fd1875, 0d3E7AD7F29ABCAF48;
	mov.f64 	%fd17738, %fd1875;
	@%p1430 bra 	$L__BB0_762;
	mov.f64 	%fd17737, %fd1875;
$L__BB0_761:
	div.rn.f64 	%fd9255, %fd1875, %fd17737;
	add.f64 	%fd9256, %fd17737, %fd9255;
	mul.f64 	%fd17738, %fd9256, 0d3FE0000000000000;
	sub.f64 	%fd9257, %fd17738, %fd17737;
	abs.f64 	%fd9258, %fd9257;
	setp.gt.f64 	%p1431, %fd9258, 0d3E7AD7F29ABCAF48;
	mov.f64 	%fd17737, %fd17738;
	@%p1431 bra 	$L__BB0_761;
$L__BB0_762:
	sub.f64 	%fd9260, %fd1874, %fd17738;
	fma.rn.f64 	%fd1879, %fd17509, %fd9260, %fd1871;
	fma.rn.f64 	%fd1880, %fd17508, %fd9260, %fd1872;
	fma.rn.f64 	%fd1881, %fd17507, %fd9260, %fd1873;
	mul.f64 	%fd9261, %fd1880, %fd1880;
	fma.rn.f64 	%fd9262, %fd1879, %fd1879, %fd9261;
	fma.rn.f64 	%fd1882, %fd1881, %fd1881, %fd9262;
	setp.eq.f64 	%p1432, %fd1882, 0d0000000000000000;
	mov.f64 	%fd17740, 0d0000000000000000;
	@%p1432 bra 	$L__BB0_766;
	abs.f64 	%fd9263, %fd1882;
	setp.leu.f64 	%p1433, %fd9263, 0d3E7AD7F29ABCAF48;
	mov.f64 	%fd17740, %fd1882;
	@%p1433 bra 	$L__BB0_766;
	mov.f64 	%fd17739, %fd1882;
$L__BB0_765:
	div.rn.f64 	%fd9264, %fd1882, %fd17739;
	add.f64 	%fd9265, %fd17739, %fd9264;
	mul.f64 	%fd17740, %fd9265, 0d3FE0000000000000;
	sub.f64 	%fd9266, %fd17740, %fd17739;
	abs.f64 	%fd9267, %fd9266;
	setp.gt.f64 	%p1434, %fd9267, 0d3E7AD7F29ABCAF48;
	mov.f64 	%fd17739, %fd17740;
	@%p1434 bra 	$L__BB0_765;
$L__BB0_766:
	setp.lt.f64 	%p1435, %fd17740, 0d3D719799812DEA11;
	mov.f64 	%fd17741, 0d0000000000000000;
	mov.f64 	%fd17742, %fd17741;
	mov.f64 	%fd17743, %fd17741;
	@%p1435 bra 	$L__BB0_768;
	div.rn.f64 	%fd17741, %fd1879, %fd17740;
	div.rn.f64 	%fd17742, %fd1880, %fd17740;
	div.rn.f64 	%fd17743, %fd1881, %fd17740;
$L__BB0_768:
	mul.f64 	%fd9269, %fd17742, %fd17742;
	fma.rn.f64 	%fd9270, %fd17741, %fd17741, %fd9269;
	fma.rn.f64 	%fd1892, %fd17743, %fd17743, %fd9270;
	setp.eq.f64 	%p1436, %fd1892, 0d0000000000000000;
	mov.u16 	%rs1007, %rs971;
	mov.u16 	%rs1008, %rs972;
	mov.u16 	%rs1009, %rs973;
	mov.u16 	%rs1010, %rs974;
	@%p1436 bra 	$L__BB0_1214;
	abs.f64 	%fd1893, %fd1892;
	setp.leu.f64 	%p1437, %fd1893, 0d3E7AD7F29ABCAF48;
	mov.f64 	%fd17745, %fd1892;
	@%p1437 bra 	$L__BB0_772;
	mov.f64 	%fd17744, %fd1892;
$L__BB0_771:
	div.rn.f64 	%fd9271, %fd1892, %fd17744;
	add.f64 	%fd9272, %fd17744, %fd9271;
	mul.f64 	%fd17745, %fd9272, 0d3FE0000000000000;
	sub.f64 	%fd9273, %fd17745, %fd17744;
	abs.f64 	%fd9274, %fd9273;
	setp.gt.f64 	%p1438, %fd9274, 0d3E7AD7F29ABCAF48;
	mov.f64 	%fd17744, %fd17745;
	@%p1438 bra 	$L__BB0_771;
$L__BB0_772:
	setp.leu.f64 	%p1439, %fd17745, 0d3EB0C6F7A0B5ED8D;
	mov.u16 	%rs1007, %rs971;
	mov.u16 	%rs1008, %rs972;
	mov.u16 	%rs1009, %rs973;
	mov.u16 	%rs1010, %rs974;
	@%p1439 bra 	$L__BB0_1214;
	ld.param.u32 	%r2660, [_Z13render_kernelP4RectiP4TrigiP5Lighti7double3S5_iidP6uchar4iS7__param_5];
	setp.lt.s32 	%p1440, %r2660, 1;
	@%p1440 bra 	$L__BB0_784;
	mov.b32 	%r2835, 0;
$L__BB0_775:
	ld.param.u64 	%rd1093, [_Z13render_kernelP4RectiP4TrigiP5Lighti7double3S5_iidP6uchar4iS7__param_4];
	cvta.to.global.u64 	%rd359, %rd1093;
	mul.wide.u32 	%rd360, %r2835, 64;
	add.s64 	%rd34, %rd359, %rd360;
	ld.global.u32 	%r1069, [%rd34];
	setp.ne.s32 	%p1441, %r1069, 1;
	@%p1441 bra 	$L__BB0_783;
	ld.global.f64 	%fd9276, [%rd34+16];
	ld.global.f64 	%fd9277, [%rd34+24];
	ld.global.f64 	%fd9278, [%rd34+32];
	sub.f64 	%fd1897, %fd9276, %fd595;
	sub.f64 	%fd1898, %fd9277, %fd596;
	sub.f64 	%fd1899, %fd9278, %fd597;
	mul.f64 	%fd9279, %fd1898, %fd1898;
	fma.rn.f64 	%fd9280, %fd1897, %fd1897, %fd9279;
	fma.rn.f64 	%fd1900, %fd1899, %fd1899, %fd9280;
	setp.eq.f64 	%p1442, %fd1900, 0d0000000000000000;
	mov.f64 	%fd17747, 0d0000000000000000;
	@%p1442 bra 	$L__BB0_780;
	abs.f64 	%fd9281, %fd1900;
	setp.leu.f64 	%p1443, %fd9281, 0d3E7AD7F29ABCAF48;
	mov.f64 	%fd17747, %fd1900;
	@%p1443 bra 	$L__BB0_780;
	mov.f64 	%fd17746, %fd1900;
$L__BB0_779:
	div.rn.f64 	%fd9282, %fd1900, %fd17746;
	add.f64 	%fd9283, %fd17746, %fd9282;
	mul.f64 	%fd17747, %fd9283, 0d3FE0000000000000;
	sub.f64 	%fd9284, %fd17747, %fd17746;
	abs.f64 	%fd9285, %fd9284;
	setp.gt.f64 	%p1444, %fd9285, 0d3E7AD7F29ABCAF48;
	mov.f64 	%fd17746, %fd17747;
	@%p1444 bra 	$L__BB0_779;
$L__BB0_780:
	setp.lt.f64 	%p1445, %fd17747, 0d3D719799812DEA11;
	mov.f64 	%fd17748, 0d0000000000000000;
	mov.f64 	%fd17749, %fd17748;
	mov.f64 	%fd17750, %fd17748;
	@%p1445 bra 	$L__BB0_782;
	div.rn.f64 	%fd17748, %fd1897, %fd17747;
	div.rn.f64 	%fd17749, %fd1898, %fd17747;
	div.rn.f64 	%fd17750, %fd1899, %fd17747;
$L__BB0_782:
	mul.f64 	%fd9287, %fd17742, %fd17749;
	fma.rn.f64 	%fd9288, %fd17741, %fd17748, %fd9287;
	fma.rn.f64 	%fd9289, %fd17743, %fd17750, %fd9288;
	add.f64 	%fd9290, %fd9289, 0dBFF0000000000000;
	abs.f64 	%fd9291, %fd9290;
	setp.lt.f64 	%p1446, %fd9291, 0d3FC0000000000000;
	setp.lt.f64 	%p1447, %fd17747, 0d3FC0000000000000;
	and.pred  	%p1448, %p1447, %p1446;
	mov.b16 	%rs1007, 255;
	mov.u16 	%rs1008, %rs1007;
	mov.u16 	%rs1009, %rs1007;
	mov.u16 	%rs1010, %rs1007;
	@%p1448 bra 	$L__BB0_1214;
$L__BB0_783:
	ld.param.u32 	%r2661, [_Z13render_kernelP4RectiP4TrigiP5Lighti7double3S5_iidP6uchar4iS7__param_5];
	add.s32 	%r2835, %r2835, 1;
	setp.eq.s32 	%p1449, %r2835, %r2661;
	@%p1449 bra 	$L__BB0_784;
	bra.uni 	$L__BB0_775;
$L__BB0_784:
	ld.param.u32 	%r2472, [_Z13render_kernelP4RectiP4TrigiP5Lighti7double3S5_iidP6uchar4iS7__param_1];
	setp.lt.s32 	%p1450, %r2472, 1;
	mov.f64 	%fd17755, 0d7FEFFFFFFFFFFFFF;
	mov.b32 	%r2841, -1;
	mov.u32 	%r2842, %r2841;
	@%p1450 bra 	$L__BB0_797;
	mov.b32 	%r2842, -1;
	mov.f64 	%fd17755, 0d7FEFFFFFFFFFFFFF;
	mov.b32 	%r2838, 0;
	mov.u32 	%r2841, %r2842;
$L__BB0_786:
	ld.param.u64 	%rd893, [_Z13render_kernelP4RectiP4TrigiP5Lighti7double3S5_iidP6uchar4iS7__param_0];
	cvta.to.global.u64 	%rd361, %rd893;
	mul.wide.u32 	%rd362, %r2838, 128;
	add.s64 	%rd363, %rd361, %rd362;
	ld.global.f64 	%fd1912, [%rd363+88];
	ld.global.f64 	%fd1913, [%rd363+80];
	ld.global.f64 	%fd1914, [%rd363+72];
	ld.global.f64 	%fd1915, [%rd363+64];
	ld.global.f64 	%fd1916, [%rd363+56];
	ld.global.f64 	%fd1917, [%rd363+48];
	ld.global.f64 	%fd1918, [%rd363+40];
	ld.global.f64 	%fd1919, [%rd363+32];
	ld.global.f64 	%fd1920, [%rd363+24];
	ld.global.f64 	%fd1921, [%rd363+16];
	ld.global.f64 	%fd1922, [%rd363+8];
	ld.global.f64 	%fd1923, [%rd363];
	sub.f64 	%fd1924, %fd1920, %fd1923;
	sub.f64 	%fd1925, %fd1919, %fd1922;
	sub.f64 	%fd1926, %fd1918, %fd1921;
	sub.f64 	%fd1927, %fd1914, %fd1923;
	sub.f64 	%fd1928, %fd1913, %fd1922;
	sub.f64 	%fd1929, %fd1912, %fd1921;
	mul.f64 	%fd9295, %fd17742, %fd1929;
	mul.f64 	%fd9296, %fd17743, %fd1928;
	sub.f64 	%fd9297, %fd9295, %fd9296;
	mul.f64 	%fd9298, %fd17743, %fd1927;
	mul.f64 	%fd9299, %fd17741, %fd1929;
	sub.f64 	%fd9300, %fd9298, %fd9299;
	mul.f64 	%fd9301, %fd17741, %fd1928;
	mul.f64 	%fd9302, %fd17742, %fd1927;
	sub.f64 	%fd9303, %fd9301, %fd9302;
	mul.f64 	%fd9304, %fd1925, %fd9300;
	fma.rn.f64 	%fd9305, %fd1924, %fd9297, %fd9304;
	fma.rn.f64 	%fd1930, %fd1926, %fd9303, %fd9305;
	abs.f64 	%fd9306, %fd1930;
	setp.lt.f64 	%p1452, %fd9306, 0d3D719799812DEA11;
	mov.pred 	%p3686, 0;
	mov.f64 	%fd17753, 0d0000000000000000;
	@%p1452 bra 	$L__BB0_790;
	sub.f64 	%fd1931, %fd595, %fd1923;
	sub.f64 	%fd1932, %fd596, %fd1922;
	sub.f64 	%fd1933, %fd597, %fd1921;
	mul.f64 	%fd9308, %fd17742, %fd1929;
	mul.f64 	%fd9309, %fd17743, %fd1928;
	sub.f64 	%fd9310, %fd9308, %fd9309;
	mul.f64 	%fd9311, %fd17743, %fd1927;
	mul.f64 	%fd9312, %fd17741, %fd1929;
	sub.f64 	%fd9313, %fd9311, %fd9312;
	mul.f64 	%fd9314, %fd1932, %fd9313;
	fma.rn.f64 	%fd9315, %fd1931, %fd9310, %fd9314;
	mul.f64 	%fd9316, %fd17741, %fd1928;
	mul.f64 	%fd9317, %fd17742, %fd1927;
	sub.f64 	%fd9318, %fd9316, %fd9317;
	fma.rn.f64 	%fd9319, %fd1933, %fd9318, %fd9315;
	div.rn.f64 	%fd1934, %fd9319, %fd1930;
	setp.lt.f64 	%p1454, %fd1934, 0d0000000000000000;
	setp.gt.f64 	%p1455, %fd1934, 0d3FF0000000000000;
	or.pred  	%p1456, %p1454, %p1455;
	@%p1456 bra 	$L__BB0_790;
	mul.f64 	%fd9321, %fd1932, %fd1926;
	mul.f64 	%fd9322, %fd1933, %fd1925;
	sub.f64 	%fd1935, %fd9321, %fd9322;
	mul.f64 	%fd9323, %fd1933, %fd1924;
	mul.f64 	%fd9324, %fd1931, %fd1926;
	sub.f64 	%fd1936, %fd9323, %fd9324;
	mul.f64 	%fd9325, %fd1931, %fd1925;
	mul.f64 	%fd9326, %fd1932, %fd1924;
	sub.f64 	%fd1937, %fd9325, %fd9326;
	mul.f64 	%fd9327, %fd17742, %fd1936;
	fma.rn.f64 	%fd9328, %fd17741, %fd1935, %fd9327;
	fma.rn.f64 	%fd9329, %fd17743, %fd1937, %fd9328;
	div.rn.f64 	%fd9330, %fd9329, %fd1930;
	setp.lt.f64 	%p1458, %fd9330, 0d0000000000000000;
	add.f64 	%fd9331, %fd1934, %fd9330;
	setp.gt.f64 	%p1459, %fd9331, 0d3FF0000000000000;
	or.pred  	%p1460, %p1458, %p1459;
	@%p1460 bra 	$L__BB0_790;
	mul.f64 	%fd9332, %fd1928, %fd1936;
	fma.rn.f64 	%fd9333, %fd1927, %fd1935, %fd9332;
	fma.rn.f64 	%fd9334, %fd1929, %fd1937, %fd9333;
	div.rn.f64 	%fd9335, %fd9334, %fd1930;
	setp.geu.f64 	%p3686, %fd9335, 0d0000000000000000;
	selp.f64 	%fd17753, %fd9335, 0d0000000000000000, %p3686;
$L__BB0_790:
	sub.f64 	%fd1940, %fd1920, %fd1914;
	sub.f64 	%fd1941, %fd1919, %fd1913;
	sub.f64 	%fd1942, %fd1918, %fd1912;
	sub.f64 	%fd1943, %fd1917, %fd1914;
	sub.f64 	%fd1944, %fd1916, %fd1913;
	sub.f64 	%fd1945, %fd1915, %fd1912;
	mul.f64 	%fd9337, %fd17742, %fd1945;
	mul.f64 	%fd9338, %fd17743, %fd1944;
	sub.f64 	%fd1946, %fd9337, %fd9338;
	mul.f64 	%fd9339, %fd17743, %fd1943;
	mul.f64 	%fd9340, %fd17741, %fd1945;
	sub.f64 	%fd1947, %fd9339, %fd9340;
	mul.f64 	%fd9341, %fd17741, %fd1944;
	mul.f64 	%fd9342, %fd17742, %fd1943;
	sub.f64 	%fd1948, %fd9341, %fd9342;
	mul.f64 	%fd9343, %fd1941, %fd1947;
	fma.rn.f64 	%fd9344, %fd1940, %fd1946, %fd9343;
	fma.rn.f64 	%fd1949, %fd1942, %fd1948, %fd9344;
	abs.f64 	%fd9345, %fd1949;
	setp.lt.f64 	%p1462, %fd9345, 0d3D719799812DEA11;
	mov.pred 	%p3687, 0;
	mov.f64 	%fd17754, 0d0000000000000000;
	@%p1462 bra 	$L__BB0_794;
	sub.f64 	%fd1950, %fd595, %fd1914;
	sub.f64 	%fd1951, %fd596, %fd1913;
	sub.f64 	%fd1952, %fd597, %fd1912;
	mul.f64 	%fd9347, %fd1951, %fd1947;
	fma.rn.f64 	%fd9348, %fd1950, %fd1946, %fd9347;
	fma.rn.f64 	%fd9349, %fd1952, %fd1948, %fd9348;
	div.rn.f64 	%fd1953, %fd9349, %fd1949;
	setp.lt.f64 	%p1464, %fd1953, 0d0000000000000000;
	setp.gt.f64 	%p1465, %fd1953, 0d3FF0000000000000;
	or.pred  	%p1466, %p1464, %p1465;
	@%p1466 bra 	$L__BB0_794;
	mul.f64 	%fd9351, %fd1951, %fd1942;
	mul.f64 	%fd9352, %fd1952, %fd1941;
	sub.f64 	%fd1954, %fd9351, %fd9352;
	mul.f64 	%fd9353, %fd1952, %fd1940;
	mul.f64 	%fd9354, %fd1950, %fd1942;
	sub.f64 	%fd1955, %fd9353, %fd9354;
	mul.f64 	%fd9355, %fd1950, %fd1941;
	mul.f64 	%fd9356, %fd1951, %fd1940;
	sub.f64 	%fd1956, %fd9355, %fd9356;
	mul.f64 	%fd9357, %fd17742, %fd1955;
	fma.rn.f64 	%fd9358, %fd17741, %fd1954, %fd9357;
	fma.rn.f64 	%fd9359, %fd17743, %fd1956, %fd9358;
	div.rn.f64 	%fd9360, %fd9359, %fd1949;
	setp.lt.f64 	%p1468, %fd9360, 0d0000000000000000;
	add.f64 	%fd9361, %fd1953, %fd9360;
	setp.gt.f64 	%p1469, %fd9361, 0d3FF0000000000000;
	or.pred  	%p1470, %p1468, %p1469;
	@%p1470 bra 	$L__BB0_794;
	mul.f64 	%fd9362, %fd1944, %fd1955;
	fma.rn.f64 	%fd9363, %fd1943, %fd1954, %fd9362;
	fma.rn.f64 	%fd9364, %fd1945, %fd1956, %fd9363;
	div.rn.f64 	%fd9365, %fd9364, %fd1949;
	setp.geu.f64 	%p3687, %fd9365, 0d0000000000000000;
	selp.f64 	%fd17754, %fd9365, 0d0000000000000000, %p3687;
$L__BB0_794:
	setp.lt.f64 	%p1471, %fd17753, 0d7FEFFFFFFFFFFFFF;
	and.pred  	%p1472, %p3686, %p1471;
	selp.f64 	%fd9366, %fd17753, 0d7FEFFFFFFFFFFFFF, %p1472;
	setp.lt.f64 	%p1473, %fd17754, %fd9366;
	and.pred  	%p1474, %p3687, %p1473;
	or.pred  	%p1475, %p1474, %p1472;
	selp.f64 	%fd9368, %fd17753, 0d0000000000000000, %p1472;
	selp.f64 	%fd1959, %fd17754, %fd9368, %p1474;
	not.pred 	%p1476, %p1475;
	@%p1476 bra 	$L__BB0_796;
	setp.lt.f64 	%p1477, %fd1959, %fd17755;
	setp.gt.f64 	%p1478, %fd1959, 0d3EB0C6F7A0B5ED8D;
	and.pred  	%p1479, %p1477, %p1478;
	selp.b32 	%r2841, %r2838, %r2841, %p1479;
	selp.b32 	%r2842, 0, %r2842, %p1479;
	selp.f64 	%fd17755, %fd1959, %fd17755, %p1479;
$L__BB0_796:
	ld.param.u32 	%r2473, [_Z13render_kernelP4RectiP4TrigiP5Lighti7double3S5_iidP6uchar4iS7__param_1];
	add.s32 	%r2838, %r2838, 1;
	setp.eq.s32 	%p1480, %r2838, %r2473;
	@%p1480 bra 	$L__BB0_797;
	bra.uni 	$L__BB0_786;
$L__BB0_797:
	ld.param.u32 	%r2555, [_Z13render_kernelP4RectiP4TrigiP5Lighti7double3S5_iidP6uchar4iS7__param_3];
	setp.lt.s32 	%p1481, %r2555, 1;
	@%p1481 bra 	$L__BB0_820;
	ld.param.u32 	%r2556, [_Z13render_kernelP4RectiP4TrigiP5Lighti7double3S5_iidP6uchar4iS7__param_3];
	setp.eq.s32 	%p1482, %r2556, 1;
	mov.b32 	%r2852, 0;
	@%p1482 bra 	$L__BB0_813;
	mov.b32 	%r2843, 0;
$L__BB0_800:
	ld.param.u64 	%rd987, [_Z13render_kernelP4RectiP4TrigiP5Lighti7double3S5_iidP6uchar4iS7__param_2];
	cvta.to.global.u64 	%rd35, %rd987;
	mul.wide.u32 	%rd364, %r2843, 96;
	add.s64 	%rd365, %rd35, %rd364;
	ld.global.f64 	%fd1963, [%rd365];
	ld.global.f64 	%fd1964, [%rd365+8];
	ld.global.f64 	%fd1965, [%rd365+16];
	ld.global.f64 	%fd9371, [%rd365+24];
	ld.global.f64 	%fd9372, [%rd365+32];
	ld.global.f64 	%fd9373, [%rd365+40];
	ld.global.f64 	%fd9374, [%rd365+48];
	ld.global.f64 	%fd9375, [%rd365+56];
	ld.global.f64 	%fd9376, [%rd365+64];
	sub.f64 	%fd1966, %fd9371, %fd1963;
	sub.f64 	%fd1967, %fd9372, %fd1964;
	sub.f64 	%fd1968, %fd9373, %fd1965;
	sub.f64 	%fd1969, %fd9374, %fd1963;
	sub.f64 	%fd1970, %fd9375, %fd1964;
	sub.f64 	%fd1971, %fd9376, %fd1965;
	mul.f64 	%fd9377, %fd17742, %fd1971;
	mul.f64 	%fd9378, %fd17743, %fd1970;
	sub.f64 	%fd1972, %fd9377, %fd9378;
	mul.f64 	%fd9379, %fd17743, %fd1969;
	mul.f64 	%fd9380, %fd17741, %fd1971;
	sub.f64 	%fd1973, %fd9379, %fd9380;
	mul.f64 	%fd9381, %fd17741, %fd1970;
	mul.f64 	%fd9382, %fd17742, %fd1969;
	sub.f64 	%fd1974, %fd9381, %fd9382;
	mul.f64 	%fd9383, %fd1967, %fd1973;
	fma.rn.f64 	%fd9384, %fd1966, %fd1972, %fd9383;
	fma.rn.f64 	%fd1975, %fd1968, %fd1974, %fd9384;
	abs.f64 	%fd9385, %fd1975;
	setp.lt.f64 	%p1484, %fd9385, 0d3D719799812DEA11;
	mov.pred 	%p3688, -1;
	mov.f64 	%fd17757, 0d0000000000000000;
	@%p1484 bra 	$L__BB0_804;
	sub.f64 	%fd1976, %fd595, %fd1963;
	sub.f64 	%fd1977, %fd596, %fd1964;
	sub.f64 	%fd1978, %fd597, %fd1965;
	mul.f64 	%fd9387, %fd1977, %fd1973;
	fma.rn.f64 	%fd9388, %fd1976, %fd1972, %fd9387;
	fma.rn.f64 	%fd9389, %fd1978, %fd1974, %fd9388;
	div.rn.f64 	%fd1979, %fd9389, %fd1975;
	setp.lt.f64 	%p1486, %fd1979, 0d0000000000000000;
	setp.gt.f64 	%p1487, %fd1979, 0d3FF0000000000000;
	or.pred  	%p1488, %p1486, %p1487;
	@%p1488 bra 	$L__BB0_804;
	mul.f64 	%fd9391, %fd1977, %fd1968;
	mul.f64 	%fd9392, %fd1978, %fd1967;
	sub.f64 	%fd1980, %fd9391, %fd9392;
	mul.f64 	%fd9393, %fd1978, %fd1966;
	mul.f64 	%fd9394, %fd1976, %fd1968;
	sub.f64 	%fd1981, %fd9393, %fd9394;
	mul.f64 	%fd9395, %fd1976, %fd1967;
	mul.f64 	%fd9396, %fd1977, %fd1966;
	sub.f64 	%fd1982, %fd9395, %fd9396;
	mul.f64 	%fd9397, %fd17742, %fd1981;
	fma.rn.f64 	%fd9398, %fd17741, %fd1980, %fd9397;
	fma.rn.f64 	%fd9399, %fd17743, %fd1982, %fd9398;
	div.rn.f64 	%fd9400, %fd9399, %fd1975;
	setp.lt.f64 	%p1490, %fd9400, 0d0000000000000000;
	add.f64 	%fd9401, %fd1979, %fd9400;
	setp.gt.f64 	%p1491, %fd9401, 0d3FF0000000000000;
	or.pred  	%p1492, %p1490, %p1491;
	@%p1492 bra 	$L__BB0_804;
	mul.f64 	%fd9402, %fd1970, %fd1981;
	fma.rn.f64 	%fd9403, %fd1969, %fd1980, %fd9402;
	fma.rn.f64 	%fd9404, %fd1971, %fd1982, %fd9403;
	div.rn.f64 	%fd9405, %fd9404, %fd1975;
	setp.lt.f64 	%p3688, %fd9405, 0d0000000000000000;
	selp.f64 	%fd17757, 0d0000000000000000, %fd9405, %p3688;
$L__BB0_804:
	@%p3688 bra 	$L__BB0_806;
	setp.lt.f64 	%p1493, %fd17757, %fd17755;
	setp.gt.f64 	%p1494, %fd17757, 0d3EB0C6F7A0B5ED8D;
	and.pred  	%p1495, %p1493, %p1494;
	selp.b32 	%r2841, %r2843, %r2841, %p1495;
	selp.b32 	%r2842, 1, %r2842, %p1495;
	selp.f64 	%fd17755, %fd17757, %fd17755, %p1495;
$L__BB0_806:
	ld.global.f64 	%fd1987, [%rd365+96];
	ld.global.f64 	%fd1988, [%rd365+104];
	ld.global.f64 	%fd1989, [%rd365+112];
	ld.global.f64 	%fd9407, [%rd365+120];
	ld.global.f64 	%fd9408, [%rd365+128];
	ld.global.f64 	%fd9409, [%rd365+136];
	ld.global.f64 	%fd9410, [%rd365+144];
	ld.global.f64 	%fd9411, [%rd365+152];
	ld.global.f64 	%fd9412, [%rd365+160];
	sub.f64 	%fd1990, %fd9407, %fd1987;
	sub.f64 	%fd1991, %fd9408, %fd1988;
	sub.f64 	%fd1992, %fd9409, %fd1989;
	sub.f64 	%fd1993, %fd9410, %fd1987;
	sub.f64 	%fd1994, %fd9411, %fd1988;
	sub.f64 	%fd1995, %fd9412, %fd1989;
	mul.f64 	%fd9413, %fd17742, %fd1995;
	mul.f64 	%fd9414, %fd17743, %fd1994;
	sub.f64 	%fd1996, %fd9413, %fd9414;
	mul.f64 	%fd9415, %fd17743, %fd1993;
	mul.f64 	%fd9416, %fd17741, %fd1995;
	sub.f64 	%fd1997, %fd9415, %fd9416;
	mul.f64 	%fd9417, %fd17741, %fd1994;
	mul.f64 	%fd9418, %fd17742, %fd1993;
	sub.f64 	%fd1998, %fd9417, %fd9418;
	mul.f64 	%fd9419, %fd1991, %fd1997;
	fma.rn.f64 	%fd9420, %fd1990, %fd1996, %fd9419;
	fma.rn.f64 	%fd1999, %fd1992, %fd1998, %fd9420;
	abs.f64 	%fd9421, %fd1999;
	setp.lt.f64 	%p1497, %fd9421, 0d3D719799812DEA11;
	mov.pred 	%p3689, -1;
	mov.f64 	%fd17759, 0d0000000000000000;
	@%p1497 bra 	$L__BB0_810;
	sub.f64 	%fd2000, %fd595, %fd1987;
	sub.f64 	%fd2001, %fd596, %fd1988;
	sub.f64 	%fd2002, %fd597, %fd1989;
	mul.f64 	%fd9423, %fd2001, %fd1997;
	fma.rn.f64 	%fd9424, %fd2000, %fd1996, %fd9423;
	fma.rn.f64 	%fd9425, %fd2002, %fd1998, %fd9424;
	div.rn.f64 	%fd2003, %fd9425, %fd1999;
	setp.lt.f64 	%p1499, %fd2003, 0d0000000000000000;
	setp.gt.f64 	%p1500, %fd2003, 0d3FF0000000000000;
	or.pred  	%p1501, %p1499, %p1500;
	@%p1501 bra 	$L__BB0_810;
	mul.f64 	%fd9427, %fd2001, %fd1992;
	mul.f64 	%fd9428, %fd2002, %fd1991;
	sub.f64 	%fd2004, %fd9427, %fd9428;
	mul.f64 	%fd9429, %fd2002, %fd1990;
	mul.f64 	%fd9430, %fd2000, %fd1992;
	sub.f64 	%fd2005, %fd9429, %fd9430;
	mul.f64 	%fd9431, %fd2000, %fd1991;
	mul.f64 	%fd9432, %fd2001, %fd1990;
	sub.f64 	%fd2006, %fd9431, %fd9432;
	mul.f64 	%fd9433, %fd17742, %fd2005;
	fma.rn.f64 	%fd9434, %fd17741, %fd2004, %fd9433;
	fma.rn.f64 	%fd9435, %fd17743, %fd2006, %fd9434;
	div.rn.f64 	%fd9436, %fd9435, %fd1999;
	setp.lt.f64 	%p1503, %fd9436, 0d0000000000000000;
	add.f64 	%fd9437, %fd2003, %fd9436;
	setp.gt.f64 	%p1504, %fd9437, 0d3FF0000000000000;
	or.pred  	%p1505, %p1503, %p1504;
	@%p1505 bra 	$L__BB0_810;
	mul.f64 	%fd9438, %fd1994, %fd2005;
	fma.rn.f64 	%fd9439, %fd1993, %fd2004, %fd9438;
	fma.rn.f64 	%fd9440, %fd1995, %fd2006, %fd9439;
	div.rn.f64 	%fd9441, %fd9440, %fd1999;
	setp.lt.f64 	%p3689, %fd9441, 0d0000000000000000;
	selp.f64 	%fd17759, 0d0000000000000000, %fd9441, %p3689;
$L__BB0_810:
	@%p3689 bra 	$L__BB0_812;
	setp.lt.f64 	%p1506, %fd17759, %fd17755;
	setp.gt.f64 	%p1507, %fd17759, 0d3EB0C6F7A0B5ED8D;
	and.pred  	%p1508, %p1506, %p1507;
	add.s32 	%r1076, %r2843, 1;
	selp.b32 	%r2841, %r1076, %r2841, %p1508;
	selp.b32 	%r2842, 1, %r2842, %p1508;
	selp.f64 	%fd17755, %fd17759, %fd17755, %p1508;
$L__BB0_812:
	ld.param.u32 	%r2557, [_Z13render_kernelP4RectiP4TrigiP5Lighti7double3S5_iidP6uchar4iS7__param_3];
	add.s32 	%r2843, %r2843, 2;
	and.b32  	%r2852, %r2557, 2147483646;
	setp.ne.s32 	%p1509, %r2843, %r2852;
	@%p1509 bra 	$L__BB0_800;
$L__BB0_813:
	ld.param.u32 	%r2558, [_Z13render_kernelP4RectiP4TrigiP5Lighti7double3S5_iidP6uchar4iS7__param_3];
	and.b32  	%r1077, %r2558, 1;
	setp.eq.b32 	%p1510, %r1077, 1;
	not.pred 	%p1511, %p1510;
	mov.f64 	%fd17763, 0d0000000000000000;
	@%p1511 bra 	$L__BB0_820;
	ld.param.u64 	%rd988, [_Z13render_kernelP4RectiP4TrigiP5Lighti7double3S5_iidP6uchar4iS7__param_2];
	cvta.to.global.u64 	%rd368, %rd988;
	mul.wide.u32 	%rd369, %r2852, 96;
	add.s64 	%rd370, %rd368, %rd369;
	ld.global.f64 	%fd2013, [%rd370];
	ld.global.f64 	%fd2014, [%rd370+8];
	ld.global.f64 	%fd2015, [%rd370+16];
	ld.global.f64 	%fd9443, [%rd370+24];
	ld.global.f64 	%fd9444, [%rd370+32];
	ld.global.f64 	%fd9445, [%rd370+40];
	ld.global.f64 	%fd9446, [%rd370+48];
	ld.global.f64 	%fd9447, [%rd370+56];
	ld.global.f64 	%fd9448, [%rd370+64];
	sub.f64 	%fd2016, %fd9443, %fd2013;
	sub.f64 	%fd2017, %fd9444, %fd2014;
	sub.f64 	%fd2018, %fd9445, %fd2015;
	sub.f64 	%fd2019, %fd9446, %fd2013;
	sub.f64 	%fd2020, %fd9447, %fd2014;
	sub.f64 	%fd2021, %fd9448, %fd2015;
	mul.f64 	%fd9449, %fd17742, %fd2021;
	mul.f64 	%fd9450, %fd17743, %fd2020;
	sub.f64 	%fd2022, %fd9449, %fd9450;
	mul.f64 	%fd9451, %fd17743, %fd2019;
	mul.f64 	%fd9452, %fd17741, %fd2021;
	sub.f64 	%fd2023, %fd9451, %fd9452;
	mul.f64 	%fd9453, %fd17741, %fd2020;
	mul.f64 	%fd9454, %fd17742, %fd2019;
	sub.f64 	%fd2024, %fd9453, %fd9454;
	mul.f64 	%fd9455, %fd2017, %fd2023;
	fma.rn.f64 	%fd9456, %fd2016, %fd2022, %fd9455;
	fma.rn.f64 	%fd2025, %fd2018, %fd2024, %fd9456;
	abs.f64 	%fd9457, %fd2025;
	setp.lt.f64 	%p1513, %fd9457, 0d3D719799812DEA11;
	mov.pred 	%p3690, -1;
	@%p1513 bra 	$L__BB0_818;
	sub.f64 	%fd2026, %fd595, %fd2013;
	sub.f64 	%fd2027, %fd596, %fd2014;
	sub.f64 	%fd2028, %fd597, %fd2015;
	mul.f64 	%fd9459, %fd2027, %fd2023;
	fma.rn.f64 	%fd9460, %fd2026, %fd2022, %fd9459;
	fma.rn.f64 	%fd9461, %fd2028, %fd2024, %fd9460;
	div.rn.f64 	%fd2029, %fd9461, %fd2025;
	setp.lt.f64 	%p1515, %fd2029, 0d0000000000000000;
	setp.gt.f64 	%p1516, %fd2029, 0d3FF0000000000000;
	or.pred  	%p1517, %p1515, %p1516;
	@%p1517 bra 	$L__BB0_818;
	mul.f64 	%fd9463, %fd2027, %fd2018;
	mul.f64 	%fd9464, %fd2028, %fd2017;
	sub.f64 	%fd2030, %fd9463, %fd9464;
	mul.f64 	%fd9465, %fd2028, %fd2016;
	mul.f64 	%fd9466, %fd2026, %fd2018;
	sub.f64 	%fd2031, %fd9465, %fd9466;
	mul.f64 	%fd9467, %fd2026, %fd2017;
	mul.f64 	%fd9468, %fd2027, %fd2016;
	sub.f64 	%fd2032, %fd9467, %fd9468;
	mul.f64 	%fd9469, %fd17742, %fd2031;
	fma.rn.f64 	%fd9470, %fd17741, %fd2030, %fd9469;
	fma.rn.f64 	%fd9471, %fd17743, %fd2032, %fd9470;
	div.rn.f64 	%fd9472, %fd9471, %fd2025;
	setp.lt.f64 	%p1519, %fd9472, 0d0000000000000000;
	add.f64 	%fd9473, %fd2029, %fd9472;
	setp.gt.f64 	%p1520, %fd9473, 0d3FF0000000000000;
	or.pred  	%p1521, %p1519, %p1520;
	@%p1521 bra 	$L__BB0_818;
	mul.f64 	%fd9474, %fd2020, %fd2031;
	fma.rn.f64 	%fd9475, %fd2019, %fd2030, %fd9474;
	fma.rn.f64 	%fd9476, %fd2021, %fd2032, %fd9475;
	div.rn.f64 	%fd9477, %fd9476, %fd2025;
	setp.lt.f64 	%p3690, %fd9477, 0d0000000000000000;
	selp.f64 	%fd17763, 0d0000000000000000, %fd9477, %p3690;
$L__BB0_818:
	@%p3690 bra 	$L__BB0_820;
	setp.lt.f64 	%p1522, %fd17763, %fd17755;
	setp.gt.f64 	%p1523, %fd17763, 0d3EB0C6F7A0B5ED8D;
	and.pred  	%p1524, %p1522, %p1523;
	selp.b32 	%r2841, %r2852, %r2841, %p1524;
	selp.b32 	%r2842, 1, %r2842, %p1524;
	selp.f64 	%fd17755, %fd17763, %fd17755, %p1524;
$L__BB0_820:
	setp.eq.s32 	%p1525, %r2841, -1;
	mov.b16 	%rs1008, 0;
	mov.b16 	%rs1007, 255;
	mov.f64 	%fd17769, 0d0000000000000000;
	mov.f64 	%fd17770, 0d0000000000000000;
	mov.f64 	%fd17771, 0d0000000000000000;
	mov.u16 	%rs1009, %rs1008;
	mov.u16 	%rs1010, %rs1008;
	@%p1525 bra 	$L__BB0_1214;
	fma.rn.f64 	%fd2037, %fd17741, %fd17755, %fd595;
	fma.rn.f64 	%fd2038, %fd17742, %fd17755, %fd596;
	fma.rn.f64 	%fd2039, %fd17743, %fd17755, %fd597;
	mov.b16 	%rs979, 255;
	setp.eq.s32 	%p1526, %r2842, 1;
	@%p1526 bra 	$L__BB0_829;
	setp.ne.s32 	%p1527, %r2842, 0;
	mov.u16 	%rs980, %rs979;
	mov.u16 	%rs981, %rs979;
	mov.u16 	%rs982, %rs979;
	@%p1527 bra 	$L__BB0_838;
	ld.param.u64 	%rd1124, [_Z13render_kernelP4RectiP4TrigiP5Lighti7double3S5_iidP6uchar4iS7__param_13];
	ld.param.u64 	%rd894, [_Z13render_kernelP4RectiP4TrigiP5Lighti7double3S5_iidP6uchar4iS7__param_0];
	cvta.to.global.u64 	%rd374, %rd894;
	mul.wide.s32 	%rd375, %r2841, 128;
	add.s64 	%rd376, %rd374, %rd375;
	ld.global.f64 	%fd9538, [%rd376+16];
	ld.global.f64 	%fd9539, [%rd376+24];
	ld.global.f64 	%fd9540, [%rd376+32];
	ld.global.f64 	%fd9541, [%rd376+40];
	ld.global.f64 	%fd9542, [%rd376+64];
	ld.global.v2.u32 	{%r1083, %r1084}, [%rd376+96];
	ld.global.f64 	%fd9543, [%rd376+56];
	ld.global.f64 	%fd9544, [%rd376+48];
	ld.global.f64 	%fd9545, [%rd376+8];
	ld.global.f64 	%fd9546, [%rd376];
	sub.f64 	%fd9547, %fd2037, %fd9546;
	sub.f64 	%fd9548, %fd2038, %fd9545;
	sub.f64 	%fd9549, %fd9544, %fd9546;
	sub.f64 	%fd9550, %fd9543, %fd9545;
	abs.f64 	%fd9551, %fd9549;
	setp.lt.f64 	%p1541, %fd9551, 0d3D719799812DEA11;
	setp.lt.f64 	%p1542, %fd9549, 0d0000000000000000;
	selp.f64 	%fd9552, 0dBD719799812DEA11, 0d3D719799812DEA11, %p1542;
	selp.f64 	%fd9553, %fd9552, %fd9549, %p1541;
	abs.f64 	%fd9554, %fd9550;
	setp.lt.f64 	%p1543, %fd9554, 0d3D719799812DEA11;
	setp.lt.f64 	%p1544, %fd9550, 0d0000000000000000;
	selp.f64 	%fd9555, 0dBD719799812DEA11, 0d3D719799812DEA11, %p1544;
	selp.f64 	%fd9556, %fd9555, %fd9550, %p1543;
	div.rn.f64 	%fd9557, %fd9547, %fd9553;
	cvt.rn.f64.s32 	%fd9558, %r1083;
	mul.f64 	%fd9559, %fd9557, %fd9558;
	mov.f64 	%fd9560, 0d3FE0000000000000;
	copysign.f64 	%fd9561, %fd9559, %fd9560;
	add.rz.f64 	%fd9562, %fd9559, %fd9561;
	cvt.rzi.f64.f64 	%fd9563, %fd9562;
	cvt.rzi.s32.f64 	%r1085, %fd9563;
	div.rn.f64 	%fd9564, %fd9548, %fd9556;
	cvt.rn.f64.s32 	%fd9565, %r1084;
	mul.f64 	%fd9566, %fd9564, %fd9565;
	copysign.f64 	%fd9567, %fd9566, %fd9560;
	add.rz.f64 	%fd9568, %fd9566, %fd9567;
	cvt.rzi.f64.f64 	%fd9569, %fd9568;
	cvt.rzi.s32.f64 	%r1086, %fd9569;
	max.s32 	%r1087, %r1085, 0;
	setp.lt.s32 	%p1545, %r1087, %r1083;
	add.s32 	%r1088, %r1083, -1;
	selp.b32 	%r1089, %r1087, %r1088, %p1545;
	max.s32 	%r1090, %r1086, 0;
	setp.lt.s32 	%p1546, %r1090, %r1084;
	add.s32 	%r1091, %r1084, -1;
	selp.b32 	%r1092, %r1090, %r1091, %p1546;
	mad.lo.s32 	%r1093, %r1092, %r1083, %r1089;
	cvta.to.global.u64 	%rd377, %rd1124;
	mul.wide.s32 	%rd378, %r1093, 4;
	add.s64 	%rd379, %rd377, %rd378;
	ld.global.u32 	%r1094, [%rd379];
	bfe.u32 	%r1095, %r1094, 24, 8;
	cvt.u16.u32 	%rs982, %r1095;
	bfe.u32 	%r1096, %r1094, 16, 8;
	cvt.u16.u32 	%rs981, %r1096;
	bfe.u32 	%r1097, %r1094, 8, 8;
	cvt.u16.u32 	%rs980, %r1097;
	bfe.u32 	%r1098, %r1094, 0, 8;
	cvt.u16.u32 	%rs979, %r1098;
	sub.f64 	%fd9570, %fd9539, %fd9546;
	sub.f64 	%fd9571, %fd9540, %fd9545;
	sub.f64 	%fd9572, %fd9541, %fd9538;
	sub.f64 	%fd9573, %fd9542, %fd9538;
	mul.f64 	%fd9574, %fd9571, %fd9573;
	mul.f64 	%fd9575, %fd9572, %fd9550;
	sub.f64 	%fd2040, %fd9574, %fd9575;
	mul.f64 	%fd9576, %fd9572, %fd9549;
	mul.f64 	%fd9577, %fd9570, %fd9573;
	sub.f64 	%fd2041, %fd9576, %fd9577;
	mul.f64 	%fd9578, %fd9570, %fd9550;
	mul.f64 	%fd9579, %fd9571, %fd9549;
	sub.f64 	%fd2042, %fd9578, %fd9579;
	mul.f64 	%fd9580, %fd2041, %fd2041;
	fma.rn.f64 	%fd9581, %fd2040, %fd2040, %fd9580;
	fma.rn.f64 	%fd2043, %fd2042, %fd2042, %fd9581;
	setp.eq.f64 	%p1547, %fd2043, 0d0000000000000000;
	mov.f64 	%fd17766, 0d0000000000000000;
	@%p1547 bra 	$L__BB0_827;
	abs.f64 	%fd9582, %fd2043;
	setp.leu.f64 	%p1548, %fd9582, 0d3E7AD7F29ABCAF48;
	mov.f64 	%fd17766, %fd2043;
	@%p1548 bra 	$L__BB0_827;
	mov.f64 	%fd17765, %fd2043;
$L__BB0_826:
	div.rn.f64 	%fd9583, %fd2043, %fd17765;
	add.f64 	%fd9584, %fd17765, %fd9583;
	mul.f64 	%fd17766, %fd9584, 0d3FE0000000000000;
	sub.f64 	%fd9585, %fd17766, %fd17765;
	abs.f64 	%fd9586, %fd9585;
	setp.gt.f64 	%p1549, %fd9586, 0d3E7AD7F29ABCAF48;
	mov.f64 	%fd17765, %fd17766;
	@%p1549 bra 	$L__BB0_826;
$L__BB0_827:
	setp.lt.f64 	%p1550, %fd17766, 0d3D719799812DEA11;
	@%p1550 bra 	$L__BB0_838;
	div.rn.f64 	%fd17769, %fd2040, %fd17766;
	div.rn.f64 	%fd17770, %fd2041, %fd17766;
	div.rn.f64 	%fd17771, %fd2042, %fd17766;
	bra.uni 	$L__BB0_838;
$L__BB0_829:
	ld.param.u64 	%rd989, [_Z13render_kernelP4RectiP4TrigiP5Lighti7double3S5_iidP6uchar4iS7__param_2];
	cvta.to.global.u64 	%rd371, %rd989;
	mul.wide.s32 	%rd372, %r2841, 96;
	add.s64 	%rd373, %rd371, %rd372;
	ld.global.f64 	%fd2050, [%rd373];
	ld.global.f64 	%fd2051, [%rd373+8];
	ld.global.f64 	%fd2052, [%rd373+16];
	ld.global.f64 	%fd9479, [%rd373+24];
	ld.global.f64 	%fd9480, [%rd373+32];
	ld.global.f64 	%fd9481, [%rd373+40];
	ld.global.f64 	%fd9482, [%rd373+48];
	ld.global.f64 	%fd9483, [%rd373+56];
	ld.global.f64 	%fd9484, [%rd373+64];
	ld.global.u32 	%r1078, [%rd373+72];
	bfe.u32 	%r1079, %r1078, 0, 8;
	cvt.u16.u32 	%rs161, %r1079;
	bfe.u32 	%r1080, %r1078, 8, 8;
	cvt.u16.u32 	%rs162, %r1080;
	bfe.u32 	%r1081, %r1078, 16, 8;
	cvt.u16.u32 	%rs163, %r1081;
	bfe.u32 	%r1082, %r1078, 24, 8;
	cvt.u16.u32 	%rs164, %r1082;
	sub.f64 	%fd2053, %fd9479, %fd2050;
	sub.f64 	%fd2054, %fd9480, %fd2051;
	sub.f64 	%fd2055, %fd9481, %fd2052;
	sub.f64 	%fd2056, %fd9482, %fd2050;
	sub.f64 	%fd2057, %fd9483, %fd2051;
	sub.f64 	%fd2058, %fd9484, %fd2052;
	mul.f64 	%fd2059, %fd2054, %fd2058;
	mul.f64 	%fd2060, %fd2055, %fd2057;
	sub.f64 	%fd9485, %fd2059, %fd2060;
	mul.f64 	%fd2061, %fd2055, %fd2056;
	mul.f64 	%fd2062, %fd2053, %fd2058;
	sub.f64 	%fd9486, %fd2061, %fd2062;
	mul.f64 	%fd2063, %fd2053, %fd2057;
	mul.f64 	%fd2064, %fd2054, %fd2056;
	sub.f64 	%fd9487, %fd2063, %fd2064;
	mul.f64 	%fd9488, %fd9486, %fd9486;
	fma.rn.f64 	%fd9489, %fd9485, %fd9485, %fd9488;
	fma.rn.f64 	%fd2065, %fd9487, %fd9487, %fd9489;
	abs.f64 	%fd9490, %fd2065;
	setp.lt.f64 	%p1528, %fd9490, 0d3EE4F8B588E368F1;
	mov.b16 	%rs982, 255;
	mov.b16 	%rs979, 0;
	mov.u16 	%rs980, %rs979;
	mov.u16 	%rs981, %rs979;
	@%p1528 bra 	$L__BB0_832;
	sub.f64 	%fd9491, %fd2037, %fd2050;
	sub.f64 	%fd9492, %fd2038, %fd2051;
	sub.f64 	%fd9493, %fd2039, %fd2052;
	mul.f64 	%fd9494, %fd9492, %fd2058;
	mul.f64 	%fd9495, %fd9493, %fd2057;
	sub.f64 	%fd9496, %fd9494, %fd9495;
	mul.f64 	%fd9497, %fd9493, %fd2056;
	mul.f64 	%fd9498, %fd9491, %fd2058;
	sub.f64 	%fd9499, %fd9497, %fd9498;
	mul.f64 	%fd9500, %fd9491, %fd2057;
	mul.f64 	%fd9501, %fd9492, %fd2056;
	sub.f64 	%fd9502, %fd9500, %fd9501;
	sub.f64 	%fd9503, %fd2059, %fd2060;
	sub.f64 	%fd9504, %fd2061, %fd2062;
	mul.f64 	%fd9505, %fd9499, %fd9504;
	fma.rn.f64 	%fd9506, %fd9496, %fd9503, %fd9505;
	sub.f64 	%fd9507, %fd2063, %fd2064;
	fma.rn.f64 	%fd9508, %fd9502, %fd9507, %fd9506;
	div.rn.f64 	%fd2066, %fd9508, %fd2065;
	mul.f64 	%fd9509, %fd2054, %fd9493;
	mul.f64 	%fd9510, %fd2055, %fd9492;
	sub.f64 	%fd9511, %fd9509, %fd9510;
	mul.f64 	%fd9512, %fd2055, %fd9491;
	mul.f64 	%fd9513, %fd2053, %fd9493;
	sub.f64 	%fd9514, %fd9512, %fd9513;
	mul.f64 	%fd9515, %fd2053, %fd9492;
	mul.f64 	%fd9516, %fd2054, %fd9491;
	sub.f64 	%fd9517, %fd9515, %fd9516;
	mul.f64 	%fd9518, %fd9514, %fd9504;
	fma.rn.f64 	%fd9519, %fd9511, %fd9503, %fd9518;
	fma.rn.f64 	%fd9520, %fd9517, %fd9507, %fd9519;
	div.rn.f64 	%fd2067, %fd9520, %fd2065;
	mov.f64 	%fd9521, 0d3FF0000000000000;
	sub.f64 	%fd9522, %fd9521, %fd2066;
	sub.f64 	%fd2068, %fd9522, %fd2067;
	setp.ltu.f64 	%p1529, %fd2066, 0d0000000000000000;
	setp.ge.f64 	%p1530, %fd2067, 0d0000000000000000;
	setp.ge.f64 	%p1531, %fd2068, 0d0000000000000000;
	and.pred  	%p1532, %p1530, %p1531;
	not.pred 	%p1534, %p1532;
	or.pred  	%p1535, %p1529, %p1534;
	mov.u16 	%rs979, %rs161;
	mov.u16 	%rs980, %rs162;
	mov.u16 	%rs981, %rs163;
	mov.u16 	%rs982, %rs164;
	@%p1535 bra 	$L__BB0_832;
	abs.f64 	%fd9523, %fd2066;
	abs.f64 	%fd9524, %fd2067;
	min.f64 	%fd9526, %fd9523, %fd9524;
	min.f64 	%fd9527, %fd9526, %fd2068;
	setp.geu.f64 	%p1536, %fd9527, 0d3FA999999999999A;
	selp.b16 	%rs979, %rs161, 0, %p1536;
	selp.b16 	%rs980, %rs162, 0, %p1536;
	selp.b16 	%rs981, %rs163, 0, %p1536;
	selp.b16 	%rs982, %rs164, -1, %p1536;
$L__BB0_832:
	sub.f64 	%fd2069, %fd2060, %fd2059;
	sub.f64 	%fd2070, %fd2062, %fd2061;
	sub.f64 	%fd2071, %fd2064, %fd2063;
	mul.f64 	%fd9529, %fd2070, %fd2070;
	fma.rn.f64 	%fd9530, %fd2069, %fd2069, %fd9529;
	fma.rn.f64 	%fd2072, %fd2071, %fd2071, %fd9530;
	setp.eq.f64 	%p1537, %fd2072, 0d0000000000000000;
	mov.f64 	%fd17768, 0d0000000000000000;
	@%p1537 bra 	$L__BB0_836;
	abs.f64 	%fd9531, %fd2072;
	setp.leu.f64 	%p1538, %fd9531, 0d3E7AD7F29ABCAF48;
	mov.f64 	%fd17768, %fd2072;
	@%p1538 bra 	$L__BB0_836;
	mov.f64 	%fd17767, %fd2072;
$L__BB0_835:
	div.rn.f64 	%fd9532, %fd2072, %fd17767;
	add.f64 	%fd9533, %fd17767, %fd9532;
	mul.f64 	%fd17768, %fd9533, 0d3FE0000000000000;
	sub.f64 	%fd9534, %fd17768, %fd17767;
	abs.f64 	%fd9535, %fd9534;
	setp.gt.f64 	%p1539, %fd9535, 0d3E7AD7F29ABCAF48;
	mov.f64 	%fd17767, %fd17768;
	@%p1539 bra 	$L__BB0_835;
$L__BB0_836:
	setp.lt.f64 	%p1540, %fd17768, 0d3D719799812DEA11;
	@%p1540 bra 	$L__BB0_838;
	div.rn.f64 	%fd17769, %fd2069, %fd17768;
	div.rn.f64 	%fd17770, %fd2070, %fd17768;
	div.rn.f64 	%fd17771, %fd2071, %fd17768;
$L__BB0_838:
	ld.param.u32 	%r2662, [_Z13render_kernelP4RectiP4TrigiP5Lighti7double3S5_iidP6uchar4iS7__param_5];
	setp.lt.s32 	%p1551, %r2662, 1;
	neg.f64 	%fd2082, %fd17742;
	mov.f64 	%fd17800, 0d0000000000000000;
	@%p1551 bra 	$L__BB0_904;
	mul.f64 	%fd9590, %fd17770, %fd17770;
	fma.rn.f64 	%fd9591, %fd17769, %fd17769, %fd9590;
	fma.rn.f64 	%fd9592, %fd17771, %fd17771, %fd9591;
	setp.eq.f64 	%p1552, %fd9592, 0d0000000000000000;
	abs.f64 	%fd9593, %fd9592;
	setp.leu.f64 	%p1553, %fd9593, 0d3E7AD7F29ABCAF48;
	or.pred  	%p122, %p1552, %p1553;
	mov.f64 	%fd17800, 0d0000000000000000;
	mov.b32 	%r2857, 0;
$L__BB0_840:
	ld.param.u64 	%rd1094, [_Z13render_kernelP4RectiP4TrigiP5Lighti7double3S5_iidP6uchar4iS7__param_4];
	cvta.to.global.u64 	%rd380, %rd1094;
	mul.wide.u32 	%rd381, %r2857, 64;
	add.s64 	%rd36, %rd380, %rd381;
	ld.global.u32 	%r1100, [%rd36];
	ld.global.f64 	%fd2084, [%rd36+8];
	ld.global.f64 	%fd17773, [%rd36+40];
	ld.global.f64 	%fd17774, [%rd36+48];
	ld.global.f64 	%fd17775, [%rd36+56];
	mov.f64 	%fd17776, 0d4376345785D8A000;
	setp.eq.s32 	%p1554, %r1100, 1;
	@%p1554 bra 	$L__BB0_843;
	setp.ne.s32 	%p1555, %r1100, 0;
	@%p1555 bra 	$L__BB0_844;
	add.f64 	%fd17800, %fd17800, %fd2084;
	bra.uni 	$L__BB0_903;
$L__BB0_843:
	ld.global.f64 	%fd9596, [%rd36+32];
	ld.global.f64 	%fd9597, [%rd36+24];
	ld.global.f64 	%fd9598, [%rd36+16];
	sub.f64 	%fd17773, %fd9598, %fd2037;
	sub.f64 	%fd17774, %fd9597, %fd2038;
	sub.f64 	%fd17775, %fd9596, %fd2039;
	mov.f64 	%fd17776, 0d3FF0000000000000;
$L__BB0_844:
	ld.param.u32 	%r2474, [_Z13render_kernelP4RectiP4TrigiP5Lighti7double3S5_iidP6uchar4iS7__param_1];
	setp.lt.s32 	%p1556, %r2474, 1;
	mov.f64 	%fd17790, 0d3FF0000000000000;
	@%p1556 bra 	$L__BB0_858;
	mov.f64 	%fd17790, 0d3FF0000000000000;
	mov.b32 	%r2858, 0;
$L__BB0_846:
	ld.param.u64 	%rd895, [_Z13render_kernelP4RectiP4TrigiP5Lighti7double3S5_iidP6uchar4iS7__param_0];
	cvta.to.global.u64 	%rd382, %rd895;
	mul.wide.u32 	%rd383, %r2858, 128;
	add.s64 	%rd384, %rd382, %rd383;
	ld.global.f64 	%fd2098, [%rd384+88];
	ld.global.f64 	%fd2099, [%rd384+80];
	ld.global.f64 	%fd2100, [%rd384+72];
	ld.global.f64 	%fd2101, [%rd384+64];
	ld.global.f64 	%fd2102, [%rd384+56];
	ld.global.f64 	%fd2103, [%rd384+48];
	ld.global.f64 	%fd2104, [%rd384+40];
	ld.global.f64 	%fd2105, [%rd384+32];
	ld.global.f64 	%fd2106, [%rd384+24];
	ld.global.f64 	%fd2107, [%rd384+16];
	ld.global.f64 	%fd2108, [%rd384+8];
	ld.global.f64 	%fd2109, [%rd384];
	sub.f64 	%fd2110, %fd2106, %fd2109;
	sub.f64 	%fd2111, %fd2105, %fd2108;
	sub.f64 	%fd2112, %fd2104, %fd2107;
	sub.f64 	%fd2113, %fd2100, %fd2109;
	sub.f64 	%fd2114, %fd2099, %fd2108;
	sub.f64 	%fd2115, %fd2098, %fd2107;
	mul.f64 	%fd9602, %fd17774, %fd2115;
	mul.f64 	%fd9603, %fd17775, %fd2114;
	sub.f64 	%fd9604, %fd9602, %fd9603;
	mul.f64 	%fd9605, %fd17775, %fd2113;
	mul.f64 	%fd9606, %fd17773, %fd2115;
	sub.f64 	%fd9607, %fd9605, %fd9606;
	mul.f64 	%fd9608, %fd17773, %fd2114;
	mul.f64 	%fd9609, %fd17774, %fd2113;
	sub.f64 	%fd9610, %fd9608, %fd9609;
	mul.f64 	%fd9611, %fd2111, %fd9607;
	fma.rn.f64 	%fd9612, %fd2110, %fd9604, %fd9611;
	fma.rn.f64 	%fd2116, %fd2112, %fd9610, %fd9612;
	abs.f64 	%fd9613, %fd2116;
	setp.lt.f64 	%p1558, %fd9613, 0d3D719799812DEA11;
	mov.pred 	%p3691, 0;
	mov.f64 	%fd17779, 0d0000000000000000;
	@%p1558 bra 	$L__BB0_850;
	sub.f64 	%fd2117, %fd2037, %fd2109;
	sub.f64 	%fd2118, %fd2038, %fd2108;
	sub.f64 	%fd2119, %fd2039, %fd2107;
	mul.f64 	%fd9615, %fd17774, %fd2115;
	mul.f64 	%fd9616, %fd17775, %fd2114;
	sub.f64 	%fd9617, %fd9615, %fd9616;
	mul.f64 	%fd9618, %fd17775, %fd2113;
	mul.f64 	%fd9619, %fd17773, %fd2115;
	sub.f64 	%fd9620, %fd9618, %fd9619;
	mul.f64 	%fd9621, %fd2118, %fd9620;
	fma.rn.f64 	%fd9622, %fd2117, %fd9617, %fd9621;
	mul.f64 	%fd9623, %fd17773, %fd2114;
	mul.f64 	%fd9624, %fd17774, %fd2113;
	sub.f64 	%fd9625, %fd9623, %fd9624;
	fma.rn.f64 	%fd9626, %fd2119, %fd9625, %fd9622;
	div.rn.f64 	%fd2120, %fd9626, %fd2116;
	setp.lt.f64 	%p1560, %fd2120, 0d0000000000000000;
	setp.gt.f64 	%p1561, %fd2120, 0d3FF0000000000000;
	or.pred  	%p1562, %p1560, %p1561;
	@%p1562 bra 	$L__BB0_850;
	mul.f64 	%fd9628, %fd2118, %fd2112;
	mul.f64 	%fd9629, %fd2119, %fd2111;
	sub.f64 	%fd2121, %fd9628, %fd9629;
	mul.f64 	%fd9630, %fd2119, %fd2110;
	mul.f64 	%fd9631, %fd2117, %fd2112;
	sub.f64 	%fd2122, %fd9630, %fd9631;
	mul.f64 	%fd9632, %fd2117, %fd2111;
	mul.f64 	%fd9633, %fd2118, %fd2110;
	sub.f64 	%fd2123, %fd9632, %fd9633;
	mul.f64 	%fd9634, %fd17774, %fd2122;
	fma.rn.f64 	%fd9635, %fd17773, %fd2121, %fd9634;
	fma.rn.f64 	%fd9636, %fd17775, %fd2123, %fd9635;
	div.rn.f64 	%fd9637, %fd9636, %fd2116;
	setp.lt.f64 	%p1564, %fd9637, 0d0000000000000000;
	add.f64 	%fd9638, %fd2120, %fd9637;
	setp.gt.f64 	%p1565, %fd9638, 0d3FF0000000000000;
	or.pred  	%p1566, %p1564, %p1565;
	@%p1566 bra 	$L__BB0_850;
	mul.f64 	%fd9639, %fd2114, %fd2122;
	fma.rn.f64 	%fd9640, %fd2113, %fd2121, %fd9639;
	fma.rn.f64 	%fd9641, %fd2115, %fd2123, %fd9640;
	div.rn.f64 	%fd9642, %fd9641, %fd2116;
	setp.geu.f64 	%p3691, %fd9642, 0d0000000000000000;
	selp.f64 	%fd17779, %fd9642, 0d0000000000000000, %p3691;
$L__BB0_850:
	sub.f64 	%fd2126, %fd2106, %fd2100;
	sub.f64 	%fd2127, %fd2105, %fd2099;
	sub.f64 	%fd2128, %fd2104, %fd2098;
	sub.f64 	%fd2129, %fd2103, %fd2100;
	sub.f64 	%fd2130, %fd2102, %fd2099;
	sub.f64 	%fd2131, %fd2101, %fd2098;
	mul.f64 	%fd9644, %fd17774, %fd2131;
	mul.f64 	%fd9645, %fd17775, %fd2130;
	sub.f64 	%fd9646, %fd9644, %fd9645;
	mul.f64 	%fd9647, %fd17775, %fd2129;
	mul.f64 	%fd9648, %fd17773, %fd2131;
	sub.f64 	%fd9649, %fd9647, %fd9648;
	mul.f64 	%fd9650, %fd17773, %fd2130;
	mul.f64 	%fd9651, %fd17774, %fd2129;
	sub.f64 	%fd9652, %fd9650, %fd9651;
	mul.f64 	%fd9653, %fd2127, %fd9649;
	fma.rn.f64 	%fd9654, %fd2126, %fd9646, %fd9653;
	fma.rn.f64 	%fd2132, %fd2128, %fd9652, %fd9654;
	abs.f64 	%fd9655, %fd2132;
	setp.lt.f64 	%p1568, %fd9655, 0d3D719799812DEA11;
	mov.pred 	%p3692, 0;
	mov.f64 	%fd17780, 0d0000000000000000;
	@%p1568 bra 	$L__BB0_854;
	sub.f64 	%fd2133, %fd2037, %fd2100;
	sub.f64 	%fd2134, %fd2038, %fd2099;
	sub.f64 	%fd2135, %fd2039, %fd2098;
	mul.f64 	%fd9657, %fd17774, %fd2131;
	mul.f64 	%fd9658, %fd17775, %fd2130;
	sub.f64 	%fd9659, %fd9657, %fd9658;
	mul.f64 	%fd9660, %fd17775, %fd2129;
	mul.f64 	%fd9661, %fd17773, %fd2131;
	sub.f64 	%fd9662, %fd9660, %fd9661;
	mul.f64 	%fd9663, %fd2134, %fd9662;
	fma.rn.f64 	%fd9664, %fd2133, %fd9659, %fd9663;
	mul.f64 	%fd9665, %fd17773, %fd2130;
	mul.f64 	%fd9666, %fd17774, %fd2129;
	sub.f64 	%fd9667, %fd9665, %fd9666;
	fma.rn.f64 	%fd9668, %fd2135, %fd9667, %fd9664;
	div.rn.f64 	%fd2136, %fd9668, %fd2132;
	setp.lt.f64 	%p1570, %fd2136, 0d0000000000000000;
	setp.gt.f64 	%p1571, %fd2136, 0d3FF0000000000000;
	or.pred  	%p1572, %p1570, %p1571;
	@%p1572 bra 	$L__BB0_854;
	mul.f64 	%fd9670, %fd2134, %fd2128;
	mul.f64 	%fd9671, %fd2135, %fd2127;
	sub.f64 	%fd2137, %fd9670, %fd9671;
	mul.f64 	%fd9672, %fd2135, %fd2126;
	mul.f64 	%fd9673, %fd2133, %fd2128;
	sub.f64 	%fd2138, %fd9672, %fd9673;
	mul.f64 	%fd9674, %fd2133, %fd2127;
	mul.f64 	%fd9675, %fd2134, %fd2126;
	sub.f64 	%fd2139, %fd9674, %fd9675;
	mul.f64 	%fd9676, %fd17774, %fd2138;
	fma.rn.f64 	%fd9677, %fd17773, %fd2137, %fd9676;
	fma.rn.f64 	%fd9678, %fd17775, %fd2139, %fd9677;
	div.rn.f64 	%fd9679, %fd9678, %fd2132;
	setp.lt.f64 	%p1574, %fd9679, 0d0000000000000000;
	add.f64 	%fd9680, %fd2136, %fd9679;
	setp.gt.f64 	%p1575, %fd9680, 0d3FF0000000000000;
	or.pred  	%p1576, %p1574, %p1575;
	@%p1576 bra 	$L__BB0_854;
	mul.f64 	%fd9681, %fd2130, %fd2138;
	fma.rn.f64 	%fd9682, %fd2129, %fd2137, %fd9681;
	fma.rn.f64 	%fd9683, %fd2131, %fd2139, %fd9682;
	div.rn.f64 	%fd9684, %fd9683, %fd2132;
	setp.geu.f64 	%p3692, %fd9684, 0d0000000000000000;
	selp.f64 	%fd17780, %fd9684, 0d0000000000000000, %p3692;
$L__BB0_854:
	setp.lt.f64 	%p1577, %fd17779, 0d7FEFFFFFFFFFFFFF;
	and.pred  	%p1578, %p3691, %p1577;
	selp.f64 	%fd9685, %fd17779, 0d7FEFFFFFFFFFFFFF, %p1578;
	setp.lt.f64 	%p1579, %fd17780, %fd9685;
	and.pred  	%p1580, %p3692, %p1579;
	or.pred  	%p1581, %p1580, %p1578;
	selp.f64 	%fd9687, %fd17779, 0d0000000000000000, %p1578;
	selp.f64 	%fd2142, %fd17780, %fd9687, %p1580;
	not.pred 	%p1582, %p1581;
	@%p1582 bra 	$L__BB0_857;
	setp.ltu.f64 	%p1583, %fd2142, 0d3F50624DD2F1A9FC;
	setp.gtu.f64 	%p1584, %fd2142, %fd17776;
	or.pred  	%p1585, %p1583, %p1584;
	@%p1585 bra 	$L__BB0_857;
	ld.param.u64 	%rd896, [_Z13render_kernelP4RectiP4TrigiP5Lighti7double3S5_iidP6uchar4iS7__param_0];
	cvta.to.global.u64 	%rd385, %rd896;
	mul.wide.u32 	%rd386, %r2858, 128;
	add.s64 	%rd387, %rd385, %rd386;
	ld.global.f64 	%fd9688, [%rd387+120];
	mul.f64 	%fd17790, %fd17790, %fd9688;
$L__BB0_857:
	ld.param.u32 	%r2475, [_Z13render_kernelP4RectiP4TrigiP5Lighti7double3S5_iidP6uchar4iS7__param_1];
	add.s32 	%r2858, %r2858, 1;
	setp.eq.s32 	%p1586, %r2858, %r2475;
	@%p1586 bra 	$L__BB0_858;
	bra.uni 	$L__BB0_846;
$L__BB0_858:
	ld.param.u32 	%r2559, [_Z13render_kernelP4RectiP4TrigiP5Lighti7double3S5_iidP6uchar4iS7__param_3];
	setp.lt.s32 	%p1587, %r2559, 1;
	@%p1587 bra 	$L__BB0_885;
	ld.param.u32 	%r2560, [_Z13render_kernelP4RectiP4TrigiP5Lighti7double3S5_iidP6uchar4iS7__param_3];
	setp.eq.s32 	%p1588, %r2560, 1;
	mov.b64 	%rd1139, 0;
	@%p1588 bra 	$L__BB0_877;
	mov.b32 	%r2859, 0;
$L__BB0_861:
	ld.param.u64 	%rd990, [_Z13render_kernelP4RectiP4TrigiP5Lighti7double3S5_iidP6uchar4iS7__param_2];
	cvta.to.global.u64 	%rd389, %rd990;
	mul.wide.u32 	%rd390, %r2859, 96;
	add.s64 	%rd391, %rd389, %rd390;
	ld.global.f64 	%fd2146, [%rd391];
	ld.global.f64 	%fd2147, [%rd391+8];
	ld.global.f64 	%fd2148, [%rd391+16];
	ld.global.f64 	%fd9691, [%rd391+24];
	ld.global.f64 	%fd9692, [%rd391+32];
	ld.global.f64 	%fd9693, [%rd391+40];
	ld.global.f64 	%fd9694, [%rd391+48];
	ld.global.f64 	%fd9695, [%rd391+56];
	ld.global.f64 	%fd9696, [%rd391+64];
	sub.f64 	%fd2149, %fd9691, %fd2146;
	sub.f64 	%fd2150, %fd9692, %fd2147;
	sub.f64 	%fd2151, %fd9693, %fd2148;
	sub.f64 	%fd2152, %fd9694, %fd2146;
	sub.f64 	%fd2153, %fd9695, %fd2147;
	sub.f64 	%fd2154, %fd9696, %fd2148;
	mul.f64 	%fd9697, %fd17774, %fd2154;
	mul.f64 	%fd9698, %fd17775, %fd2153;
	sub.f64 	%fd9699, %fd9697, %fd9698;
	mul.f64 	%fd9700, %fd17775, %fd2152;
	mul.f64 	%fd9701, %fd17773, %fd2154;
	sub.f64 	%fd9702, %fd9700, %fd9701;
	mul.f64 	%fd9703, %fd17773, %fd2153;
	mul.f64 	%fd9704, %fd17774, %fd2152;
	sub.f64 	%fd9705, %fd9703, %fd9704;
	mul.f64 	%fd9706, %fd2150, %fd9702;
	fma.rn.f64 	%fd9707, %fd2149, %fd9699, %fd9706;
	fma.rn.f64 	%fd2155, %fd2151, %fd9705, %fd9707;
	abs.f64 	%fd9708, %fd2155;
	setp.lt.f64 	%p1590, %fd9708, 0d3D719799812DEA11;
	mov.pred 	%p3693, -1;
	mov.f64 	%fd17783, 0d0000000000000000;
	@%p1590 bra 	$L__BB0_865;
	sub.f64 	%fd2156, %fd2037, %fd2146;
	sub.f64 	%fd2157, %fd2038, %fd2147;
	sub.f64 	%fd2158, %fd2039, %fd2148;
	mul.f64 	%fd9710, %fd17774, %fd2154;
	mul.f64 	%fd9711, %fd17775, %fd2153;
	sub.f64 	%fd9712, %fd9710, %fd9711;
	mul.f64 	%fd9713, %fd17775, %fd2152;
	mul.f64 	%fd9714, %fd17773, %fd2154;
	sub.f64 	%fd9715, %fd9713, %fd9714;
	mul.f64 	%fd9716, %fd2157, %fd9715;
	fma.rn.f64 	%fd9717, %fd2156, %fd9712, %fd9716;
	mul.f64 	%fd9718, %fd17773, %fd2153;
	mul.f64 	%fd9719, %fd17774, %fd2152;
	sub.f64 	%fd9720, %fd9718, %fd9719;
	fma.rn.f64 	%fd9721, %fd2158, %fd9720, %fd9717;
	div.rn.f64 	%fd2159, %fd9721, %fd2155;
	setp.lt.f64 	%p1592, %fd2159, 0d0000000000000000;
	setp.gt.f64 	%p1593, %fd2159, 0d3FF0000000000000;
	or.pred  	%p1594, %p1592, %p1593;
	@%p1594 bra 	$L__BB0_865;
	mul.f64 	%fd9723, %fd2157, %fd2151;
	mul.f64 	%fd9724, %fd2158, %fd2150;
	sub.f64 	%fd2160, %fd9723, %fd9724;
	mul.f64 	%fd9725, %fd2158, %fd2149;
	mul.f64 	%fd9726, %fd2156, %fd2151;
	sub.f64 	%fd2161, %fd9725, %fd9726;
	mul.f64 	%fd9727, %fd2156, %fd2150;
	mul.f64 	%fd9728, %fd2157, %fd2149;
	sub.f64 	%fd2162, %fd9727, %fd9728;
	mul.f64 	%fd9729, %fd17774, %fd2161;
	fma.rn.f64 	%fd9730, %fd17773, %fd2160, %fd9729;
	fma.rn.f64 	%fd9731, %fd17775, %fd2162, %fd9730;
	div.rn.f64 	%fd9732, %fd9731, %fd2155;
	setp.lt.f64 	%p1596, %fd9732, 0d0000000000000000;
	add.f64 	%fd9733, %fd2159, %fd9732;
	setp.gt.f64 	%p1597, %fd9733, 0d3FF0000000000000;
	or.pred  	%p1598, %p1596, %p1597;
	@%p1598 bra 	$L__BB0_865;
	mul.f64 	%fd9734, %fd2153, %fd2161;
	fma.rn.f64 	%fd9735, %fd2152, %fd2160, %fd9734;
	fma.rn.f64 	%fd9736, %fd2154, %fd2162, %fd9735;
	div.rn.f64 	%fd9737, %fd9736, %fd2155;
	setp.lt.f64 	%p3693, %fd9737, 0d0000000000000000;
	selp.f64 	%fd17783, 0d0000000000000000, %fd9737, %p3693;
$L__BB0_865:
	@%p3693 bra 	$L__BB0_868;
	setp.ltu.f64 	%p1599, %fd17783, 0d3F50624DD2F1A9FC;
	setp.gtu.f64 	%p1600, %fd17783, %fd17776;
	or.pred  	%p1601, %p1599, %p1600;
	@%p1601 bra 	$L__BB0_868;
	ld.param.u64 	%rd991, [_Z13render_kernelP4RectiP4TrigiP5Lighti7double3S5_iidP6uchar4iS7__param_2];
	cvta.to.global.u64 	%rd392, %rd991;
	mul.wide.u32 	%rd393, %r2859, 96;
	add.s64 	%rd394, %rd392, %rd393;
	ld.global.f64 	%fd9738, [%rd394+88];
	mul.f64 	%fd17790, %fd17790, %fd9738;
$L__BB0_868:
	ld.param.u64 	%rd992, [_Z13render_kernelP4RectiP4TrigiP5Lighti7double3S5_iidP6uchar4iS7__param_2];
	cvta.to.global.u64 	%rd395, %rd992;
	mul.wide.u32 	%rd396, %r2859, 96;
	add.s64 	%rd397, %rd395, %rd396;
	ld.global.f64 	%fd2167, [%rd397+96];
	ld.global.f64 	%fd2168, [%rd397+104];
	ld.global.f64 	%fd2169, [%rd397+112];
	ld.global.f64 	%fd9740, [%rd397+120];
	ld.global.f64 	%fd9741, [%rd397+128];
	ld.global.f64 	%fd9742, [%rd397+136];
	ld.global.f64 	%fd9743, [%rd397+144];
	ld.global.f64 	%fd9744, [%rd397+152];
	ld.global.f64 	%fd9745, [%rd397+160];
	sub.f64 	%fd2170, %fd9740, %fd2167;
	sub.f64 	%fd2171, %fd9741, %fd2168;
	sub.f64 	%fd2172, %fd9742, %fd2169;
	sub.f64 	%fd2173, %fd9743, %fd2167;
	sub.f64 	%fd2174, %fd9744, %fd2168;
	sub.f64 	%fd2175, %fd9745, %fd2169;
	mul.f64 	%fd9746, %fd17774, %fd2175;
	mul.f64 	%fd9747, %fd17775, %fd2174;
	sub.f64 	%fd9748, %fd9746, %fd9747;
	mul.f64 	%fd9749, %fd17775, %fd2173;
	mul.f64 	%fd9750, %fd17773, %fd2175;
	sub.f64 	%fd9751, %fd9749, %fd9750;
	mul.f64 	%fd9752, %fd17773, %fd2174;
	mul.f64 	%fd9753, %fd17774, %fd2173;
	sub.f64 	%fd9754, %fd9752, %fd9753;
	mul.f64 	%fd9755, %fd2171, %fd9751;
	fma.rn.f64 	%fd9756, %fd2170, %fd9748, %fd9755;
	fma.rn.f64 	%fd2176, %fd2172, %fd9754, %fd9756;
	abs.f64 	%fd9757, %fd2176;
	setp.lt.f64 	%p1603, %fd9757, 0d3D719799812DEA11;
	mov.pred 	%p3694, -1;
	mov.f64 	%fd17785, 0d0000000000000000;
	@%p1603 bra 	$L__BB0_872;
	sub.f64 	%fd2177, %fd2037, %fd2167;
	sub.f64 	%fd2178, %fd2038, %fd2168;
	sub.f64 	%fd2179, %fd2039, %fd2169;
	mul.f64 	%fd9759, %fd17774, %fd2175;
	mul.f64 	%fd9760, %fd17775, %fd2174;
	sub.f64 	%fd9761, %fd9759, %fd9760;
	mul.f64 	%fd9762, %fd17775, %fd2173;
	mul.f64 	%fd9763, %fd17773, %fd2175;
	sub.f64 	%fd9764, %fd9762, %fd9763;
	mul.f64 	%fd9765, %fd2178, %fd9764;
	fma.rn.f64 	%fd9766, %fd2177, %fd9761, %fd9765;
	mul.f64 	%fd9767, %fd17773, %fd2174;
	mul.f64 	%fd9768, %fd17774, %fd2173;
	sub.f64 	%fd9769, %fd9767, %fd9768;
	fma.rn.f64 	%fd9770, %fd2179, %fd9769, %fd9766;
	div.rn.f64 	%fd2180, %fd9770, %fd2176;
	setp.lt.f64 	%p1605, %fd2180, 0d0000000000000000;
	setp.gt.f64 	%p1606, %fd2180, 0d3FF0000000000000;
	or.pred  	%p1607, %p1605, %p1606;
	@%p1607 bra 	$L__BB0_872;
	mul.f64 	%fd9772, %fd2178, %fd2172;
	mul.f64 	%fd9773, %fd2179, %fd2171;
	sub.f64 	%fd2181, %fd9772, %fd9773;
	mul.f64 	%fd9774, %fd2179, %fd2170;
	mul.f64 	%fd9775, %fd2177, %fd2172;
	sub.f64 	%fd2182, %fd9774, %fd9775;
	mul.f64 	%fd9776, %fd2177, %fd2171;
	mul.f64 	%fd9777, %fd2178, %fd2170;
	sub.f64 	%fd2183, %fd9776, %fd9777;
	mul.f64 	%fd9778, %fd17774, %fd2182;
	fma.rn.f64 	%fd9779, %fd17773, %fd2181, %fd9778;
	fma.rn.f64 	%fd9780, %fd17775, %fd2183, %fd9779;
	div.rn.f64 	%fd9781, %fd9780, %fd2176;
	setp.lt.f64 	%p1609, %fd9781, 0d0000000000000000;
	add.f64 	%fd9782, %fd2180, %fd9781;
	setp.gt.f64 	%p1610, %fd9782, 0d3FF0000000000000;
	or.pred  	%p1611, %p1609, %p1610;
	@%p1611 bra 	$L__BB0_872;
	mul.f64 	%fd9783, %fd2174, %fd2182;
	fma.rn.f64 	%fd9784, %fd2173, %fd2181, %fd9783;
	fma.rn.f64 	%fd9785, %fd2175, %fd2183, %fd9784;
	div.rn.f64 	%fd9786, %fd9785, %fd2176;
	setp.lt.f64 	%p3694, %fd9786, 0d0000000000000000;
	selp.f64 	%fd17785, 0d0000000000000000, %fd9786, %p3694;
$L__BB0_872:
	@%p3694 bra 	$L__BB0_875;
	setp.ltu.f64 	%p1612, %fd17785, 0d3F50624DD2F1A9FC;
	setp.gtu.f64 	%p1613, %fd17785, %fd17776;
	or.pred  	%p1614, %p1612, %p1613;
	@%p1614 bra 	$L__BB0_875;
	ld.param.u64 	%rd993, [_Z13render_kernelP4RectiP4TrigiP5Lighti7double3S5_iidP6uchar4iS7__param_2];
	cvta.to.global.u64 	%rd398, %rd993;
	mul.wide.u32 	%rd399, %r2859, 96;
	add.s64 	%rd400, %rd398, %rd399;
	ld.global.f64 	%fd9787, [%rd400+184];
	mul.f64 	%fd17790, %fd17790, %fd9787;
$L__BB0_875:
	ld.param.u32 	%r2561, [_Z13render_kernelP4RectiP4TrigiP5Lighti7double3S5_iidP6uchar4iS7__param_3];
	add.s32 	%r2859, %r2859, 2;
	and.b32  	%r249, %r2561, 2147483646;
	setp.ne.s32 	%p1615, %r2859, %r249;
	@%p1615 bra 	$L__BB0_861;
	cvt.u64.u32 	%rd1139, %r249;
$L__BB0_877:
	ld.param.u32 	%r2562, [_Z13render_kernelP4RectiP4TrigiP5Lighti7double3S5_iidP6uchar4iS7__param_3];
	and.b32  	%r1103, %r2562, 1;
	setp.eq.b32 	%p1616, %r1103, 1;
	not.pred 	%p1617, %p1616;
	mov.f64 	%fd17789, 0d0000000000000000;
	@%p1617 bra 	$L__BB0_885;
	ld.param.u64 	%rd994, [_Z13render_kernelP4RectiP4TrigiP5Lighti7double3S5_iidP6uchar4iS7__param_2];
	cvta.to.global.u64 	%rd401, %rd994;
	mad.lo.s64 	%rd39, %rd1139, 96, %rd401;
	ld.global.f64 	%fd2190, [%rd39];
	ld.global.f64 	%fd2191, [%rd39+8];
	ld.global.f64 	%fd2192, [%rd39+16];
	ld.global.f64 	%fd9789, [%rd39+24];
	ld.global.f64 	%fd9790, [%rd39+32];
	ld.global.f64 	%fd9791, [%rd39+40];
	ld.global.f64 	%fd9792, [%rd39+48];
	ld.global.f64 	%fd9793, [%rd39+56];
	ld.global.f64 	%fd9794, [%rd39+64];
	sub.f64 	%fd2193, %fd9789, %fd2190;
	sub.f64 	%fd2194, %fd9790, %fd2191;
	sub.f64 	%fd2195, %fd9791, %fd2192;
	sub.f64 	%fd2196, %fd9792, %fd2190;
	sub.f64 	%fd2197, %fd9793, %fd2191;
	sub.f64 	%fd2198, %fd9794, %fd2192;
	mul.f64 	%fd9795, %fd17774, %fd2198;
	mul.f64 	%fd9796, %fd17775, %fd2197;
	sub.f64 	%fd9797, %fd9795, %fd9796;
	mul.f64 	%fd9798, %fd17775, %fd2196;
	mul.f64 	%fd9799, %fd17773, %fd2198;
	sub.f64 	%fd9800, %fd9798, %fd9799;
	mul.f64 	%fd9801, %fd17773, %fd2197;
	mul.f64 	%fd9802, %fd17774, %fd2196;
	sub.f64 	%fd9803, %fd9801, %fd9802;
	mul.f64 	%fd9804, %fd2194, %fd9800;
	fma.rn.f64 	%fd9805, %fd2193, %fd9797, %fd9804;
	fma.rn.f64 	%fd2199, %fd2195, %fd9803, %fd9805;
	abs.f64 	%fd9806, %fd2199;
	setp.lt.f64 	%p1619, %fd9806, 0d3D719799812DEA11;
	mov.pred 	%p3695, -1;
	@%p1619 bra 	$L__BB0_882;
	sub.f64 	%fd2200, %fd2037, %fd2190;
	sub.f64 	%fd2201, %fd2038, %fd2191;
	sub.f64 	%fd2202, %fd2039, %fd2192;
	mul.f64 	%fd9808, %fd17774, %fd2198;
	mul.f64 	%fd9809, %fd17775, %fd2197;
	sub.f64 	%fd9810, %fd9808, %fd9809;
	mul.f64 	%fd9811, %fd17775, %fd2196;
	mul.f64 	%fd9812, %fd17773, %fd2198;
	sub.f64 	%fd9813, %fd9811, %fd9812;
	mul.f64 	%fd9814, %fd2201, %fd9813;
	fma.rn.f64 	%fd9815, %fd2200, %fd9810, %fd9814;
	mul.f64 	%fd9816, %fd17773, %fd2197;
	mul.f64 	%fd9817, %fd17774, %fd2196;
	sub.f64 	%fd9818, %fd9816, %fd9817;
	fma.rn.f64 	%fd9819, %fd2202, %fd9818, %fd9815;
	div.rn.f64 	%fd2203, %fd9819, %fd2199;
	setp.lt.f64 	%p1621, %fd2203, 0d0000000000000000;
	setp.gt.f64 	%p1622, %fd2203, 0d3FF0000000000000;
	or.pred  	%p1623, %p1621, %p1622;
	@%p1623 bra 	$L__BB0_882;
	mul.f64 	%fd9821, %fd2201, %fd2195;
	mul.f64 	%fd9822, %fd2202, %fd2194;
	sub.f64 	%fd2204, %fd9821, %fd9822;
	mul.f64 	%fd9823, %fd2202, %fd2193;
	mul.f64 	%fd9824, %fd2200, %fd2195;
	sub.f64 	%fd2205, %fd9823, %fd9824;
	mul.f64 	%fd9825, %fd2200, %fd2194;
	mul.f64 	%fd9826, %fd2201, %fd2193;
	sub.f64 	%fd2206, %fd9825, %fd9826;
	mul.f64 	%fd9827, %fd17774, %fd2205;
	fma.rn.f64 	%fd9828, %fd17773, %fd2204, %fd9827;
	fma.rn.f64 	%fd9829, %fd17775, %fd2206, %fd9828;
	div.rn.f64 	%fd9830, %fd9829, %fd2199;
	setp.lt.f64 	%p1625, %fd9830, 0d0000000000000000;
	add.f64 	%fd9831, %fd2203, %fd9830;
	setp.gt.f64 	%p1626, %fd9831, 0d3FF0000000000000;
	or.pred  	%p1627, %p1625, %p1626;
	@%p1627 bra 	$L__BB0_882;
	mul.f64 	%fd9832, %fd2197, %fd2205;
	fma.rn.f64 	%fd9833, %fd2196, %fd2204, %fd9832;
	fma.rn.f64 	%fd9834, %fd2198, %fd2206, %fd9833;
	div.rn.f64 	%fd9835, %fd9834, %fd2199;
	setp.lt.f64 	%p3695, %fd9835, 0d0000000000000000;
	selp.f64 	%fd17789, 0d0000000000000000, %fd9835, %p3695;
$L__BB0_882:
	@%p3695 bra 	$L__BB0_885;
	setp.ltu.f64 	%p1628, %fd17789, 0d3F50624DD2F1A9FC;
	setp.gtu.f64 	%p1629, %fd17789, %fd17776;
	or.pred  	%p1630, %p1628, %p1629;
	@%p1630 bra 	$L__BB0_885;
	ld.global.f64 	%fd9836, [%rd39+88];
	mul.f64 	%fd17790, %fd17790, %fd9836;
$L__BB0_885:
	mul.f64 	%fd9837, %fd17770, %fd17774;
	fma.rn.f64 	%fd9838, %fd17769, %fd17773, %fd9837;
	fma.rn.f64 	%fd2211, %fd17771, %fd17775, %fd9838;
	setp.leu.f64 	%p1631, %fd2211, 0d0000000000000000;
	@%p1631 bra 	$L__BB0_894;
	mul.f64 	%fd9839, %fd17770, %fd17770;
	fma.rn.f64 	%fd9840, %fd17769, %fd17769, %fd9839;
	fma.rn.f64 	%fd2212, %fd17771, %fd17771, %fd9840;
	setp.eq.f64 	%p1632, %fd2212, 0d0000000000000000;
	selp.f64 	%fd17792, 0d0000000000000000, %fd2212, %p1632;
	@%p122 bra 	$L__BB0_889;
	mov.f64 	%fd17791, %fd2212;
$L__BB0_888:
	div.rn.f64 	%fd9844, %fd2212, %fd17791;
	add.f64 	%fd9845, %fd17791, %fd9844;
	mul.f64 	%fd17792, %fd9845, 0d3FE0000000000000;
	sub.f64 	%fd9846, %fd17792, %fd17791;
	abs.f64 	%fd9847, %fd9846;
	setp.gt.f64 	%p1633, %fd9847, 0d3E7AD7F29ABCAF48;
	mov.f64 	%fd17791, %fd17792;
	@%p1633 bra 	$L__BB0_888;
$L__BB0_889:
	mul.f64 	%fd9849, %fd17774, %fd17774;
	fma.rn.f64 	%fd9850, %fd17773, %fd17773, %fd9849;
	fma.rn.f64 	%fd2217, %fd17775, %fd17775, %fd9850;
	setp.eq.f64 	%p1634, %fd2217, 0d0000000000000000;
	mov.f64 	%fd17794, 0d0000000000000000;
	@%p1634 bra 	$L__BB0_893;
	abs.f64 	%fd9851, %fd2217;
	setp.leu.f64 	%p1635, %fd9851, 0d3E7AD7F29ABCAF48;
	mov.f64 	%fd17794, %fd2217;
	@%p1635 bra 	$L__BB0_893;
	mov.f64 	%fd17793, %fd2217;
$L__BB0_892:
	div.rn.f64 	%fd9852, %fd2217, %fd17793;
	add.f64 	%fd9853, %fd17793, %fd9852;
	mul.f64 	%fd17794, %fd9853, 0d3FE0000000000000;
	sub.f64 	%fd9854, %fd17794, %fd17793;
	abs.f64 	%fd9855, %fd9854;
	setp.gt.f64 	%p1636, %fd9855, 0d3E7AD7F29ABCAF48;
	mov.f64 	%fd17793, %fd17794;
	@%p1636 bra 	$L__BB0_892;
$L__BB0_893:
	mul.f64 	%fd9856, %fd17792, %fd17794;
	mul.f64 	%fd9857, %fd2084, %fd17790;
	mul.f64 	%fd9858, %fd2211, %fd9857;
	div.rn.f64 	%fd9859, %fd9858, %fd9856;
	add.f64 	%fd17800, %fd17800, %fd9859;
$L__BB0_894:
	add.f64 	%fd9860, %fd2211, %fd2211;
	mul.f64 	%fd9861, %fd17769, %fd9860;
	mul.f64 	%fd9862, %fd17770, %fd9860;
	mul.f64 	%fd9863, %fd17771, %fd9860;
	sub.f64 	%fd2223, %fd9861, %fd17773;
	sub.f64 	%fd2224, %fd9862, %fd17774;
	sub.f64 	%fd2225, %fd9863, %fd17775;
	mul.f64 	%fd9864, %fd2224, %fd2082;
	mul.f64 	%fd9865, %fd17741, %fd2223;
	sub.f64 	%fd9866, %fd9864, %fd9865;
	mul.f64 	%fd9867, %fd17743, %fd2225;
	sub.f64 	%fd2226, %fd9866, %fd9867;
	setp.leu.f64 	%p1637, %fd2226, 0d0000000000000000;
	@%p1637 bra 	$L__BB0_903;
	mul.f64 	%fd2227, %fd2084, %fd17790;
	mul.f64 	%fd9869, %fd2224, %fd2224;
	fma.rn.f64 	%fd9870, %fd2223, %fd2223, %fd9869;
	fma.rn.f64 	%fd2228, %fd2225, %fd2225, %fd9870;
	setp.eq.f64 	%p1638, %fd2228, 0d0000000000000000;
	mov.f64 	%fd17797, 0d0000000000000000;
	@%p1638 bra 	$L__BB0_899;
	abs.f64 	%fd9871, %fd2228;
	setp.leu.f64 	%p1639, %fd9871, 0d3E7AD7F29ABCAF48;
	mov.f64 	%fd17797, %fd2228;
	@%p1639 bra 	$L__BB0_899;
	mov.f64 	%fd17796, %fd2228;
$L__BB0_898:
	div.rn.f64 	%fd9872, %fd2228, %fd17796;
	add.f64 	%fd9873, %fd17796, %fd9872;
	mul.f64 	%fd17797, %fd9873, 0d3FE0000000000000;
	sub.f64 	%fd9874, %fd17797, %fd17796;
	abs.f64 	%fd9875, %fd9874;
	setp.gt.f64 	%p1640, %fd9875, 0d3E7AD7F29ABCAF48;
	mov.f64 	%fd17796, %fd17797;
	@%p1640 bra 	$L__BB0_898;
$L__BB0_899:
	mul.f64 	%fd9876, %fd17742, %fd17742;
	fma.rn.f64 	%fd9877, %fd17741, %fd17741, %fd9876;
	fma.rn.f64 	%fd2232, %fd17743, %fd17743, %fd9877;
	setp.leu.f64 	%p1641, %fd1893, 0d3E7AD7F29ABCAF48;
	mov.f64 	%fd17799, %fd2232;
	@%p1641 bra 	$L__BB0_902;
	mov.f64 	%fd17798, %fd2232;
$L__BB0_901:
	div.rn.f64 	%fd9878, %fd2232, %fd17798;
	add.f64 	%fd9879, %fd17798, %fd9878;
	mul.f64 	%fd17799, %fd9879, 0d3FE0000000000000;
	sub.f64 	%fd9880, %fd17799, %fd17798;
	abs.f64 	%fd9881, %fd9880;
	setp.gt.f64 	%p1642, %fd9881, 0d3E7AD7F29ABCAF48;
	mov.f64 	%fd17798, %fd17799;
	@%p1642 bra 	$L__BB0_901;
$L__BB0_902:
	mul.f64 	%fd9882, %fd17797, %fd17799;
	div.rn.f64 	%fd9883, %fd2226, %fd9882;
	mul.f64 	%fd9884, %fd9883, %fd9883;
	mul.f64 	%fd9885, %fd9884, %fd9884;
	mul.f64 	%fd9886, %fd9885, %fd9884;
	mul.f64 	%fd9887, %fd9885, %fd9885;
	mul.f64 	%fd9888, %fd9887, %fd9886;
	mul.f64 	%fd9889, %fd9887, %fd9887;
	mul.f64 	%fd9890, %fd9889, %fd9889;
	mul.f64 	%fd9891, %fd9890, %fd9888;
	mul.f64 	%fd9892, %fd9890, %fd9890;
	mul.f64 	%fd9893, %fd9892, %fd9891;
	fma.rn.f64 	%fd17800, %fd2227, %fd9893, %fd17800;
$L__BB0_903:
	ld.param.u32 	%r2663, [_Z13render_kernelP4RectiP4TrigiP5Lighti7double3S5_iidP6uchar4iS7__param_5];
	add.s32 	%r2857, %r2857, 1;
	setp.ne.s32 	%p1643, %r2857, %r2663;
	@%p1643 bra 	$L__BB0_840;
$L__BB0_904:
	and.b16  	%rs637, %rs979, 255;
	cvt.rn.f64.u16 	%fd9894, %rs637;
	mul.f64 	%fd9895, %fd17800, %fd9894;
	min.f64 	%fd9896, %fd9895, 0d406FE00000000000;
	cvt.rzi.u32.f64 	%r1104, %fd9896;
	cvt.u16.u32 	%rs1010, %r1104;
	and.b16  	%rs638, %rs980, 255;
	cvt.rn.f64.u16 	%fd9897, %rs638;
	mul.f64 	%fd9898, %fd17800, %fd9897;
	min.f64 	%fd9899, %fd9898, 0d406FE00000000000;
	cvt.rzi.u32.f64 	%r1105, %fd9899;
	cvt.u16.u32 	%rs1009, %r1105;
	and.b16  	%rs639, %rs981, 255;
	cvt.rn.f64.u16 	%fd9900, %rs639;
	mul.f64 	%fd9901, %fd17800, %fd9900;
	min.f64 	%fd9902, %fd9901, 0d406FE00000000000;
	cvt.rzi.u32.f64 	%r1106, %fd9902;
	cvt.u16.u32 	%rs1008, %r1106;
	and.b16  	%rs640, %rs982, 255;
	cvt.rn.f64.u16 	%fd9903, %rs640;
	mul.f64 	%fd9904, %fd17800, %fd9903;
	min.f64 	%fd9905, %fd9904, 0d406FE00000000000;
	cvt.rzi.u32.f64 	%r1107, %fd9905;
	cvt.u16.u32 	%rs1007, %r1107;
	setp.eq.s32 	%p1644, %r2842, 1;
	@%p1644 bra 	$L__BB0_907;
	setp.ne.s32 	%p1645, %r2842, 0;
	@%p1645 bra 	$L__BB0_908;
	ld.param.u64 	%rd897, [_Z13render_kernelP4RectiP4TrigiP5Lighti7double3S5_iidP6uchar4iS7__param_0];
	cvta.to.global.u64 	%rd405, %rd897;
	mul.wide.s32 	%rd406, %r2841, 128;
	add.s64 	%rd407, %rd405, %rd406;
	ld.global.f64 	%fd9907, [%rd407+112];
	setp.gtu.f64 	%p1647, %fd9907, 0d0000000000000000;
	@%p1647 bra 	$L__BB0_908;
	bra.uni 	$L__BB0_1214;
$L__BB0_907:
	ld.param.u64 	%rd995, [_Z13render_kernelP4RectiP4TrigiP5Lighti7double3S5_iidP6uchar4iS7__param_2];
	cvta.to.global.u64 	%rd402, %rd995;
	mul.wide.s32 	%rd403, %r2841, 96;
	add.s64 	%rd404, %rd402, %rd403;
	ld.global.f64 	%fd9906, [%rd404+80];
	setp.le.f64 	%p1646, %fd9906, 0d0000000000000000;
	@%p1646 bra 	$L__BB0_1214;
$L__BB0_908:
	mul.f64 	%fd9909, %fd17770, %fd2082;
	mul.f64 	%fd9910, %fd17741, %fd17769;
	sub.f64 	%fd9911, %fd9909, %fd9910;
	mul.f64 	%fd9912, %fd17743, %fd17771;
	sub.f64 	%fd9913, %fd9911, %fd9912;
	add.f64 	%fd9914, %fd9913, %fd9913;
	fma.rn.f64 	%fd2239, %fd17769, %fd9914, %fd17741;
	fma.rn.f64 	%fd2240, %fd17770, %fd9914, %fd17742;
	fma.rn.f64 	%fd2241, %fd17771, %fd9914, %fd17743;
	mul.f64 	%fd9915, %fd2240, %fd2240;
	fma.rn.f64 	%fd9916, %fd2239, %fd2239, %fd9915;
	fma.rn.f64 	%fd2242, %fd2241, %fd2241, %fd9916;
	setp.eq.f64 	%p1648, %fd2242, 0d0000000000000000;
	mov.f64 	%fd17803, 0d0000000000000000;
	@%p1648 bra 	$L__BB0_912;
	abs.f64 	%fd9917, %fd2242;
	setp.leu.f64 	%p1649, %fd9917, 0d3E7AD7F29ABCAF48;
	mov.f64 	%fd17803, %fd2242;
	@%p1649 bra 	$L__BB0_912;
	mov.f64 	%fd17802, %fd2242;
$L__BB0_911:
	div.rn.f64 	%fd9918, %fd2242, %fd17802;
	add.f64 	%fd9919, %fd17802, %fd9918;
	mul.f64 	%fd17803, %fd9919, 0d3FE0000000000000;
	sub.f64 	%fd9920, %fd17803, %fd17802;
	abs.f64 	%fd9921, %fd9920;
	setp.gt.f64 	%p1650, %fd9921, 0d3E7AD7F29ABCAF48;
	mov.f64 	%fd17802, %fd17803;
	@%p1650 bra 	$L__BB0_911;
$L__BB0_912:
	setp.lt.f64 	%p1651, %fd17803, 0d3D719799812DEA11;
	mov.f64 	%fd17804, 0d0000000000000000;
	mov.f64 	%fd17805, %fd17804;
	mov.f64 	%fd17806, %fd17804;
	@%p1651 bra 	$L__BB0_914;
	div.rn.f64 	%fd17804, %fd2239, %fd17803;
	div.rn.f64 	%fd17805, %fd2240, %fd17803;
	div.rn.f64 	%fd17806, %fd2241, %fd17803;
$L__BB0_914:
	ld.param.u32 	%r2664, [_Z13render_kernelP4RectiP4TrigiP5Lighti7double3S5_iidP6uchar4iS7__param_5];
	setp.lt.s32 	%p1652, %r2664, 1;
	@%p1652 bra 	$L__BB0_925;
	mov.b32 	%r2860, 0;
$L__BB0_916:
	ld.param.u64 	%rd1095, [_Z13render_kernelP4RectiP4TrigiP5Lighti7double3S5_iidP6uchar4iS7__param_4];
	cvta.to.global.u64 	%rd408, %rd1095;
	mul.wide.u32 	%rd409, %r2860, 64;
	add.s64 	%rd40, %rd408, %rd409;
	ld.global.u32 	%r1109, [%rd40];
	setp.ne.s32 	%p1653, %r1109, 1;
	@%p1653 bra 	$L__BB0_924;
	ld.global.f64 	%fd9924, [%rd40+16];
	ld.global.f64 	%fd9925, [%rd40+24];
	ld.global.f64 	%fd9926, [%rd40+32];
	sub.f64 	%fd2252, %fd9924, %fd2037;
	sub.f64 	%fd2253, %fd9925, %fd2038;
	sub.f64 	%fd2254, %fd9926, %fd2039;
	mul.f64 	%fd9927, %fd2253, %fd2253;
	fma.rn.f64 	%fd9928, %fd2252, %fd2252, %fd9927;
	fma.rn.f64 	%fd2255, %fd2254, %fd2254, %fd9928;
	setp.eq.f64 	%p1654, %fd2255, 0d0000000000000000;
	mov.f64 	%fd17808, 0d0000000000000000;
	@%p1654 bra 	$L__BB0_921;
	abs.f64 	%fd9929, %fd2255;
	setp.leu.f64 	%p1655, %fd9929, 0d3E7AD7F29ABCAF48;
	mov.f64 	%fd17808, %fd2255;
	@%p1655 bra 	$L__BB0_921;
	mov.f64 	%fd17807, %fd2255;
$L__BB0_920:
	div.rn.f64 	%fd9930, %fd2255, %fd17807;
	add.f64 	%fd9931, %fd17807, %fd9930;
	mul.f64 	%fd17808, %fd9931, 0d3FE0000000000000;
	sub.f64 	%fd9932, %fd17808, %fd17807;
	abs.f64 	%fd9933, %fd9932;
	setp.gt.f64 	%p1656, %fd9933, 0d3E7AD7F29ABCAF48;
	mov.f64 	%fd17807, %fd17808;
	@%p1656 bra 	$L__BB0_920;
$L__BB0_921:
	setp.lt.f64 	%p1657, %fd17808, 0d3D719799812DEA11;
	mov.f64 	%fd17809, 0d0000000000000000;
	mov.f64 	%fd17810, %fd17809;
	mov.f64 	%fd17811, %fd17809;
	@%p1657 bra 	$L__BB0_923;
	div.rn.f64 	%fd17809, %fd2252, %fd17808;
	div.rn.f64 	%fd17810, %fd2253, %fd17808;
	div.rn.f64 	%fd17811, %fd2254, %fd17808;
$L__BB0_923:
	mul.f64 	%fd9935, %fd17805, %fd17810;
	fma.rn.f64 	%fd9936, %fd17804, %fd17809, %fd9935;
	fma.rn.f64 	%fd9937, %fd17806, %fd17811, %fd9936;
	add.f64 	%fd9938, %fd9937, 0dBFF0000000000000;
	abs.f64 	%fd9939, %fd9938;
	setp.lt.f64 	%p1658, %fd9939, 0d3FC0000000000000;
	setp.lt.f64 	%p1659, %fd17808, 0d3FC0000000000000;
	and.pred  	%p1660, %p1659, %p1658;
	mov.b16 	%rs991, 255;
	mov.u16 	%rs992, %rs991;
	mov.u16 	%rs993, %rs991;
	mov.u16 	%rs994, %rs991;
	@%p1660 bra 	$L__BB0_1053;
$L__BB0_924:
	ld.param.u32 	%r2665, [_Z13render_kernelP4RectiP4TrigiP5Lighti7double3S5_iidP6uchar4iS7__param_5];
	add.s32 	%r2860, %r2860, 1;
	setp.eq.s32 	%p1661, %r2860, %r2665;
	@%p1661 bra 	$L__BB0_925;
	bra.uni 	$L__BB0_916;
$L__BB0_925:
	ld.param.u32 	%r2476, [_Z13render_kernelP4RectiP4TrigiP5Lighti7double3S5_iidP6uchar4iS7__param_1];
	setp.lt.s32 	%p1662, %r2476, 1;
	mov.f64 	%fd17816, 0d7FEFFFFFFFFFFFFF;
	mov.b32 	%r2866, -1;
	mov.u32 	%r2867, %r2866;
	@%p1662 bra 	$L__BB0_938;
	mov.b32 	%r2867, -1;
	mov.f64 	%fd17816, 0d7FEFFFFFFFFFFFFF;
	mov.b32 	%r2863, 0;
	mov.u32 	%r2866, %r2867;
$L__BB0_927:
	ld.param.u64 	%rd898, [_Z13render_kernelP4RectiP4TrigiP5Lighti7double3S5_iidP6uchar4iS7__param_0];
	cvta.to.global.u64 	%rd410, %rd898;
	mul.wide.u32 	%rd411, %r2863, 128;
	add.s64 	%rd412, %rd410, %rd411;
	ld.global.f64 	%fd2267, [%rd412+88];
	ld.global.f64 	%fd2268, [%rd412+80];
	ld.global.f64 	%fd2269, [%rd412+72];
	ld.global.f64 	%fd2270, [%rd412+64];
	ld.global.f64 	%fd2271, [%rd412+56];
	ld.global.f64 	%fd2272, [%rd412+48];
	ld.global.f64 	%fd2273, [%rd412+40];
	ld.global.f64 	%fd2274, [%rd412+32];
	ld.global.f64 	%fd2275, [%rd412+24];
	ld.global.f64 	%fd2276, [%rd412+16];
	ld.global.f64 	%fd2277, [%rd412+8];
	ld.global.f64 	%fd2278, [%rd412];
	sub.f64 	%fd2279, %fd2275, %fd2278;
	sub.f64 	%fd2280, %fd2274, %fd2277;
	sub.f64 	%fd2281, %fd2273, %fd2276;
	sub.f64 	%fd2282, %fd2269, %fd2278;
	sub.f64 	%fd2283, %fd2268, %fd2277;
	sub.f64 	%fd2284, %fd2267, %fd2276;
	mul.f64 	%fd9943, %fd17805, %fd2284;
	mul.f64 	%fd9944, %fd17806, %fd2283;
	sub.f64 	%fd9945, %fd9943, %fd9944;
	mul.f64 	%fd9946, %fd17806, %fd2282;
	mul.f64 	%fd9947, %fd17804, %fd2284;
	sub.f64 	%fd9948, %fd9946, %fd9947;
	mul.f64 	%fd9949, %fd17804, %fd2283;
	mul.f64 	%fd9950, %fd17805, %fd2282;
	sub.f64 	%fd9951, %fd9949, %fd9950;
	mul.f64 	%fd9952, %fd2280, %fd9948;
	fma.rn.f64 	%fd9953, %fd2279, %fd9945, %fd9952;
	fma.rn.f64 	%fd2285, %fd2281, %fd9951, %fd9953;
	abs.f64 	%fd9954, %fd2285;
	setp.lt.f64 	%p1664, %fd9954, 0d3D719799812DEA11;
	mov.pred 	%p3696, 0;
	mov.f64 	%fd17814, 0d0000000000000000;
	@%p1664 bra 	$L__BB0_931;
	sub.f64 	%fd2286, %fd2037, %fd2278;
	sub.f64 	%fd2287, %fd2038, %fd2277;
	sub.f64 	%fd2288, %fd2039, %fd2276;
	mul.f64 	%fd9956, %fd17805, %fd2284;
	mul.f64 	%fd9957, %fd17806, %fd2283;
	sub.f64 	%fd9958, %fd9956, %fd9957;
	mul.f64 	%fd9959, %fd17806, %fd2282;
	mul.f64 	%fd9960, %fd17804, %fd2284;
	sub.f64 	%fd9961, %fd9959, %fd9960;
	mul.f64 	%fd9962, %fd2287, %fd9961;
	fma.rn.f64 	%fd9963, %fd2286, %fd9958, %fd9962;
	mul.f64 	%fd9964, %fd17804, %fd2283;
	mul.f64 	%fd9965, %fd17805, %fd2282;
	sub.f64 	%fd9966, %fd9964, %fd9965;
	fma.rn.f64 	%fd9967, %fd2288, %fd9966, %fd9963;
	div.rn.f64 	%fd2289, %fd9967, %fd2285;
	setp.lt.f64 	%p1666, %fd2289, 0d0000000000000000;
	setp.gt.f64 	%p1667, %fd2289, 0d3FF0000000000000;
	or.pred  	%p1668, %p1666, %p1667;
	@%p1668 bra 	$L__BB0_931;
	mul.f64 	%fd9969, %fd2287, %fd2281;
	mul.f64 	%fd9970, %fd2288, %fd2280;
	sub.f64 	%fd2290, %fd9969, %fd9970;
	mul.f64 	%fd9971, %fd2288, %fd2279;
	mul.f64 	%fd9972, %fd2286, %fd2281;
	sub.f64 	%fd2291, %fd9971, %fd9972;
	mul.f64 	%fd9973, %fd2286, %fd2280;
	mul.f64 	%fd9974, %fd2287, %fd2279;
	sub.f64 	%fd2292, %fd9973, %fd9974;
	mul.f64 	%fd9975, %fd17805, %fd2291;
	fma.rn.f64 	%fd9976, %fd17804, %fd2290, %fd9975;
	fma.rn.f64 	%fd9977, %fd17806, %fd2292, %fd9976;
	div.rn.f64 	%fd9978, %fd9977, %fd2285;
	setp.lt.f64 	%p1670, %fd9978, 0d0000000000000000;
	add.f64 	%fd9979, %fd2289, %fd9978;
	setp.gt.f64 	%p1671, %fd9979, 0d3FF0000000000000;
	or.pred  	%p1672, %p1670, %p1671;
	@%p1672 bra 	$L__BB0_931;
	mul.f64 	%fd9980, %fd2283, %fd2291;
	fma.rn.f64 	%fd9981, %fd2282, %fd2290, %fd9980;
	fma.rn.f64 	%fd9982, %fd2284, %fd2292, %fd9981;
	div.rn.f64 	%fd9983, %fd9982, %fd2285;
	setp.geu.f64 	%p3696, %fd9983, 0d0000000000000000;
	selp.f64 	%fd17814, %fd9983, 0d0000000000000000, %p3696;
$L__BB0_931:
	sub.f64 	%fd2295, %fd2275, %fd2269;
	sub.f64 	%fd2296, %fd2274, %fd2268;
	sub.f64 	%fd2297, %fd2273, %fd2267;
	sub.f64 	%fd2298, %fd2272, %fd2269;
	sub.f64 	%fd2299, %fd2271, %fd2268;
	sub.f64 	%fd2300, %fd2270, %fd2267;
	mul.f64 	%fd9985, %fd17805, %fd2300;
	mul.f64 	%fd9986, %fd17806, %fd2299;
	sub.f64 	%fd9987, %fd9985, %fd9986;
	mul.f64 	%fd9988, %fd17806, %fd2298;
	mul.f64 	%fd9989, %fd17804, %fd2300;
	sub.f64 	%fd9990, %fd9988, %fd9989;
	mul.f64 	%fd9991, %fd17804, %fd2299;
	mul.f64 	%fd9992, %fd17805, %fd2298;
	sub.f64 	%fd9993, %fd9991, %fd9992;
	mul.f64 	%fd9994, %fd2296, %fd9990;
	fma.rn.f64 	%fd9995, %fd2295, %fd9987, %fd9994;
	fma.rn.f64 	%fd2301, %fd2297, %fd9993, %fd9995;
	abs.f64 	%fd9996, %fd2301;
	setp.lt.f64 	%p1674, %fd9996, 0d3D719799812DEA11;
	mov.pred 	%p3697, 0;
	mov.f64 	%fd17815, 0d0000000000000000;
	@%p1674 bra 	$L__BB0_935;
	sub.f64 	%fd2302, %fd2037, %fd2269;
	sub.f64 	%fd2303, %fd2038, %fd2268;
	sub.f64 	%fd2304, %fd2039, %fd2267;
	mul.f64 	%fd9998, %fd17805, %fd2300;
	mul.f64 	%fd9999, %fd17806, %fd2299;
	sub.f64 	%fd10000, %fd9998, %fd9999;
	mul.f64 	%fd10001, %fd17806, %fd2298;
	mul.f64 	%fd10002, %fd17804, %fd2300;
	sub.f64 	%fd10003, %fd10001, %fd10002;
	mul.f64 	%fd10004, %fd2303, %fd10003;
	fma.rn.f64 	%fd10005, %fd2302, %fd10000, %fd10004;
	mul.f64 	%fd10006, %fd17804, %fd2299;
	mul.f64 	%fd10007, %fd17805, %fd2298;
	sub.f64 	%fd10008, %fd10006, %fd10007;
	fma.rn.f64 	%fd10009, %fd2304, %fd10008, %fd10005;
	div.rn.f64 	%fd2305, %fd10009, %fd2301;
	setp.lt.f64 	%p1676, %fd2305, 0d0000000000000000;
	setp.gt.f64 	%p1677, %fd2305, 0d3FF0000000000000;
	or.pred  	%p1678, %p1676, %p1677;
	@%p1678 bra 	$L__BB0_935;
	mul.f64 	%fd10011, %fd2303, %fd2297;
	mul.f64 	%fd10012, %fd2304, %fd2296;
	sub.f64 	%fd2306, %fd10011, %fd10012;
	mul.f64 	%fd10013, %fd2304, %fd2295;
	mul.f64 	%fd10014, %fd2302, %fd2297;
	sub.f64 	%fd2307, %fd10013, %fd10014;
	mul.f64 	%fd10015, %fd2302, %fd2296;
	mul.f64 	%fd10016, %fd2303, %fd2295;
	sub.f64 	%fd2308, %fd10015, %fd10016;
	mul.f64 	%fd10017, %fd17805, %fd2307;
	fma.rn.f64 	%fd10018, %fd17804, %fd2306, %fd10017;
	fma.rn.f64 	%fd10019, %fd17806, %fd2308, %fd10018;
	div.rn.f64 	%fd10020, %fd10019, %fd2301;
	setp.lt.f64 	%p1680, %fd10020, 0d0000000000000000;
	add.f64 	%fd10021, %fd2305, %fd10020;
	setp.gt.f64 	%p1681, %fd10021, 0d3FF0000000000000;
	or.pred  	%p1682, %p1680, %p1681;
	@%p1682 bra 	$L__BB0_935;
	mul.f64 	%fd10022, %fd2299, %fd2307;
	fma.rn.f64 	%fd10023, %fd2298, %fd2306, %fd10022;
	fma.rn.f64 	%fd10024, %fd2300, %fd2308, %fd10023;
	div.rn.f64 	%fd10025, %fd10024, %fd2301;
	setp.geu.f64 	%p3697, %fd10025, 0d0000000000000000;
	selp.f64 	%fd17815, %fd10025, 0d0000000000000000, %p3697;
$L__BB0_935:
	setp.lt.f64 	%p1683, %fd17814, 0d7FEFFFFFFFFFFFFF;
	and.pred  	%p1684, %p3696, %p1683;
	selp.f64 	%fd10026, %fd17814, 0d7FEFFFFFFFFFFFFF, %p1684;
	setp.lt.f64 	%p1685, %fd17815, %fd10026;
	and.pred  	%p1686, %p3697, %p1685;
	or.pred  	%p1687, %p1686, %p1684;
	selp.f64 	%fd10028, %fd17814, 0d0000000000000000, %p1684;
	selp.f64 	%fd2311, %fd17815, %fd10028, %p1686;
	not.pred 	%p1688, %p1687;
	@%p1688 bra 	$L__BB0_937;
	setp.lt.f64 	%p1689, %fd2311, %fd17816;
	setp.gt.f64 	%p1690, %fd2311, 0d3EB0C6F7A0B5ED8D;
	and.pred  	%p1691, %p1689, %p1690;
	selp.b32 	%r2866, %r2863, %r2866, %p1691;
	selp.b32 	%r2867, 0, %r2867, %p1691;
	selp.f64 	%fd17816, %fd2311, %fd17816, %p1691;
$L__BB0_937:
	ld.param.u32 	%r2477, [_Z13render_kernelP4RectiP4TrigiP5Lighti7double3S5_iidP6uchar4iS7__param_1];
	add.s32 	%r2863, %r2863, 1;
	setp.eq.s32 	%p1692, %r2863, %r2477;
	@%p1692 bra 	$L__BB0_938;
	bra.uni 	$L__BB0_927;
$L__BB0_938:
	ld.param.u32 	%r2563, [_Z13render_kernelP4RectiP4TrigiP5Lighti7double3S5_iidP6uchar4iS7__param_3];
	setp.lt.s32 	%p1693, %r2563, 1;
	@%p1693 bra 	$L__BB0_961;
	ld.param.u32 	%r2564, [_Z13render_kernelP4RectiP4TrigiP5Lighti7double3S5_iidP6uchar4iS7__param_3];
	setp.eq.s32 	%p1694, %r2564, 1;
	mov.b32 	%r2877, 0;
	@%p1694 bra 	$L__BB0_954;
	mov.b32 	%r2868, 0;
$L__BB0_941:
	ld.param.u64 	%rd996, [_Z13render_kernelP4RectiP4TrigiP5Lighti7double3S5_iidP6uchar4iS7__param_2];
	cvta.to.global.u64 	%rd413, %rd996;
	mul.wide.u32 	%rd414, %r2868, 96;
	add.s64 	%rd415, %rd413, %rd414;
	ld.global.f64 	%fd2315, [%rd415];
	ld.global.f64 	%fd2316, [%rd415+8];
	ld.global.f64 	%fd2317, [%rd415+16];
	ld.global.f64 	%fd10031, [%rd415+24];
	ld.global.f64 	%fd10032, [%rd415+32];
	ld.global.f64 	%fd10033, [%rd415+40];
	ld.global.f64 	%fd10034, [%rd415+48];
	ld.global.f64 	%fd10035, [%rd415+56];
	ld.global.f64 	%fd10036, [%rd415+64];
	sub.f64 	%fd2318, %fd10031, %fd2315;
	sub.f64 	%fd2319, %fd10032, %fd2316;
	sub.f64 	%fd2320, %fd10033, %fd2317;
	sub.f64 	%fd2321, %fd10034, %fd2315;
	sub.f64 	%fd2322, %fd10035, %fd2316;
	sub.f64 	%fd2323, %fd10036, %fd2317;
	mul.f64 	%fd10037, %fd17805, %fd2323;
	mul.f64 	%fd10038, %fd17806, %fd2322;
	sub.f64 	%fd10039, %fd10037, %fd10038;
	mul.f64 	%fd10040, %fd17806, %fd2321;
	mul.f64 	%fd10041, %fd17804, %fd2323;
	sub.f64 	%fd10042, %fd10040, %fd10041;
	mul.f64 	%fd10043, %fd17804, %fd2322;
	mul.f64 	%fd10044, %fd17805, %fd2321;
	sub.f64 	%fd10045, %fd10043, %fd10044;
	mul.f64 	%fd10046, %fd2319, %fd10042;
	fma.rn.f64 	%fd10047, %fd2318, %fd10039, %fd10046;
	fma.rn.f64 	%fd2324, %fd2320, %fd10045, %fd10047;
	abs.f64 	%fd10048, %fd2324;
	setp.lt.f64 	%p1696, %fd10048, 0d3D719799812DEA11;
	mov.pred 	%p3698, -1;
	mov.f64 	%fd17818, 0d0000000000000000;
	@%p1696 bra 	$L__BB0_945;
	sub.f64 	%fd2325, %fd2037, %fd2315;
	sub.f64 	%fd2326, %fd2038, %fd2316;
	sub.f64 	%fd2327, %fd2039, %fd2317;
	mul.f64 	%fd10050, %fd17805, %fd2323;
	mul.f64 	%fd10051, %fd17806, %fd2322;
	sub.f64 	%fd10052, %fd10050, %fd10051;
	mul.f64 	%fd10053, %fd17806, %fd2321;
	mul.f64 	%fd10054, %fd17804, %fd2323;
	sub.f64 	%fd10055, %fd10053, %fd10054;
	mul.f64 	%fd10056, %fd2326, %fd10055;
	fma.rn.f64 	%fd10057, %fd2325, %fd10052, %fd10056;
	mul.f64 	%fd10058, %fd17804, %fd2322;
	mul.f64 	%fd10059, %fd17805, %fd2321;
	sub.f64 	%fd10060, %fd10058, %fd10059;
	fma.rn.f64 	%fd10061, %fd2327, %fd10060, %fd10057;
	div.rn.f64 	%fd2328, %fd10061, %fd2324;
	setp.lt.f64 	%p1698, %fd2328, 0d0000000000000000;
	setp.gt.f64 	%p1699, %fd2328, 0d3FF0000000000000;
	or.pred  	%p1700, %p1698, %p1699;
	@%p1700 bra 	$L__BB0_945;
	mul.f64 	%fd10063, %fd2326, %fd2320;
	mul.f64 	%fd10064, %fd2327, %fd2319;
	sub.f64 	%fd2329, %fd10063, %fd10064;
	mul.f64 	%fd10065, %fd2327, %fd2318;
	mul.f64 	%fd10066, %fd2325, %fd2320;
	sub.f64 	%fd2330, %fd10065, %fd10066;
	mul.f64 	%fd10067, %fd2325, %fd2319;
	mul.f64 	%fd10068, %fd2326, %fd2318;
	sub.f64 	%fd2331, %fd10067, %fd10068;
	mul.f64 	%fd10069, %fd17805, %fd2330;
	fma.rn.f64 	%fd10070, %fd17804, %fd2329, %fd10069;
	fma.rn.f64 	%fd10071, %fd17806, %fd2331, %fd10070;
	div.rn.f64 	%fd10072, %fd10071, %fd2324;
	setp.lt.f64 	%p1702, %fd10072, 0d0000000000000000;
	add.f64 	%fd10073, %fd2328, %fd10072;
	setp.gt.f64 	%p1703, %fd10073, 0d3FF0000000000000;
	or.pred  	%p1704, %p1702, %p1703;
	@%p1704 bra 	$L__BB0_945;
	mul.f64 	%fd10074, %fd2322, %fd2330;
	fma.rn.f64 	%fd10075, %fd2321, %fd2329, %fd10074;
	fma.rn.f64 	%fd10076, %fd2323, %fd2331, %fd10075;
	div.rn.f64 	%fd10077, %fd10076, %fd2324;
	setp.lt.f64 	%p3698, %fd10077, 0d0000000000000000;
	selp.f64 	%fd17818, 0d0000000000000000, %fd10077, %p3698;
$L__BB0_945:
	@%p3698 bra 	$L__BB0_947;
	setp.lt.f64 	%p1705, %fd17818, %fd17816;
	setp.gt.f64 	%p1706, %fd17818, 0d3EB0C6F7A0B5ED8D;
	and.pred  	%p1707, %p1705, %p1706;
	selp.b32 	%r2866, %r2868, %r2866, %p1707;
	selp.b32 	%r2867, 1, %r2867, %p1707;
	selp.f64 	%fd17816, %fd17818, %fd17816, %p1707;
$L__BB0_947:
	ld.param.u64 	%rd997, [_Z13render_kernelP4RectiP4TrigiP5Lighti7double3S5_iidP6uchar4iS7__param_2];
	cvta.to.global.u64 	%rd416, %rd997;
	mul.wide.u32 	%rd417, %r2868, 96;
	add.s64 	%rd418, %rd416, %rd417;
	ld.global.f64 	%fd2336, [%rd418+96];
	ld.global.f64 	%fd2337, [%rd418+104];
	ld.global.f64 	%fd2338, [%rd418+112];
	ld.global.f64 	%fd10079, [%rd418+120];
	ld.global.f64 	%fd10080, [%rd418+128];
	ld.global.f64 	%fd10081, [%rd418+136];
	ld.global.f64 	%fd10082, [%rd418+144];
	ld.global.f64 	%fd10083, [%rd418+152];
	ld.global.f64 	%fd10084, [%rd418+160];
	sub.f64 	%fd2339, %fd10079, %fd2336;
	sub.f64 	%fd2340, %fd10080, %fd2337;
	sub.f64 	%fd2341, %fd10081, %fd2338;
	sub.f64 	%fd2342, %fd10082, %fd2336;
	sub.f64 	%fd2343, %fd10083, %fd2337;
	sub.f64 	%fd2344, %fd10084, %fd2338;
	mul.f64 	%fd10085, %fd17805, %fd2344;
	mul.f64 	%fd10086, %fd17806, %fd2343;
	sub.f64 	%fd10087, %fd10085, %fd10086;
	mul.f64 	%fd10088, %fd17806, %fd2342;
	mul.f64 	%fd10089, %fd17804, %fd2344;
	sub.f64 	%fd10090, %fd10088, %fd10089;
	mul.f64 	%fd10091, %fd17804, %fd2343;
	mul.f64 	%fd10092, %fd17805, %fd2342;
	sub.f64 	%fd10093, %fd10091, %fd10092;
	mul.f64 	%fd10094, %fd2340, %fd10090;
	fma.rn.f64 	%fd10095, %fd2339, %fd10087, %fd10094;
	fma.rn.f64 	%fd2345, %fd2341, %fd10093, %fd10095;
	abs.f64 	%fd10096, %fd2345;
	setp.lt.f64 	%p1709, %fd10096, 0d3D719799812DEA11;
	mov.pred 	%p3699, -1;
	mov.f64 	%fd17820, 0d0000000000000000;
	@%p1709 bra 	$L__BB0_951;
	sub.f64 	%fd2346, %fd2037, %fd2336;
	sub.f64 	%fd2347, %fd2038, %fd2337;
	sub.f64 	%fd2348, %fd2039, %fd2338;
	mul.f64 	%fd10098, %fd17805, %fd2344;
	mul.f64 	%fd10099, %fd17806, %fd2343;
	sub.f64 	%fd10100, %fd10098, %fd10099;
	mul.f64 	%fd10101, %fd17806, %fd2342;
	mul.f64 	%fd10102, %fd17804, %fd2344;
	sub.f64 	%fd10103, %fd10101, %fd10102;
	mul.f64 	%fd10104, %fd2347, %fd10103;
	fma.rn.f64 	%fd10105, %fd2346, %fd10100, %fd10104;
	mul.f64 	%fd10106, %fd17804, %fd2343;
	mul.f64 	%fd10107, %fd17805, %fd2342;
	sub.f64 	%fd10108, %fd10106, %fd10107;
	fma.rn.f64 	%fd10109, %fd2348, %fd10108, %fd10105;
	div.rn.f64 	%fd2349, %fd10109, %fd2345;
	setp.lt.f64 	%p1711, %fd2349, 0d0000000000000000;
	setp.gt.f64 	%p1712, %fd2349, 0d3FF0000000000000;
	or.pred  	%p1713, %p1711, %p1712;
	@%p1713 bra 	$L__BB0_951;
	mul.f64 	%fd10111, %fd2347, %fd2341;
	mul.f64 	%fd10112, %fd2348, %fd2340;
	sub.f64 	%fd2350, %fd10111, %fd10112;
	mul.f64 	%fd10113, %fd2348, %fd2339;
	mul.f64 	%fd10114, %fd2346, %fd2341;
	sub.f64 	%fd2351, %fd10113, %fd10114;
	mul.f64 	%fd10115, %fd2346, %fd2340;
	mul.f64 	%fd10116, %fd2347, %fd2339;
	sub.f64 	%fd2352, %fd10115, %fd10116;
	mul.f64 	%fd10117, %fd17805, %fd2351;
	fma.rn.f64 	%fd10118, %fd17804, %fd2350, %fd10117;
	fma.rn.f64 	%fd10119, %fd17806, %fd2352, %fd10118;
	div.rn.f64 	%fd10120, %fd10119, %fd2345;
	setp.lt.f64 	%p1715, %fd10120, 0d0000000000000000;
	add.f64 	%fd10121, %fd2349, %fd10120;
	setp.gt.f64 	%p1716, %fd10121, 0d3FF0000000000000;
	or.pred  	%p1717, %p1715, %p1716;
	@%p1717 bra 	$L__BB0_951;
	mul.f64 	%fd10122, %fd2343, %fd2351;
	fma.rn.f64 	%fd10123, %fd2342, %fd2350, %fd10122;
	fma.rn.f64 	%fd10124, %fd2344, %fd2352, %fd10123;
	div.rn.f64 	%fd10125, %fd10124, %fd2345;
	setp.lt.f64 	%p3699, %fd10125, 0d0000000000000000;
	selp.f64 	%fd17820, 0d0000000000000000, %fd10125, %p3699;
$L__BB0_951:
	@%p3699 bra 	$L__BB0_953;
	setp.lt.f64 	%p1718, %fd17820, %fd17816;
	setp.gt.f64 	%p1719, %fd17820, 0d3EB0C6F7A0B5ED8D;
	and.pred  	%p1720, %p1718, %p1719;
	add.s32 	%r1116, %r2868, 1;
	selp.b32 	%r2866, %r1116, %r2866, %p1720;
	selp.b32 	%r2867, 1, %r2867, %p1720;
	selp.f64 	%fd17816, %fd17820, %fd17816, %p1720;
$L__BB0_953:
	ld.param.u32 	%r2565, [_Z13render_kernelP4RectiP4TrigiP5Lighti7double3S5_iidP6uchar4iS7__param_3];
	add.s32 	%r2868, %r2868, 2;
	and.b32  	%r2877, %r2565, 2147483646;
	setp.ne.s32 	%p1721, %r2868, %r2877;
	@%p1721 bra 	$L__BB0_941;
$L__BB0_954:
	ld.param.u32 	%r2566, [_Z13render_kernelP4RectiP4TrigiP5Lighti7double3S5_iidP6uchar4iS7__param_3];
	and.b32  	%r1117, %r2566, 1;
	setp.eq.b32 	%p1722, %r1117, 1;
	not.pred 	%p1723, %p1722;
	mov.f64 	%fd17824, 0d0000000000000000;
	@%p1723 bra 	$L__BB0_961;
	ld.param.u64 	%rd998, [_Z13render_kernelP4RectiP4TrigiP5Lighti7double3S5_iidP6uchar4iS7__param_2];
	cvta.to.global.u64 	%rd419, %rd998;
	mul.wide.u32 	%rd420, %r2877, 96;
	add.s64 	%rd421, %rd419, %rd420;
	ld.global.f64 	%fd2359, [%rd421];
	ld.global.f64 	%fd2360, [%rd421+8];
	ld.global.f64 	%fd2361, [%rd421+16];
	ld.global.f64 	%fd10127, [%rd421+24];
	ld.global.f64 	%fd10128, [%rd421+32];
	ld.global.f64 	%fd10129, [%rd421+40];
	ld.global.f64 	%fd10130, [%rd421+48];
	ld.global.f64 	%fd10131, [%rd421+56];
	ld.global.f64 	%fd10132, [%rd421+64];
	sub.f64 	%fd2362, %fd10127, %fd2359;
	sub.f64 	%fd2363, %fd10128, %fd2360;
	sub.f64 	%fd2364, %fd10129, %fd2361;
	sub.f64 	%fd2365, %fd10130, %fd2359;
	sub.f64 	%fd2366, %fd10131, %fd2360;
	sub.f64 	%fd2367, %fd10132, %fd2361;
	mul.f64 	%fd10133, %fd17805, %fd2367;
	mul.f64 	%fd10134, %fd17806, %fd2366;
	sub.f64 	%fd10135, %fd10133, %fd10134;
	mul.f64 	%fd10136, %fd17806, %fd2365;
	mul.f64 	%fd10137, %fd17804, %fd2367;
	sub.f64 	%fd10138, %fd10136, %fd10137;
	mul.f64 	%fd10139, %fd17804, %fd2366;
	mul.f64 	%fd10140, %fd17805, %fd2365;
	sub.f64 	%fd10141, %fd10139, %fd10140;
	mul.f64 	%fd10142, %fd2363, %fd10138;
	fma.rn.f64 	%fd10143, %fd2362, %fd10135, %fd10142;
	fma.rn.f64 	%fd2368, %fd2364, %fd10141, %fd10143;
	abs.f64 	%fd10144, %fd2368;
	setp.lt.f64 	%p1725, %fd10144, 0d3D719799812DEA11;
	mov.pred 	%p3700, -1;
	@%p1725 bra 	$L__BB0_959;
	sub.f64 	%fd2369, %fd2037, %fd2359;
	sub.f64 	%fd2370, %fd2038, %fd2360;
	sub.f64 	%fd2371, %fd2039, %fd2361;
	mul.f64 	%fd10146, %fd17805, %fd2367;
	mul.f64 	%fd10147, %fd17806, %fd2366;
	sub.f64 	%fd10148, %fd10146, %fd10147;
	mul.f64 	%fd10149, %fd17806, %fd2365;
	mul.f64 	%fd10150, %fd17804, %fd2367;
	sub.f64 	%fd10151, %fd10149, %fd10150;
	mul.f64 	%fd10152, %fd2370, %fd10151;
	fma.rn.f64 	%fd10153, %fd2369, %fd10148, %fd10152;
	mul.f64 	%fd10154, %fd17804, %fd2366;
	mul.f64 	%fd10155, %fd17805, %fd2365;
	sub.f64 	%fd10156, %fd10154, %fd10155;
	fma.rn.f64 	%fd10157, %fd2371, %fd10156, %fd10153;
	div.rn.f64 	%fd2372, %fd10157, %fd2368;
	setp.lt.f64 	%p1727, %fd2372, 0d0000000000000000;
	setp.gt.f64 	%p1728, %fd2372, 0d3FF0000000000000;
	or.pred  	%p1729, %p1727, %p1728;
	@%p1729 bra 	$L__BB0_959;
	mul.f64 	%fd10159, %fd2370, %fd2364;
	mul.f64 	%fd10160, %fd2371, %fd2363;
	sub.f64 	%fd2373, %fd10159, %fd10160;
	mul.f64 	%fd10161, %fd2371, %fd2362;
	mul.f64 	%fd10162, %fd2369, %fd2364;
	sub.f64 	%fd2374, %fd10161, %fd10162;
	mul.f64 	%fd10163, %fd2369, %fd2363;
	mul.f64 	%fd10164, %fd2370, %fd2362;
	sub.f64 	%fd2375, %fd10163, %fd10164;
	mul.f64 	%fd10165, %fd17805, %fd2374;
	fma.rn.f64 	%fd10166, %fd17804, %fd2373, %fd10165;
	fma.rn.f64 	%fd10167, %fd17806, %fd2375, %fd10166;
	div.rn.f64 	%fd10168, %fd10167, %fd2368;
	setp.lt.f64 	%p1731, %fd10168, 0d0000000000000000;
	add.f64 	%fd10169, %fd2372, %fd10168;
	setp.gt.f64 	%p1732, %fd10169, 0d3FF0000000000000;
	or.pred  	%p1733, %p1731, %p1732;
	@%p1733 bra 	$L__BB0_959;
	mul.f64 	%fd10170, %fd2366, %fd2374;
	fma.rn.f64 	%fd10171, %fd2365, %fd2373, %fd10170;
	fma.rn.f64 	%fd10172, %fd2367, %fd2375, %fd10171;
	div.rn.f64 	%fd10173, %fd10172, %fd2368;
	setp.lt.f64 	%p3700, %fd10173, 0d0000000000000000;
	selp.f64 	%fd17824, 0d0000000000000000, %fd10173, %p3700;
$L__BB0_959:
	@%p3700 bra 	$L__BB0_961;
	setp.lt.f64 	%p1734, %fd17824, %fd17816;
	setp.gt.f64 	%p1735, %fd17824, 0d3EB0C6F7A0B5ED8D;
	and.pred  	%p1736, %p1734, %p1735;
	selp.b32 	%r2866, %r2877, %r2866, %p1736;
	selp.b32 	%r2867, 1, %r2867, %p1736;
	selp.f64 	%fd17816, %fd17824, %fd17816, %p1736;
$L__BB0_961:
	setp.eq.s32 	%p1737, %r2866, -1;
	mov.b16 	%rs994, 255;
	mov.b16 	%rs991, 0;
	mov.f64 	%fd17830, 0d0000000000000000;
	mov.f64 	%fd17831, 0d0000000000000000;
	mov.f64 	%fd17832, 0d0000000000000000;
	mov.u16 	%rs992, %rs991;
	mov.u16 	%rs993, %rs991;
	@%p1737 bra 	$L__BB0_1053;
	fma.rn.f64 	%fd2380, %fd17804, %fd17816, %fd2037;
	fma.rn.f64 	%fd2381, %fd17805, %fd17816, %fd2038;
	fma.rn.f64 	%fd2382, %fd17806, %fd17816, %fd2039;
	mov.b16 	%rs987, 255;
	setp.eq.s32 	%p1738, %r2867, 1;
	@%p1738 bra 	$L__BB0_970;
	setp.ne.s32 	%p1739, %r2867, 0;
	mov.u16 	%rs988, %rs987;
	mov.u16 	%rs989, %rs987;
	mov.u16 	%rs990, %rs987;
	@%p1739 bra 	$L__BB0_979;
	ld.param.u64 	%rd1125, [_Z13render_kernelP4RectiP4TrigiP5Lighti7double3S5_iidP6uchar4iS7__param_13];
	ld.param.u64 	%rd899, [_Z13render_kernelP4RectiP4TrigiP5Lighti7double3S5_iidP6uchar4iS7__param_0];
	cvta.to.global.u64 	%rd425, %rd899;
	mul.wide.s32 	%rd426, %r2866, 128;
	add.s64 	%rd427, %rd425, %rd426;
	ld.global.f64 	%fd10239, [%rd427+16];
	ld.global.f64 	%fd10240, [%rd427+24];
	ld.global.f64 	%fd10241, [%rd427+32];
	ld.global.f64 	%fd10242, [%rd427+40];
	ld.global.f64 	%fd10243, [%rd427+64];
	ld.global.v2.u32 	{%r1123, %r1124}, [%rd427+96];
	ld.global.f64 	%fd10244, [%rd427+56];
	ld.global.f64 	%fd10245, [%rd427+48];
	ld.global.f64 	%fd10246, [%rd427+8];
	ld.global.f64 	%fd10247, [%rd427];
	sub.f64 	%fd10248, %fd2380, %fd10247;
	sub.f64 	%fd10249, %fd2381, %fd10246;
	sub.f64 	%fd10250, %fd10245, %fd10247;
	sub.f64 	%fd10251, %fd10244, %fd10246;
	abs.f64 	%fd10252, %fd10250;
	setp.lt.f64 	%p1753, %fd10252, 0d3D719799812DEA11;
	setp.lt.f64 	%p1754, %fd10250, 0d0000000000000000;
	selp.f64 	%fd10253, 0dBD719799812DEA11, 0d3D719799812DEA11, %p1754;
	selp.f64 	%fd10254, %fd10253, %fd10250, %p1753;
	abs.f64 	%fd10255, %fd10251;
	setp.lt.f64 	%p1755, %fd10255, 0d3D719799812DEA11;
	setp.lt.f64 	%p1756, %fd10251, 0d0000000000000000;
	selp.f64 	%fd10256, 0dBD719799812DEA11, 0d3D719799812DEA11, %p1756;
	selp.f64 	%fd10257, %fd10256, %fd10251, %p1755;
	div.rn.f64 	%fd10258, %fd10248, %fd10254;
	cvt.rn.f64.s32 	%fd10259, %r1123;
	mul.f64 	%fd10260, %fd10258, %fd10259;
	mov.f64 	%fd10261, 0d3FE0000000000000;
	copysign.f64 	%fd10262, %fd10260, %fd10261;
	add.rz.f64 	%fd10263, %fd10260, %fd10262;
	cvt.rzi.f64.f64 	%fd10264, %fd10263;
	cvt.rzi.s32.f64 	%r1125, %fd10264;
	div.rn.f64 	%fd10265, %fd10249, %fd10257;
	cvt.rn.f64.s32 	%fd10266, %r1124;
	mul.f64 	%fd10267, %fd10265, %fd10266;
	copysign.f64 	%fd10268, %fd10267, %fd10261;
	add.rz.f64 	%fd10269, %fd10267, %fd10268;
	cvt.rzi.f64.f64 	%fd10270, %fd10269;
	cvt.rzi.s32.f64 	%r1126, %fd10270;
	max.s32 	%r1127, %r1125, 0;
	setp.lt.s32 	%p1757, %r1127, %r1123;
	add.s32 	%r1128, %r1123, -1;
	selp.b32 	%r1129, %r1127, %r1128, %p1757;
	max.s32 	%r1130, %r1126, 0;
	setp.lt.s32 	%p1758, %r1130, %r1124;
	add.s32 	%r1131, %r1124, -1;
	selp.b32 	%r1132, %r1130, %r1131, %p1758;
	mad.lo.s32 	%r1133, %r1132, %r1123, %r1129;
	cvta.to.global.u64 	%rd428, %rd1125;
	mul.wide.s32 	%rd429, %r1133, 4;
	add.s64 	%rd430, %rd428, %rd429;
	ld.global.u32 	%r1134, [%rd430];
	bfe.u32 	%r1135, %r1134, 24, 8;
	cvt.u16.u32 	%rs990, %r1135;
	bfe.u32 	%r1136, %r1134, 16, 8;
	cvt.u16.u32 	%rs989, %r1136;
	bfe.u32 	%r1137, %r1134, 8, 8;
	cvt.u16.u32 	%rs988, %r1137;
	bfe.u32 	%r1138, %r1134, 0, 8;
	cvt.u16.u32 	%rs987, %r1138;
	sub.f64 	%fd10271, %fd10240, %fd10247;
	sub.f64 	%fd10272, %fd10241, %fd10246;
	sub.f64 	%fd10273, %fd10242, %fd10239;
	sub.f64 	%fd10274, %fd10243, %fd10239;
	mul.f64 	%fd10275, %fd10272, %fd10274;
	mul.f64 	%fd10276, %fd10273, %fd10251;
	sub.f64 	%fd2383, %fd10275, %fd10276;
	mul.f64 	%fd10277, %fd10273, %fd10250;
	mul.f64 	%fd10278, %fd10271, %fd10274;
	sub.f64 	%fd2384, %fd10277, %fd10278;
	mul.f64 	%fd10279, %fd10271, %fd10251;
	mul.f64 	%fd10280, %fd10272, %fd10250;
	sub.f64 	%fd2385, %fd10279, %fd10280;
	mul.f64 	%fd10281, %fd2384, %fd2384;
	fma.rn.f64 	%fd10282, %fd2383, %fd2383, %fd10281;
	fma.rn.f64 	%fd2386, %fd2385, %fd2385, %fd10282;
	setp.eq.f64 	%p1759, %fd2386, 0d0000000000000000;
	mov.f64 	%fd17827, 0d0000000000000000;
	@%p1759 bra 	$L__BB0_968;
	abs.f64 	%fd10283, %fd2386;
	setp.leu.f64 	%p1760, %fd10283, 0d3E7AD7F29ABCAF48;
	mov.f64 	%fd17827, %fd2386;
	@%p1760 bra 	$L__BB0_968;
	mov.f64 	%fd17826, %fd2386;
$L__BB0_967:
	div.rn.f64 	%fd10284, %fd2386, %fd17826;
	add.f64 	%fd10285, %fd17826, %fd10284;
	mul.f64 	%fd17827, %fd10285, 0d3FE0000000000000;
	sub.f64 	%fd10286, %fd17827, %fd17826;
	abs.f64 	%fd10287, %fd10286;
	setp.gt.f64 	%p1761, %fd10287, 0d3E7AD7F29ABCAF48;
	mov.f64 	%fd17826, %fd17827;
	@%p1761 bra 	$L__BB0_967;
$L__BB0_968:
	setp.lt.f64 	%p1762, %fd17827, 0d3D719799812DEA11;
	@%p1762 bra 	$L__BB0_979;
	div.rn.f64 	%fd17830, %fd2383, %fd17827;
	div.rn.f64 	%fd17831, %fd2384, %fd17827;
	div.rn.f64 	%fd17832, %fd2385, %fd17827;
	bra.uni 	$L__BB0_979;
$L__BB0_970:
	ld.param.u64 	%rd999, [_Z13render_kernelP4RectiP4TrigiP5Lighti7double3S5_iidP6uchar4iS7__param_2];
	cvta.to.global.u64 	%rd422, %rd999;
	mul.wide.s32 	%rd423, %r2866, 96;
	add.s64 	%rd424, %rd422, %rd423;
	ld.global.f64 	%fd2393, [%rd424];
	ld.global.f64 	%fd2394, [%rd424+8];
	ld.global.f64 	%fd2395, [%rd424+16];
	ld.global.f64 	%fd10175, [%rd424+24];
	ld.global.f64 	%fd10176, [%rd424+32];
	ld.global.f64 	%fd10177, [%rd424+40];
	ld.global.f64 	%fd10178, [%rd424+48];
	ld.global.f64 	%fd10179, [%rd424+56];
	ld.global.f64 	%fd10180, [%rd424+64];
	ld.global.u32 	%r1118, [%rd424+72];
	bfe.u32 	%r1119, %r1118, 0, 8;
	cvt.u16.u32 	%rs185, %r1119;
	bfe.u32 	%r1120, %r1118, 8, 8;
	cvt.u16.u32 	%rs186, %r1120;
	bfe.u32 	%r1121, %r1118, 16, 8;
	cvt.u16.u32 	%rs187, %r1121;
	bfe.u32 	%r1122, %r1118, 24, 8;
	cvt.u16.u32 	%rs188, %r1122;
	sub.f64 	%fd2396, %fd10175, %fd2393;
	sub.f64 	%fd2397, %fd10176, %fd2394;
	sub.f64 	%fd2398, %fd10177, %fd2395;
	sub.f64 	%fd2399, %fd10178, %fd2393;
	sub.f64 	%fd2400, %fd10179, %fd2394;
	sub.f64 	%fd2401, %fd10180, %fd2395;
	mul.f64 	%fd2402, %fd2397, %fd2401;
	mul.f64 	%fd2403, %fd2398, %fd2400;
	sub.f64 	%fd10181, %fd2402, %fd2403;
	mul.f64 	%fd2404, %fd2398, %fd2399;
	mul.f64 	%fd2405, %fd2396, %fd2401;
	sub.f64 	%fd10182, %fd2404, %fd2405;
	mul.f64 	%fd2406, %fd2396, %fd2400;
	mul.f64 	%fd2407, %fd2397, %fd2399;
	sub.f64 	%fd10183, %fd2406, %fd2407;
	mul.f64 	%fd10184, %fd10182, %fd10182;
	fma.rn.f64 	%fd10185, %fd10181, %fd10181, %fd10184;
	fma.rn.f64 	%fd2408, %fd10183, %fd10183, %fd10185;
	abs.f64 	%fd10186, %fd2408;
	setp.lt.f64 	%p1740, %fd10186, 0d3EE4F8B588E368F1;
	mov.b16 	%rs990, 255;
	mov.b16 	%rs987, 0;
	mov.u16 	%rs988, %rs987;
	mov.u16 	%rs989, %rs987;
	@%p1740 bra 	$L__BB0_973;
	sub.f64 	%fd10187, %fd2380, %fd2393;
	sub.f64 	%fd10188, %fd2381, %fd2394;
	sub.f64 	%fd10189, %fd2382, %fd2395;
	mul.f64 	%fd10190, %fd10188, %fd2401;
	mul.f64 	%fd10191, %fd10189, %fd2400;
	sub.f64 	%fd10192, %fd10190, %fd10191;
	mul.f64 	%fd10193, %fd10189, %fd2399;
	mul.f64 	%fd10194, %fd10187, %fd2401;
	sub.f64 	%fd10195, %fd10193, %fd10194;
	mul.f64 	%fd10196, %fd10187, %fd2400;
	mul.f64 	%fd10197, %fd10188, %fd2399;
	sub.f64 	%fd10198, %fd10196, %fd10197;
	sub.f64 	%fd10199, %fd2402, %fd2403;
	sub.f64 	%fd10200, %fd2404, %fd2405;
	mul.f64 	%fd10201, %fd10195, %fd10200;
	fma.rn.f64 	%fd10202, %fd10192, %fd10199, %fd10201;
	sub.f64 	%fd10203, %fd2406, %fd2407;
	fma.rn.f64 	%fd10204, %fd10198, %fd10203, %fd10202;
	div.rn.f64 	%fd2409, %fd10204, %fd2408;
	mul.f64 	%fd10205, %fd2397, %fd10189;
	mul.f64 	%fd10206, %fd2398, %fd10188;
	sub.f64 	%fd10207, %fd10205, %fd10206;
	mul.f64 	%fd10208, %fd2398, %fd10187;
	mul.f64 	%fd10209, %fd2396, %fd10189;
	sub.f64 	%fd10210, %fd10208, %fd10209;
	mul.f64 	%fd10211, %fd2396, %fd10188;
	mul.f64 	%fd10212, %fd2397, %fd10187;
	sub.f64 	%fd10213, %fd10211, %fd10212;
	mul.f64 	%fd10214, %fd10210, %fd10200;
	fma.rn.f64 	%fd10215, %fd10207, %fd10199, %fd10214;
	fma.rn.f64 	%fd10216, %fd10213, %fd10203, %fd10215;
	div.rn.f64 	%fd2410, %fd10216, %fd2408;
	mov.f64 	%fd10217, 0d3FF0000000000000;
	sub.f64 	%fd10218, %fd10217, %fd2409;
	sub.f64 	%fd10219, %fd10218, %fd2410;
	setp.ltu.f64 	%p1741, %fd2409, 0d0000000000000000;
	setp.ge.f64 	%p1742, %fd2410, 0d0000000000000000;
	setp.ge.f64 	%p1743, %fd10219, 0d0000000000000000;
	and.pred  	%p1744, %p1742, %p1743;
	not.pred 	%p1746, %p1744;
	or.pred  	%p1747, %p1741, %p1746;
	mov.u16 	%rs987, %rs185;
	mov.u16 	%rs988, %rs186;
	mov.u16 	%rs989, %rs187;
	mov.u16 	%rs990, %rs188;
	@%p1747 bra 	$L__BB0_973;
	abs.f64 	%fd10220, %fd2409;
	abs.f64 	%fd10221, %fd2410;
	min.f64 	%fd10223, %fd10220, %fd10221;
	mov.f64 	%fd10224, 0d3FF0000000000000;
	sub.f64 	%fd10225, %fd10224, %fd2409;
	sub.f64 	%fd10226, %fd10225, %fd2410;
	min.f64 	%fd10228, %fd10223, %fd10226;
	setp.geu.f64 	%p1748, %fd10228, 0d3FA999999999999A;
	selp.b16 	%rs987, %rs185, 0, %p1748;
	selp.b16 	%rs988, %rs186, 0, %p1748;
	selp.b16 	%rs989, %rs187, 0, %p1748;
	selp.b16 	%rs990, %rs188, -1, %p1748;
$L__BB0_973:
	sub.f64 	%fd2411, %fd2403, %fd2402;
	sub.f64 	%fd2412, %fd2405, %fd2404;
	sub.f64 	%fd2413, %fd2407, %fd2406;
	mul.f64 	%fd10230, %fd2412, %fd2412;
	fma.rn.f64 	%fd10231, %fd2411, %fd2411, %fd10230;
	fma.rn.f64 	%fd2414, %fd2413, %fd2413, %fd10231;
	setp.eq.f64 	%p1749, %fd2414, 0d0000000000000000;
	mov.f64 	%fd17829, 0d0000000000000000;
	@%p1749 bra 	$L__BB0_977;
	abs.f64 	%fd10232, %fd2414;
	setp.leu.f64 	%p1750, %fd10232, 0d3E7AD7F29ABCAF48;
	mov.f64 	%fd17829, %fd2414;
	@%p1750 bra 	$L__BB0_977;
	mov.f64 	%fd17828, %fd2414;
$L__BB0_976:
	div.rn.f64 	%fd10233, %fd2414, %fd17828;
	add.f64 	%fd10234, %fd17828, %fd10233;
	mul.f64 	%fd17829, %fd10234, 0d3FE0000000000000;
	sub.f64 	%fd10235, %fd17829, %fd17828;
	abs.f64 	%fd10236, %fd10235;
	setp.gt.f64 	%p1751, %fd10236, 0d3E7AD7F29ABCAF48;
	mov.f64 	%fd17828, %fd17829;
	@%p1751 bra 	$L__BB0_976;
$L__BB0_977:
	setp.lt.f64 	%p1752, %fd17829, 0d3D719799812DEA11;
	@%p1752 bra 	$L__BB0_979;
	div.rn.f64 	%fd17830, %fd2411, %fd17829;
	div.rn.f64 	%fd17831, %fd2412, %fd17829;
	div.rn.f64 	%fd17832, %fd2413, %fd17829;
$L__BB0_979:
	ld.param.u32 	%r2666, [_Z13render_kernelP4RectiP4TrigiP5Lighti7double3S5_iidP6uchar4iS7__param_5];
	setp.lt.s32 	%p1763, %r2666, 1;
	mov.f64 	%fd17861, 0d0000000000000000;
	@%p1763 bra 	$L__BB0_1045;
	mul.f64 	%fd10291, %fd17831, %fd17831;
	fma.rn.f64 	%fd10292, %fd17830, %fd17830, %fd10291;
	fma.rn.f64 	%fd10293, %fd17832, %fd17832, %fd10292;
	setp.eq.f64 	%p1764, %fd10293, 0d0000000000000000;
	abs.f64 	%fd10294, %fd10293;
	setp.leu.f64 	%p1765, %fd10294, 0d3E7AD7F29ABCAF48;
	mul.f64 	%fd10295, %fd17805, %fd17805;
	fma.rn.f64 	%fd10296, %fd17804, %fd17804, %fd10295;
	fma.rn.f64 	%fd2424, %fd17806, %fd17806, %fd10296;
	setp.eq.f64 	%p1766, %fd2424, 0d0000000000000000;
	abs.f64 	%fd10297, %fd2424;
	setp.leu.f64 	%p1767, %fd10297, 0d3E7AD7F29ABCAF48;
	or.pred  	%p143, %p1764, %p1765;
	or.pred  	%p144, %p1766, %p1767;
	neg.f64 	%fd2425, %fd17805;
	mov.f64 	%fd17861, 0d0000000000000000;
	mov.b32 	%r2882, 0;
$L__BB0_981:
	ld.param.u64 	%rd1096, [_Z13render_kernelP4RectiP4TrigiP5Lighti7double3S5_iidP6uchar4iS7__param_4];
	cvta.to.global.u64 	%rd431, %rd1096;
	mul.wide.u32 	%rd432, %r2882, 64;
	add.s64 	%rd433, %rd431, %rd432;
	ld.global.u32 	%r1140, [%rd433];
	ld.global.f64 	%fd2427, [%rd433+8];
	ld.global.f64 	%fd17834, [%rd433+40];
	ld.global.f64 	%fd17835, [%rd433+48];
	ld.global.f64 	%fd17836, [%rd433+56];
	mov.f64 	%fd17837, 0d4376345785D8A000;
	setp.eq.s32 	%p1768, %r1140, 1;
	@%p1768 bra 	$L__BB0_984;
	setp.ne.s32 	%p1769, %r1140, 0;
	@%p1769 bra 	$L__BB0_985;
	add.f64 	%fd17861, %fd17861, %fd2427;
	bra.uni 	$L__BB0_1044;
$L__BB0_984:
	ld.param.u64 	%rd1097, [_Z13render_kernelP4RectiP4TrigiP5Lighti7double3S5_iidP6uchar4iS7__param_4];
	cvta.to.global.u64 	%rd434, %rd1097;
	mul.wide.u32 	%rd435, %r2882, 64;
	add.s64 	%rd436, %rd434, %rd435;
	ld.global.f64 	%fd10300, [%rd436+32];
	ld.global.f64 	%fd10301, [%rd436+24];
	ld.global.f64 	%fd10302, [%rd436+16];
	sub.f64 	%fd17834, %fd10302, %fd2380;
	sub.f64 	%fd17835, %fd10301, %fd2381;
	sub.f64 	%fd17836, %fd10300, %fd2382;
	mov.f64 	%fd17837, 0d3FF0000000000000;
$L__BB0_985:
	ld.param.u32 	%r2478, [_Z13render_kernelP4RectiP4TrigiP5Lighti7double3S5_iidP6uchar4iS7__param_1];
	setp.lt.s32 	%p1770, %r2478, 1;
	mov.f64 	%fd17851, 0d3FF0000000000000;
	@%p1770 bra 	$L__BB0_999;
	mov.f64 	%fd17851, 0d3FF0000000000000;
	mov.b32 	%r2883, 0;
$L__BB0_987:
	ld.param.u64 	%rd900, [_Z13render_kernelP4RectiP4TrigiP5Lighti7double3S5_iidP6uchar4iS7__param_0];
	cvta.to.global.u64 	%rd437, %rd900;
	mul.wide.u32 	%rd438, %r2883, 128;
	add.s64 	%rd439, %rd437, %rd438;
	ld.global.f64 	%fd2441, [%rd439+88];
	ld.global.f64 	%fd2442, [%rd439+80];
	ld.global.f64 	%fd2443, [%rd439+72];
	ld.global.f64 	%fd2444, [%rd439+64];
	ld.global.f64 	%fd2445, [%rd439+56];
	ld.global.f64 	%fd2446, [%rd439+48];
	ld.global.f64 	%fd2447, [%rd439+40];
	ld.global.f64 	%fd2448, [%rd439+32];
	ld.global.f64 	%fd2449, [%rd439+24];
	ld.global.f64 	%fd2450, [%rd439+16];
	ld.global.f64 	%fd2451, [%rd439+8];
	ld.global.f64 	%fd2452, [%rd439];
	sub.f64 	%fd2453, %fd2449, %fd2452;
	sub.f64 	%fd2454, %fd2448, %fd2451;
	sub.f64 	%fd2455, %fd2447, %fd2450;
	sub.f64 	%fd2456, %fd2443, %fd2452;
	sub.f64 	%fd2457, %fd2442, %fd2451;
	sub.f64 	%fd2458, %fd2441, %fd2450;
	mul.f64 	%fd10306, %fd17835, %fd2458;
	mul.f64 	%fd10307, %fd17836, %fd2457;
	sub.f64 	%fd10308, %fd10306, %fd10307;
	mul.f64 	%fd10309, %fd17836, %fd2456;
	mul.f64 	%fd10310, %fd17834, %fd2458;
	sub.f64 	%fd10311, %fd10309, %fd10310;
	mul.f64 	%fd10312, %fd17834, %fd2457;
	mul.f64 	%fd10313, %fd17835, %fd2456;
	sub.f64 	%fd10314, %fd10312, %fd10313;
	mul.f64 	%fd10315, %fd2454, %fd10311;
	fma.rn.f64 	%fd10316, %fd2453, %fd10308, %fd10315;
	fma.rn.f64 	%fd2459, %fd2455, %fd10314, %fd10316;
	abs.f64 	%fd10317, %fd2459;
	setp.lt.f64 	%p1772, %fd10317, 0d3D719799812DEA11;
	mov.pred 	%p3701, 0;
	mov.f64 	%fd17840, 0d0000000000000000;
	@%p1772 bra 	$L__BB0_991;
	sub.f64 	%fd2460, %fd2380, %fd2452;
	sub.f64 	%fd2461, %fd2381, %fd2451;
	sub.f64 	%fd2462, %fd2382, %fd2450;
	mul.f64 	%fd10319, %fd17835, %fd2458;
	mul.f64 	%fd10320, %fd17836, %fd2457;
	sub.f64 	%fd10321, %fd10319, %fd10320;
	mul.f64 	%fd10322, %fd17836, %fd2456;
	mul.f64 	%fd10323, %fd17834, %fd2458;
	sub.f64 	%fd10324, %fd10322, %fd10323;
	mul.f64 	%fd10325, %fd2461, %fd10324;
	fma.rn.f64 	%fd10326, %fd2460, %fd10321, %fd10325;
	mul.f64 	%fd10327, %fd17834, %fd2457;
	mul.f64 	%fd10328, %fd17835, %fd2456;
	sub.f64 	%fd10329, %fd10327, %fd10328;
	fma.rn.f64 	%fd10330, %fd2462, %fd10329, %fd10326;
	div.rn.f64 	%fd2463, %fd10330, %fd2459;
	setp.lt.f64 	%p1774, %fd2463, 0d0000000000000000;
	setp.gt.f64 	%p1775, %fd2463, 0d3FF0000000000000;
	or.pred  	%p1776, %p1774, %p1775;
	@%p1776 bra 	$L__BB0_991;
	mul.f64 	%fd10332, %fd2461, %fd2455;
	mul.f64 	%fd10333, %fd2462, %fd2454;
	sub.f64 	%fd2464, %fd10332, %fd10333;
	mul.f64 	%fd10334, %fd2462, %fd2453;
	mul.f64 	%fd10335, %fd2460, %fd2455;
	sub.f64 	%fd2465, %fd10334, %fd10335;
	mul.f64 	%fd10336, %fd2460, %fd2454;
	mul.f64 	%fd10337, %fd2461, %fd2453;
	sub.f64 	%fd2466, %fd10336, %fd10337;
	mul.f64 	%fd10338, %fd17835, %fd2465;
	fma.rn.f64 	%fd10339, %fd17834, %fd2464, %fd10338;
	fma.rn.f64 	%fd10340, %fd17836, %fd2466, %fd10339;
	div.rn.f64 	%fd10341, %fd10340, %fd2459;
	setp.lt.f64 	%p1778, %fd10341, 0d0000000000000000;
	add.f64 	%fd10342, %fd2463, %fd10341;
	setp.gt.f64 	%p1779, %fd10342, 0d3FF0000000000000;
	or.pred  	%p1780, %p1778, %p1779;
	@%p1780 bra 	$L__BB0_991;
	mul.f64 	%fd10343, %fd2457, %fd2465;
	fma.rn.f64 	%fd10344, %fd2456, %fd2464, %fd10343;
	fma.rn.f64 	%fd10345, %fd2458, %fd2466, %fd10344;
	div.rn.f64 	%fd10346, %fd10345, %fd2459;
	setp.geu.f64 	%p3701, %fd10346, 0d0000000000000000;
	selp.f64 	%fd17840, %fd10346, 0d0000000000000000, %p3701;
$L__BB0_991:
	sub.f64 	%fd2469, %fd2449, %fd2443;
	sub.f64 	%fd2470, %fd2448, %fd2442;
	sub.f64 	%fd2471, %fd2447, %fd2441;
	sub.f64 	%fd2472, %fd2446, %fd2443;
	sub.f64 	%fd2473, %fd2445, %fd2442;
	sub.f64 	%fd2474, %fd2444, %fd2441;
	mul.f64 	%fd10348, %fd17835, %fd2474;
	mul.f64 	%fd10349, %fd17836, %fd2473;
	sub.f64 	%fd10350, %fd10348, %fd10349;
	mul.f64 	%fd10351, %fd17836, %fd2472;
	mul.f64 	%fd10352, %fd17834, %fd2474;
	sub.f64 	%fd10353, %fd10351, %fd10352;
	mul.f64 	%fd10354, %fd17834, %fd2473;
	mul.f64 	%fd10355, %fd17835, %fd2472;
	sub.f64 	%fd10356, %fd10354, %fd10355;
	mul.f64 	%fd10357, %fd2470, %fd10353;
	fma.rn.f64 	%fd10358, %fd2469, %fd10350, %fd10357;
	fma.rn.f64 	%fd2475, %fd2471, %fd10356, %fd10358;
	abs.f64 	%fd10359, %fd2475;
	setp.lt.f64 	%p1782, %fd10359, 0d3D719799812DEA11;
	mov.pred 	%p3702, 0;
	mov.f64 	%fd17841, 0d0000000000000000;
	@%p1782 bra 	$L__BB0_995;
	sub.f64 	%fd2476, %fd2380, %fd2443;
	sub.f64 	%fd2477, %fd2381, %fd2442;
	sub.f64 	%fd2478, %fd2382, %fd2441;
	mul.f64 	%fd10361, %fd17835, %fd2474;
	mul.f64 	%fd10362, %fd17836, %fd2473;
	sub.f64 	%fd10363, %fd10361, %fd10362;
	mul.f64 	%fd10364, %fd17836, %fd2472;
	mul.f64 	%fd10365, %fd17834, %fd2474;
	sub.f64 	%fd10366, %fd10364, %fd10365;
	mul.f64 	%fd10367, %fd2477, %fd10366;
	fma.rn.f64 	%fd10368, %fd2476, %fd10363, %fd10367;
	mul.f64 	%fd10369, %fd17834, %fd2473;
	mul.f64 	%fd10370, %fd17835, %fd2472;
	sub.f64 	%fd10371, %fd10369, %fd10370;
	fma.rn.f64 	%fd10372, %fd2478, %fd10371, %fd10368;
	div.rn.f64 	%fd2479, %fd10372, %fd2475;
	setp.lt.f64 	%p1784, %fd2479, 0d0000000000000000;
	setp.gt.f64 	%p1785, %fd2479, 0d3FF0000000000000;
	or.pred  	%p1786, %p1784, %p1785;
	@%p1786 bra 	$L__BB0_995;
	mul.f64 	%fd10374, %fd2477, %fd2471;
	mul.f64 	%fd10375, %fd2478, %fd2470;
	sub.f64 	%fd2480, %fd10374, %fd10375;
	mul.f64 	%fd10376, %fd2478, %fd2469;
	mul.f64 	%fd10377, %fd2476, %fd2471;
	sub.f64 	%fd2481, %fd10376, %fd10377;
	mul.f64 	%fd10378, %fd2476, %fd2470;
	mul.f64 	%fd10379, %fd2477, %fd2469;
	sub.f64 	%fd2482, %fd10378, %fd10379;
	mul.f64 	%fd10380, %fd17835, %fd2481;
	fma.rn.f64 	%fd10381, %fd17834, %fd2480, %fd10380;
	fma.rn.f64 	%fd10382, %fd17836, %fd2482, %fd10381;
	div.rn.f64 	%fd10383, %fd10382, %fd2475;
	setp.lt.f64 	%p1788, %fd10383, 0d0000000000000000;
	add.f64 	%fd10384, %fd2479, %fd10383;
	setp.gt.f64 	%p1789, %fd10384, 0d3FF0000000000000;
	or.pred  	%p1790, %p1788, %p1789;
	@%p1790 bra 	$L__BB0_995;
	mul.f64 	%fd10385, %fd2473, %fd2481;
	fma.rn.f64 	%fd10386, %fd2472, %fd2480, %fd10385;
	fma.rn.f64 	%fd10387, %fd2474, %fd2482, %fd10386;
	div.rn.f64 	%fd10388, %fd10387, %fd2475;
	setp.geu.f64 	%p3702, %fd10388, 0d0000000000000000;
	selp.f64 	%fd17841, %fd10388, 0d0000000000000000, %p3702;
$L__BB0_995:
	setp.lt.f64 	%p1791, %fd17840, 0d7FEFFFFFFFFFFFFF;
	and.pred  	%p1792, %p3701, %p1791;
	selp.f64 	%fd10389, %fd17840, 0d7FEFFFFFFFFFFFFF, %p1792;
	setp.lt.f64 	%p1793, %fd17841, %fd10389;
	and.pred  	%p1794, %p3702, %p1793;
	or.pred  	%p1795, %p1794, %p1792;
	selp.f64 	%fd10391, %fd17840, 0d0000000000000000, %p1792;
	selp.f64 	%fd2485, %fd17841, %fd10391, %p1794;
	not.pred 	%p1796, %p1795;
	@%p1796 bra 	$L__BB0_998;
	setp.ltu.f64 	%p1797, %fd2485, 0d3F50624DD2F1A9FC;
	setp.gtu.f64 	%p1798, %fd2485, %fd17837;
	or.pred  	%p1799, %p1797, %p1798;
	@%p1799 bra 	$L__BB0_998;
	ld.param.u64 	%rd901, [_Z13render_kernelP4RectiP4TrigiP5Lighti7double3S5_iidP6uchar4iS7__param_0];
	cvta.to.global.u64 	%rd440, %rd901;
	mul.wide.u32 	%rd441, %r2883, 128;
	add.s64 	%rd442, %rd440, %rd441;
	ld.global.f64 	%fd10392, [%rd442+120];
	mul.f64 	%fd17851, %fd17851, %fd10392;
$L__BB0_998:
	ld.param.u32 	%r2479, [_Z13render_kernelP4RectiP4TrigiP5Lighti7double3S5_iidP6uchar4iS7__param_1];
	add.s32 	%r2883, %r2883, 1;
	setp.eq.s32 	%p1800, %r2883, %r2479;
	@%p1800 bra 	$L__BB0_999;
	bra.uni 	$L__BB0_987;
$L__BB0_999:
	ld.param.u32 	%r2567, [_Z13render_kernelP4RectiP4TrigiP5Lighti7double3S5_iidP6uchar4iS7__param_3];
	setp.lt.s32 	%p1801, %r2567, 1;
	@%p1801 bra 	$L__BB0_1026;
	ld.param.u32 	%r2568, [_Z13render_kernelP4RectiP4TrigiP5Lighti7double3S5_iidP6uchar4iS7__param_3];
	setp.eq.s32 	%p1802, %r2568, 1;
	mov.b64 	%rd1140, 0;
	@%p1802 bra 	$L__BB0_1018;
	mov.b32 	%r2884, 0;
$L__BB0_1002:
	ld.param.u64 	%rd1000, [_Z13render_kernelP4RectiP4TrigiP5Lighti7double3S5_iidP6uchar4iS7__param_2];
	cvta.to.global.u64 	%rd444, %rd1000;
	mul.wide.u32 	%rd445, %r2884, 96;
	add.s64 	%rd446, %rd444, %rd445;
	ld.global.f64 	%fd2489, [%rd446];
	ld.global.f64 	%fd2490, [%rd446+8];
	ld.global.f64 	%fd2491, [%rd446+16];
	ld.global.f64 	%fd10395, [%rd446+24];
	ld.global.f64 	%fd10396, [%rd446+32];
	ld.global.f64 	%fd10397, [%rd446+40];
	ld.global.f64 	%fd10398, [%rd446+48];
	ld.global.f64 	%fd10399, [%rd446+56];
	ld.global.f64 	%fd10400, [%rd446+64];
	sub.f64 	%fd2492, %fd10395, %fd2489;
	sub.f64 	%fd2493, %fd10396, %fd2490;
	sub.f64 	%fd2494, %fd10397, %fd2491;
	sub.f64 	%fd2495, %fd10398, %fd2489;
	sub.f64 	%fd2496, %fd10399, %fd2490;
	sub.f64 	%fd2497, %fd10400, %fd2491;
	mul.f64 	%fd10401, %fd17835, %fd2497;
	mul.f64 	%fd10402, %fd17836, %fd2496;
	sub.f64 	%fd10403, %fd10401, %fd10402;
	mul.f64 	%fd10404, %fd17836, %fd2495;
	mul.f64 	%fd10405, %fd17834, %fd2497;
	sub.f64 	%fd10406, %fd10404, %fd10405;
	mul.f64 	%fd10407, %fd17834, %fd2496;
	mul.f64 	%fd10408, %fd17835, %fd2495;
	sub.f64 	%fd10409, %fd10407, %fd10408;
	mul.f64 	%fd10410, %fd2493, %fd10406;
	fma.rn.f64 	%fd10411, %fd2492, %fd10403, %fd10410;
	fma.rn.f64 	%fd2498, %fd2494, %fd10409, %fd10411;
	abs.f64 	%fd10412, %fd2498;
	setp.lt.f64 	%p1804, %fd10412, 0d3D719799812DEA11;
	mov.pred 	%p3703, -1;
	mov.f64 	%fd17844, 0d0000000000000000;
	@%p1804 bra 	$L__BB0_1006;
	sub.f64 	%fd2499, %fd2380, %fd2489;
	sub.f64 	%fd2500, %fd2381, %fd2490;
	sub.f64 	%fd2501, %fd2382, %fd2491;
	mul.f64 	%fd10414, %fd17835, %fd2497;
	mul.f64 	%fd10415, %fd17836, %fd2496;
	sub.f64 	%fd10416, %fd10414, %fd10415;
	mul.f64 	%fd10417, %fd17836, %fd2495;
	mul.f64 	%fd10418, %fd17834, %fd2497;
	sub.f64 	%fd10419, %fd10417, %fd10418;
	mul.f64 	%fd10420, %fd2500, %fd10419;
	fma.rn.f64 	%fd10421, %fd2499, %fd10416, %fd10420;
	mul.f64 	%fd10422, %fd17834, %fd2496;
	mul.f64 	%fd10423, %fd17835, %fd2495;
	sub.f64 	%fd10424, %fd10422, %fd10423;
	fma.rn.f64 	%fd10425, %fd2501, %fd10424, %fd10421;
	div.rn.f64 	%fd2502, %fd10425, %fd2498;
	setp.lt.f64 	%p1806, %fd2502, 0d0000000000000000;
	setp.gt.f64 	%p1807, %fd2502, 0d3FF0000000000000;
	or.pred  	%p1808, %p1806, %p1807;
	@%p1808 bra 	$L__BB0_1006;
	mul.f64 	%fd10427, %fd2500, %fd2494;
	mul.f64 	%fd10428, %fd2501, %fd2493;
	sub.f64 	%fd2503, %fd10427, %fd10428;
	mul.f64 	%fd10429, %fd2501, %fd2492;
	mul.f64 	%fd10430, %fd2499, %fd2494;
	sub.f64 	%fd2504, %fd10429, %fd10430;
	mul.f64 	%fd10431, %fd2499, %fd2493;
	mul.f64 	%fd10432, %fd2500, %fd2492;
	sub.f64 	%fd2505, %fd10431, %fd10432;
	mul.f64 	%fd10433, %fd17835, %fd2504;
	fma.rn.f64 	%fd10434, %fd17834, %fd2503, %fd10433;
	fma.rn.f64 	%fd10435, %fd17836, %fd2505, %fd10434;
	div.rn.f64 	%fd10436, %fd10435, %fd2498;
	setp.lt.f64 	%p1810, %fd10436, 0d0000000000000000;
	add.f64 	%fd10437, %fd2502, %fd10436;
	setp.gt.f64 	%p1811, %fd10437, 0d3FF0000000000000;
	or.pred  	%p1812, %p1810, %p1811;
	@%p1812 bra 	$L__BB0_1006;
	mul.f64 	%fd10438, %fd2496, %fd2504;
	fma.rn.f64 	%fd10439, %fd2495, %fd2503, %fd10438;
	fma.rn.f64 	%fd10440, %fd2497, %fd2505, %fd10439;
	div.rn.f64 	%fd10441, %fd10440, %fd2498;
	setp.lt.f64 	%p3703, %fd10441, 0d0000000000000000;
	selp.f64 	%fd17844, 0d0000000000000000, %fd10441, %p3703;
$L__BB0_1006:
	@%p3703 bra 	$L__BB0_1009;
	setp.ltu.f64 	%p1813, %fd17844, 0d3F50624DD2F1A9FC;
	setp.gtu.f64 	%p1814, %fd17844, %fd17837;
	or.pred  	%p1815, %p1813, %p1814;
	@%p1815 bra 	$L__BB0_1009;
	ld.param.u64 	%rd1001, [_Z13render_kernelP4RectiP4TrigiP5Lighti7double3S5_iidP6uchar4iS7__param_2];
	cvta.to.global.u64 	%rd447, %rd1001;
	mul.wide.u32 	%rd448, %r2884, 96;
	add.s64 	%rd449, %rd447, %rd448;
	ld.global.f64 	%fd10442, [%rd449+88];
	mul.f64 	%fd17851, %fd17851, %fd10442;
$L__BB0_1009:
	ld.param.u64 	%rd1002, [_Z13render_kernelP4RectiP4TrigiP5Lighti7double3S5_iidP6uchar4iS7__param_2];
	cvta.to.global.u64 	%rd450, %rd1002;
	mul.wide.u32 	%rd451, %r2884, 96;
	add.s64 	%rd452, %rd450, %rd451;
	ld.global.f64 	%fd2510, [%rd452+96];
	ld.global.f64 	%fd2511, [%rd452+104];
	ld.global.f64 	%fd2512, [%rd452+112];
	ld.global.f64 	%fd10444, [%rd452+120];
	ld.global.f64 	%fd10445, [%rd452+128];
	ld.global.f64 	%fd10446, [%rd452+136];
	ld.global.f64 	%fd10447, [%rd452+144];
	ld.global.f64 	%fd10448, [%rd452+152];
	ld.global.f64 	%fd10449, [%rd452+160];
	sub.f64 	%fd2513, %fd10444, %fd2510;
	sub.f64 	%fd2514, %fd10445, %fd2511;
	sub.f64 	%fd2515, %fd10446, %fd2512;
	sub.f64 	%fd2516, %fd10447, %fd2510;
	sub.f64 	%fd2517, %fd10448, %fd2511;
	sub.f64 	%fd2518, %fd10449, %fd2512;
	mul.f64 	%fd10450, %fd17835, %fd2518;
	mul.f64 	%fd10451, %fd17836, %fd2517;
	sub.f64 	%fd10452, %fd10450, %fd10451;
	mul.f64 	%fd10453, %fd17836, %fd2516;
	mul.f64 	%fd10454, %fd17834, %fd2518;
	sub.f64 	%fd10455, %fd10453, %fd10454;
	mul.f64 	%fd10456, %fd17834, %fd2517;
	mul.f64 	%fd10457, %fd17835, %fd2516;
	sub.f64 	%fd10458, %fd10456, %fd10457;
	mul.f64 	%fd10459, %fd2514, %fd10455;
	fma.rn.f64 	%fd10460, %fd2513, %fd10452, %fd10459;
	fma.rn.f64 	%fd2519, %fd2515, %fd10458, %fd10460;
	abs.f64 	%fd10461, %fd2519;
	setp.lt.f64 	%p1817, %fd10461, 0d3D719799812DEA11;
	mov.pred 	%p3704, -1;
	mov.f64 	%fd17846, 0d0000000000000000;
	@%p1817 bra 	$L__BB0_1013;
	sub.f64 	%fd2520, %fd2380, %fd2510;
	sub.f64 	%fd2521, %fd2381, %fd2511;
	sub.f64 	%fd2522, %fd2382, %fd2512;
	mul.f64 	%fd10463, %fd17835, %fd2518;
	mul.f64 	%fd10464, %fd17836, %fd2517;
	sub.f64 	%fd10465, %fd10463, %fd10464;
	mul.f64 	%fd10466, %fd17836, %fd2516;
	mul.f64 	%fd10467, %fd17834, %fd2518;
	sub.f64 	%fd10468, %fd10466, %fd10467;
	mul.f64 	%fd10469, %fd2521, %fd10468;
	fma.rn.f64 	%fd10470, %fd2520, %fd10465, %fd10469;
	mul.f64 	%fd10471, %fd17834, %fd2517;
	mul.f64 	%fd10472, %fd17835, %fd2516;
	sub.f64 	%fd10473, %fd10471, %fd10472;
	fma.rn.f64 	%fd10474, %fd2522, %fd10473, %fd10470;
	div.rn.f64 	%fd2523, %fd10474, %fd2519;
	setp.lt.f64 	%p1819, %fd2523, 0d0000000000000000;
	setp.gt.f64 	%p1820, %fd2523, 0d3FF0000000000000;
	or.pred  	%p1821, %p1819, %p1820;
	@%p1821 bra 	$L__BB0_1013;
	mul.f64 	%fd10476, %fd2521, %fd2515;
	mul.f64 	%fd10477, %fd2522, %fd2514;
	sub.f64 	%fd2524, %fd10476, %fd10477;
	mul.f64 	%fd10478, %fd2522, %fd2513;
	mul.f64 	%fd10479, %fd2520, %fd2515;
	sub.f64 	%fd2525, %fd10478, %fd10479;
	mul.f64 	%fd10480, %fd2520, %fd2514;
	mul.f64 	%fd10481, %fd2521, %fd2513;
	sub.f64 	%fd2526, %fd10480, %fd10481;
	mul.f64 	%fd10482, %fd17835, %fd2525;
	fma.rn.f64 	%fd10483, %fd17834, %fd2524, %fd10482;
	fma.rn.f64 	%fd10484, %fd17836, %fd2526, %fd10483;
	div.rn.f64 	%fd10485, %fd10484, %fd2519;
	setp.lt.f64 	%p1823, %fd10485, 0d0000000000000000;
	add.f64 	%fd10486, %fd2523, %fd10485;
	setp.gt.f64 	%p1824, %fd10486, 0d3FF0000000000000;
	or.pred  	%p1825, %p1823, %p1824;
	@%p1825 bra 	$L__BB0_1013;
	mul.f64 	%fd10487, %fd2517, %fd2525;
	fma.rn.f64 	%fd10488, %fd2516, %fd2524, %fd10487;
	fma.rn.f64 	%fd10489, %fd2518, %fd2526, %fd10488;
	div.rn.f64 	%fd10490, %fd10489, %fd2519;
	setp.lt.f64 	%p3704, %fd10490, 0d0000000000000000;
	selp.f64 	%fd17846, 0d0000000000000000, %fd10490, %p3704;
$L__BB0_1013:
	@%p3704 bra 	$L__BB0_1016;
	setp.ltu.f64 	%p1826, %fd17846, 0d3F50624DD2F1A9FC;
	setp.gtu.f64 	%p1827, %fd17846, %fd17837;
	or.pred  	%p1828, %p1826, %p1827;
	@%p1828 bra 	$L__BB0_1016;
	ld.param.u64 	%rd1003, [_Z13render_kernelP4RectiP4TrigiP5Lighti7double3S5_iidP6uchar4iS7__param_2];
	cvta.to.global.u64 	%rd453, %rd1003;
	mul.wide.u32 	%rd454, %r2884, 96;
	add.s64 	%rd455, %rd453, %rd454;
	ld.global.f64 	%fd10491, [%rd455+184];
	mul.f64 	%fd17851, %fd17851, %fd10491;
$L__BB0_1016:
	ld.param.u32 	%r2569, [_Z13render_kernelP4RectiP4TrigiP5Lighti7double3S5_iidP6uchar4iS7__param_3];
	add.s32 	%r2884, %r2884, 2;
	and.b32  	%r1143, %r2569, 2147483646;
	setp.ne.s32 	%p1829, %r2884, %r1143;
	@%p1829 bra 	$L__BB0_1002;
	ld.param.u32 	%r2570, [_Z13render_kernelP4RectiP4TrigiP5Lighti7double3S5_iidP6uchar4iS7__param_3];
	and.b32  	%r1144, %r2570, 2147483646;
	cvt.u64.u32 	%rd1140, %r1144;
$L__BB0_1018:
	ld.param.u32 	%r2571, [_Z13render_kernelP4RectiP4TrigiP5Lighti7double3S5_iidP6uchar4iS7__param_3];
	and.b32  	%r1145, %r2571, 1;
	setp.eq.b32 	%p1830, %r1145, 1;
	not.pred 	%p1831, %p1830;
	mov.f64 	%fd17850, 0d0000000000000000;
	@%p1831 bra 	$L__BB0_1026;
	ld.param.u64 	%rd1004, [_Z13render_kernelP4RectiP4TrigiP5Lighti7double3S5_iidP6uchar4iS7__param_2];
	cvta.to.global.u64 	%rd456, %rd1004;
	mad.lo.s64 	%rd43, %rd1140, 96, %rd456;
	ld.global.f64 	%fd2533, [%rd43];
	ld.global.f64 	%fd2534, [%rd43+8];
	ld.global.f64 	%fd2535, [%rd43+16];
	ld.global.f64 	%fd10493, [%rd43+24];
	ld.global.f64 	%fd10494, [%rd43+32];
	ld.global.f64 	%fd10495, [%rd43+40];
	ld.global.f64 	%fd10496, [%rd43+48];
	ld.global.f64 	%fd10497, [%rd43+56];
	ld.global.f64 	%fd10498, [%rd43+64];
	sub.f64 	%fd2536, %fd10493, %fd2533;
	sub.f64 	%fd2537, %fd10494, %fd2534;
	sub.f64 	%fd2538, %fd10495, %fd2535;
	sub.f64 	%fd2539, %fd10496, %fd2533;
	sub.f64 	%fd2540, %fd10497, %fd2534;
	sub.f64 	%fd2541, %fd10498, %fd2535;
	mul.f64 	%fd10499, %fd17835, %fd2541;
	mul.f64 	%fd10500, %fd17836, %fd2540;
	sub.f64 	%fd10501, %fd10499, %fd10500;
	mul.f64 	%fd10502, %fd17836, %fd2539;
	mul.f64 	%fd10503, %fd17834, %fd2541;
	sub.f64 	%fd10504, %fd10502, %fd10503;
	mul.f64 	%fd10505, %fd17834, %fd2540;
	mul.f64 	%fd10506, %fd17835, %fd2539;
	sub.f64 	%fd10507, %fd10505, %fd10506;
	mul.f64 	%fd10508, %fd2537, %fd10504;
	fma.rn.f64 	%fd10509, %fd2536, %fd10501, %fd10508;
	fma.rn.f64 	%fd2542, %fd2538, %fd10507, %fd10509;
	abs.f64 	%fd10510, %fd2542;
	setp.lt.f64 	%p1833, %fd10510, 0d3D719799812DEA11;
	mov.pred 	%p3705, -1;
	@%p1833 bra 	$L__BB0_1023;
	sub.f64 	%fd2543, %fd2380, %fd2533;
	sub.f64 	%fd2544, %fd2381, %fd2534;
	sub.f64 	%fd2545, %fd2382, %fd2535;
	mul.f64 	%fd10512, %fd17835, %fd2541;
	mul.f64 	%fd10513, %fd17836, %fd2540;
	sub.f64 	%fd10514, %fd10512, %fd10513;
	mul.f64 	%fd10515, %fd17836, %fd2539;
	mul.f64 	%fd10516, %fd17834, %fd2541;
	sub.f64 	%fd10517, %fd10515, %fd10516;
	mul.f64 	%fd10518, %fd2544, %fd10517;
	fma.rn.f64 	%fd10519, %fd2543, %fd10514, %fd10518;
	mul.f64 	%fd10520, %fd17834, %fd2540;
	mul.f64 	%fd10521, %fd17835, %fd2539;
	sub.f64 	%fd10522, %fd10520, %fd10521;
	fma.rn.f64 	%fd10523, %fd2545, %fd10522, %fd10519;
	div.rn.f64 	%fd2546, %fd10523, %fd2542;
	setp.lt.f64 	%p1835, %fd2546, 0d0000000000000000;
	setp.gt.f64 	%p1836, %fd2546, 0d3FF0000000000000;
	or.pred  	%p1837, %p1835, %p1836;
	@%p1837 bra 	$L__BB0_1023;
	mul.f64 	%fd10525, %fd2544, %fd2538;
	mul.f64 	%fd10526, %fd2545, %fd2537;
	sub.f64 	%fd2547, %fd10525, %fd10526;
	mul.f64 	%fd10527, %fd2545, %fd2536;
	mul.f64 	%fd10528, %fd2543, %fd2538;
	sub.f64 	%fd2548, %fd10527, %fd10528;
	mul.f64 	%fd10529, %fd2543, %fd2537;
	mul.f64 	%fd10530, %fd2544, %fd2536;
	sub.f64 	%fd2549, %fd10529, %fd10530;
	mul.f64 	%fd10531, %fd17835, %fd2548;
	fma.rn.f64 	%fd10532, %fd17834, %fd2547, %fd10531;
	fma.rn.f64 	%fd10533, %fd17836, %fd2549, %fd10532;
	div.rn.f64 	%fd10534, %fd10533, %fd2542;
	setp.lt.f64 	%p1839, %fd10534, 0d0000000000000000;
	add.f64 	%fd10535, %fd2546, %fd10534;
	setp.gt.f64 	%p1840, %fd10535, 0d3FF0000000000000;
	or.pred  	%p1841, %p1839, %p1840;
	@%p1841 bra 	$L__BB0_1023;
	mul.f64 	%fd10536, %fd2540, %fd2548;
	fma.rn.f64 	%fd10537, %fd2539, %fd2547, %fd10536;
	fma.rn.f64 	%fd10538, %fd2541, %fd2549, %fd10537;
	div.rn.f64 	%fd10539, %fd10538, %fd2542;
	setp.lt.f64 	%p3705, %fd10539, 0d0000000000000000;
	selp.f64 	%fd17850, 0d0000000000000000, %fd10539, %p3705;
$L__BB0_1023:
	@%p3705 bra 	$L__BB0_1026;
	setp.ltu.f64 	%p1842, %fd17850, 0d3F50624DD2F1A9FC;
	setp.gtu.f64 	%p1843, %fd17850, %fd17837;
	or.pred  	%p1844, %p1842, %p1843;
	@%p1844 bra 	$L__BB0_1026;
	ld.global.f64 	%fd10540, [%rd43+88];
	mul.f64 	%fd17851, %fd17851, %fd10540;
$L__BB0_1026:
	mul.f64 	%fd10541, %fd17831, %fd17835;
	fma.rn.f64 	%fd10542, %fd17830, %fd17834, %fd10541;
	fma.rn.f64 	%fd10543, %fd17832, %fd17836, %fd10542;
	setp.leu.f64 	%p1845, %fd10543, 0d0000000000000000;
	@%p1845 bra 	$L__BB0_1035;
	mul.f64 	%fd10544, %fd17831, %fd17831;
	fma.rn.f64 	%fd10545, %fd17830, %fd17830, %fd10544;
	fma.rn.f64 	%fd10546, %fd17832, %fd17832, %fd10545;
	setp.eq.f64 	%p1846, %fd10546, 0d0000000000000000;
	selp.f64 	%fd17853, 0d0000000000000000, %fd10546, %p1846;
	@%p143 bra 	$L__BB0_1030;
	mul.f64 	%fd10547, %fd17831, %fd17831;
	fma.rn.f64 	%fd10548, %fd17830, %fd17830, %fd10547;
	fma.rn.f64 	%fd17852, %fd17832, %fd17832, %fd10548;
$L__BB0_1029:
	mul.f64 	%fd10549, %fd17831, %fd17831;
	fma.rn.f64 	%fd10550, %fd17830, %fd17830, %fd10549;
	fma.rn.f64 	%fd10551, %fd17832, %fd17832, %fd10550;
	div.rn.f64 	%fd10552, %fd10551, %fd17852;
	add.f64 	%fd10553, %fd17852, %fd10552;
	mul.f64 	%fd17853, %fd10553, 0d3FE0000000000000;
	sub.f64 	%fd10554, %fd17853, %fd17852;
	abs.f64 	%fd10555, %fd10554;
	setp.gt.f64 	%p1847, %fd10555, 0d3E7AD7F29ABCAF48;
	mov.f64 	%fd17852, %fd17853;
	@%p1847 bra 	$L__BB0_1029;
$L__BB0_1030:
	mul.f64 	%fd10557, %fd17835, %fd17835;
	fma.rn.f64 	%fd10558, %fd17834, %fd17834, %fd10557;
	fma.rn.f64 	%fd10559, %fd17836, %fd17836, %fd10558;
	setp.eq.f64 	%p1848, %fd10559, 0d0000000000000000;
	mov.f64 	%fd17855, 0d0000000000000000;
	@%p1848 bra 	$L__BB0_1034;
	mul.f64 	%fd10560, %fd17835, %fd17835;
	fma.rn.f64 	%fd10561, %fd17834, %fd17834, %fd10560;
	fma.rn.f64 	%fd17855, %fd17836, %fd17836, %fd10561;
	abs.f64 	%fd10562, %fd17855;
	setp.leu.f64 	%p1849, %fd10562, 0d3E7AD7F29ABCAF48;
	@%p1849 bra 	$L__BB0_1034;
	mul.f64 	%fd10563, %fd17835, %fd17835;
	fma.rn.f64 	%fd10564, %fd17834, %fd17834, %fd10563;
	fma.rn.f64 	%fd17854, %fd17836, %fd17836, %fd10564;
$L__BB0_1033:
	mul.f64 	%fd10565, %fd17835, %fd17835;
	fma.rn.f64 	%fd10566, %fd17834, %fd17834, %fd10565;
	fma.rn.f64 	%fd10567, %fd17836, %fd17836, %fd10566;
	div.rn.f64 	%fd10568, %fd10567, %fd17854;
	add.f64 	%fd10569, %fd17854, %fd10568;
	mul.f64 	%fd17855, %fd10569, 0d3FE0000000000000;
	sub.f64 	%fd10570, %fd17855, %fd17854;
	abs.f64 	%fd10571, %fd10570;
	setp.gt.f64 	%p1850, %fd10571, 0d3E7AD7F29ABCAF48;
	mov.f64 	%fd17854, %fd17855;
	@%p1850 bra 	$L__BB0_1033;
$L__BB0_1034:
	mul.f64 	%fd10572, %fd17853, %fd17855;
	mul.f64 	%fd10573, %fd2427, %fd17851;
	mul.f64 	%fd10574, %fd17831, %fd17835;
	fma.rn.f64 	%fd10575, %fd17830, %fd17834, %fd10574;
	fma.rn.f64 	%fd10576, %fd17832, %fd17836, %fd10575;
	mul.f64 	%fd10577, %fd10576, %fd10573;
	div.rn.f64 	%fd10578, %fd10577, %fd10572;
	add.f64 	%fd17861, %fd17861, %fd10578;
$L__BB0_1035:
	mul.f64 	%fd10579, %fd17831, %fd17835;
	fma.rn.f64 	%fd10580, %fd17830, %fd17834, %fd10579;
	fma.rn.f64 	%fd10581, %fd17832, %fd17836, %fd10580;
	add.f64 	%fd10582, %fd10581, %fd10581;
	mul.f64 	%fd10583, %fd17830, %fd10582;
	mul.f64 	%fd10584, %fd17831, %fd10582;
	mul.f64 	%fd10585, %fd17832, %fd10582;
	sub.f64 	%fd2566, %fd10583, %fd17834;
	sub.f64 	%fd2567, %fd10584, %fd17835;
	sub.f64 	%fd2568, %fd10585, %fd17836;
	mul.f64 	%fd10586, %fd2567, %fd2425;
	mul.f64 	%fd10587, %fd17804, %fd2566;
	sub.f64 	%fd10588, %fd10586, %fd10587;
	mul.f64 	%fd10589, %fd17806, %fd2568;
	sub.f64 	%fd2569, %fd10588, %fd10589;
	setp.leu.f64 	%p1851, %fd2569, 0d0000000000000000;
	@%p1851 bra 	$L__BB0_1044;
	mul.f64 	%fd2570, %fd2427, %fd17851;
	mul.f64 	%fd10591, %fd2567, %fd2567;
	fma.rn.f64 	%fd10592, %fd2566, %fd2566, %fd10591;
	fma.rn.f64 	%fd2571, %fd2568, %fd2568, %fd10592;
	setp.eq.f64 	%p1852, %fd2571, 0d0000000000000000;
	mov.f64 	%fd17858, 0d0000000000000000;
	@%p1852 bra 	$L__BB0_1040;
	abs.f64 	%fd10593, %fd2571;
	setp.leu.f64 	%p1853, %fd10593, 0d3E7AD7F29ABCAF48;
	mov.f64 	%fd17858, %fd2571;
	@%p1853 bra 	$L__BB0_1040;
	mov.f64 	%fd17857, %fd2571;
$L__BB0_1039:
	div.rn.f64 	%fd10594, %fd2571, %fd17857;
	add.f64 	%fd10595, %fd17857, %fd10594;
	mul.f64 	%fd17858, %fd10595, 0d3FE0000000000000;
	sub.f64 	%fd10596, %fd17858, %fd17857;
	abs.f64 	%fd10597, %fd10596;
	setp.gt.f64 	%p1854, %fd10597, 0d3E7AD7F29ABCAF48;
	mov.f64 	%fd17857, %fd17858;
	@%p1854 bra 	$L__BB0_1039;
$L__BB0_1040:
	setp.eq.f64 	%p1855, %fd2424, 0d0000000000000000;
	selp.f64 	%fd17860, 0d0000000000000000, %fd2424, %p1855;
	@%p144 bra 	$L__BB0_1043;
	mov.f64 	%fd17859, %fd2424;
$L__BB0_1042:
	div.rn.f64 	%fd10598, %fd2424, %fd17859;
	add.f64 	%fd10599, %fd17859, %fd10598;
	mul.f64 	%fd17860, %fd10599, 0d3FE0000000000000;
	sub.f64 	%fd10600, %fd17860, %fd17859;
	abs.f64 	%fd10601, %fd10600;
	setp.gt.f64 	%p1856, %fd10601, 0d3E7AD7F29ABCAF48;
	mov.f64 	%fd17859, %fd17860;
	@%p1856 bra 	$L__BB0_1042;
$L__BB0_1043:
	mul.f64 	%fd10602, %fd17858, %fd17860;
	div.rn.f64 	%fd10603, %fd2569, %fd10602;
	mul.f64 	%fd10604, %fd10603, %fd10603;
	mul.f64 	%fd10605, %fd10604, %fd10604;
	mul.f64 	%fd10606, %fd10605, %fd10604;
	mul.f64 	%fd10607, %fd10605, %fd10605;
	mul.f64 	%fd10608, %fd10607, %fd10606;
	mul.f64 	%fd10609, %fd10607, %fd10607;
	mul.f64 	%fd10610, %fd10609, %fd10609;
	mul.f64 	%fd10611, %fd10610, %fd10608;
	mul.f64 	%fd10612, %fd10610, %fd10610;
	mul.f64 	%fd10613, %fd10612, %fd10611;
	fma.rn.f64 	%fd17861, %fd2570, %fd10613, %fd17861;
$L__BB0_1044:
	ld.param.u32 	%r2667, [_Z13render_kernelP4RectiP4TrigiP5Lighti7double3S5_iidP6uchar4iS7__param_5];
	add.s32 	%r2882, %r2882, 1;
	setp.ne.s32 	%p1857, %r2882, %r2667;
	@%p1857 bra 	$L__BB0_981;
$L__BB0_1045:
	ld.param.u64 	%rd1005, [_Z13render_kernelP4RectiP4TrigiP5Lighti7double3S5_iidP6uchar4iS7__param_2];
	ld.param.u64 	%rd902, [_Z13render_kernelP4RectiP4TrigiP5Lighti7double3S5_iidP6uchar4iS7__param_0];
	cvta.to.global.u64 	%rd457, %rd1005;
	mul.wide.s32 	%rd458, %r2866, 96;
	add.s64 	%rd44, %rd457, %rd458;
	cvta.to.global.u64 	%rd459, %rd902;
	mul.wide.s32 	%rd460, %r2866, 128;
	add.s64 	%rd45, %rd459, %rd460;
	and.b16  	%rs647, %rs987, 255;
	cvt.rn.f64.u16 	%fd10614, %rs647;
	mul.f64 	%fd10615, %fd17861, %fd10614;
	min.f64 	%fd10616, %fd10615, 0d406FE00000000000;
	cvt.rzi.u32.f64 	%r1146, %fd10616;
	cvt.u16.u32 	%rs991, %r1146;
	and.b16  	%rs648, %rs988, 255;
	cvt.rn.f64.u16 	%fd10617, %rs648;
	mul.f64 	%fd10618, %fd17861, %fd10617;
	min.f64 	%fd10619, %fd10618, 0d406FE00000000000;
	cvt.rzi.u32.f64 	%r1147, %fd10619;
	cvt.u16.u32 	%rs992, %r1147;
	and.b16  	%rs649, %rs989, 255;
	cvt.rn.f64.u16 	%fd10620, %rs649;
	mul.f64 	%fd10621, %fd17861, %fd10620;
	min.f64 	%fd10622, %fd10621, 0d406FE00000000000;
	cvt.rzi.u32.f64 	%r1148, %fd10622;
	cvt.u16.u32 	%rs993, %r1148;
	and.b16  	%rs650, %rs990, 255;
	cvt.rn.f64.u16 	%fd10623, %rs650;
	mul.f64 	%fd10624, %fd17861, %fd10623;
	min.f64 	%fd10625, %fd10624, 0d406FE00000000000;
	cvt.rzi.u32.f64 	%r1149, %fd10625;
	cvt.u16.u32 	%rs994, %r1149;
	@%p1738 bra 	$L__BB0_1048;
	setp.ne.s32 	%p1859, %r2867, 0;
	@%p1859 bra 	$L__BB0_1053;
	ld.global.f64 	%fd10627, [%rd45+112];
	setp.gtu.f64 	%p1861, %fd10627, 0d0000000000000000;
	@%p1861 bra 	$L__BB0_1049;
	bra.uni 	$L__BB0_1053;
$L__BB0_1048:
	ld.global.f64 	%fd10626, [%rd44+80];
	setp.le.f64 	%p1860, %fd10626, 0d0000000000000000;
	@%p1860 bra 	$L__BB0_1053;
$L__BB0_1049:
	setp.eq.s32 	%p1862, %r2867, 1;
	@%p1862 bra 	$L__BB0_1052;
	setp.ne.s32 	%p1863, %r2867, 0;
	@%p1863 bra 	$L__BB0_1053;
	ld.global.f64 	%fd10669, [%rd45+112];
	mul.f64 	%fd10670, %fd10669, 0d0000000000000000;
	min.f64 	%fd10671, %fd10670, 0d406FE00000000000;
	cvt.rzi.u32.f64 	%r1186, %fd10671;
	mul.f64 	%fd10672, %fd10669, 0d406FE00000000000;
	min.f64 	%fd10673, %fd10672, 0d406FE00000000000;
	cvt.rzi.u32.f64 	%r1187, %fd10673;
	mov.f64 	%fd10674, 0d3FF0000000000000;
	sub.f64 	%fd10675, %fd10674, %fd10669;
	ld.global.f64 	%fd10676, [%rd45+120];
	sub.f64 	%fd10677, %fd10675, %fd10676;
	and.b16  	%rs655, %rs991, 255;
	cvt.rn.f64.u16 	%fd10678, %rs655;
	mul.f64 	%fd10679, %fd10677, %fd10678;
	min.f64 	%fd10680, %fd10679, 0d406FE00000000000;
	cvt.rzi.u32.f64 	%r1188, %fd10680;
	and.b16  	%rs656, %rs992, 255;
	cvt.rn.f64.u16 	%fd10681, %rs656;
	mul.f64 	%fd10682, %fd10677, %fd10681;
	min.f64 	%fd10683, %fd10682, 0d406FE00000000000;
	cvt.rzi.u32.f64 	%r1189, %fd10683;
	and.b16  	%rs657, %rs993, 255;
	cvt.rn.f64.u16 	%fd10684, %rs657;
	mul.f64 	%fd10685, %fd10677, %fd10684;
	min.f64 	%fd10686, %fd10685, 0d406FE00000000000;
	cvt.rzi.u32.f64 	%r1190, %fd10686;
	and.b16  	%rs658, %rs994, 255;
	cvt.rn.f64.u16 	%fd10687, %rs658;
	mul.f64 	%fd10688, %fd10677, %fd10687;
	min.f64 	%fd10689, %fd10688, 0d406FE00000000000;
	cvt.rzi.u32.f64 	%r1191, %fd10689;
	and.b32  	%r1192, %r1188, 255;
	and.b32  	%r1193, %r1186, 255;
	add.s32 	%r1194, %r1192, %r1193;
	cvt.rn.f64.u32 	%fd10690, %r1194;
	min.f64 	%fd10691, %fd10690, 0d406FE00000000000;
	cvt.rzi.u32.f64 	%r1195, %fd10691;
	and.b32  	%r1196, %r1189, 255;
	add.s32 	%r1197, %r1196, %r1193;
	cvt.rn.f64.u32 	%fd10692, %r1197;
	min.f64 	%fd10693, %fd10692, 0d406FE00000000000;
	cvt.rzi.u32.f64 	%r1198, %fd10693;
	and.b32  	%r1199, %r1190, 255;
	add.s32 	%r1200, %r1199, %r1193;
	cvt.rn.f64.u32 	%fd10694, %r1200;
	min.f64 	%fd10695, %fd10694, 0d406FE00000000000;
	cvt.rzi.u32.f64 	%r1201, %fd10695;
	and.b32  	%r1202, %r1191, 255;
	and.b32  	%r1203, %r1187, 255;
	add.s32 	%r1204, %r1202, %r1203;
	cvt.rn.f64.u32 	%fd10696, %r1204;
	min.f64 	%fd10697, %fd10696, 0d406FE00000000000;
	cvt.rzi.u32.f64 	%r1205, %fd10697;
	mul.f64 	%fd10698, %fd10676, 0d0000000000000000;
	min.f64 	%fd10699, %fd10698, 0d406FE00000000000;
	cvt.rzi.u32.f64 	%r1206, %fd10699;
	mul.f64 	%fd10700, %fd10676, 0d406FE00000000000;
	min.f64 	%fd10701, %fd10700, 0d406FE00000000000;
	cvt.rzi.u32.f64 	%r1207, %fd10701;
	and.b32  	%r1208, %r1206, 255;
	and.b32  	%r1209, %r1195, 255;
	add.s32 	%r1210, %r1209, %r1208;
	cvt.rn.f64.u32 	%fd10702, %r1210;
	min.f64 	%fd10703, %fd10702, 0d406FE00000000000;
	cvt.rzi.u32.f64 	%r1211, %fd10703;
	cvt.u16.u32 	%rs991, %r1211;
	and.b32  	%r1212, %r1198, 255;
	add.s32 	%r1213, %r1212, %r1208;
	cvt.rn.f64.u32 	%fd10704, %r1213;
	min.f64 	%fd10705, %fd10704, 0d406FE00000000000;
	cvt.rzi.u32.f64 	%r1214, %fd10705;
	cvt.u16.u32 	%rs992, %r1214;
	and.b32  	%r1215, %r1201, 255;
	add.s32 	%r1216, %r1215, %r1208;
	cvt.rn.f64.u32 	%fd10706, %r1216;
	min.f64 	%fd10707, %fd10706, 0d406FE00000000000;
	cvt.rzi.u32.f64 	%r1217, %fd10707;
	cvt.u16.u32 	%rs993, %r1217;
	and.b32  	%r1218, %r1207, 255;
	and.b32  	%r1219, %r1205, 255;
	add.s32 	%r1220, %r1219, %r1218;
	cvt.rn.f64.u32 	%fd10708, %r1220;
	min.f64 	%fd10709, %fd10708, 0d406FE00000000000;
	cvt.rzi.u32.f64 	%r1221, %fd10709;
	cvt.u16.u32 	%rs994, %r1221;
	bra.uni 	$L__BB0_1053;
$L__BB0_1052:
	ld.global.f64 	%fd10628, [%rd44+80];
	mul.f64 	%fd10629, %fd10628, 0d0000000000000000;
	min.f64 	%fd10630, %fd10629, 0d406FE00000000000;
	cvt.rzi.u32.f64 	%r1150, %fd10630;
	mul.f64 	%fd10631, %fd10628, 0d406FE00000000000;
	min.f64 	%fd10632, %fd10631, 0d406FE00000000000;
	cvt.rzi.u32.f64 	%r1151, %fd10632;
	mov.f64 	%fd10633, 0d3FF0000000000000;
	sub.f64 	%fd10634, %fd10633, %fd10628;
	ld.global.f64 	%fd10635, [%rd44+88];
	sub.f64 	%fd10636, %fd10634, %fd10635;
	and.b16  	%rs651, %rs991, 255;
	cvt.rn.f64.u16 	%fd10637, %rs651;
	mul.f64 	%fd10638, %fd10636, %fd10637;
	min.f64 	%fd10639, %fd10638, 0d406FE00000000000;
	cvt.rzi.u32.f64 	%r1152, %fd10639;
	and.b16  	%rs652, %rs992, 255;
	cvt.rn.f64.u16 	%fd10640, %rs652;
	mul.f64 	%fd10641, %fd10636, %fd10640;
	min.f64 	%fd10642, %fd10641, 0d406FE00000000000;
	cvt.rzi.u32.f64 	%r1153, %fd10642;
	and.b16  	%rs653, %rs993, 255;
	cvt.rn.f64.u16 	%fd10643, %rs653;
	mul.f64 	%fd10644, %fd10636, %fd10643;
	min.f64 	%fd10645, %fd10644, 0d406FE00000000000;
	cvt.rzi.u32.f64 	%r1154, %fd10645;
	and.b16  	%rs654, %rs994, 255;
	cvt.rn.f64.u16 	%fd10646, %rs654;
	mul.f64 	%fd10647, %fd10636, %fd10646;
	min.f64 	%fd10648, %fd10647, 0d406FE00000000000;
	cvt.rzi.u32.f64 	%r1155, %fd10648;
	and.b32  	%r1156, %r1152, 255;
	and.b32  	%r1157, %r1150, 255;
	add.s32 	%r1158, %r1156, %r1157;
	cvt.rn.f64.u32 	%fd10649, %r1158;
	min.f64 	%fd10650, %fd10649, 0d406FE00000000000;
	cvt.rzi.u32.f64 	%r1159, %fd10650;
	and.b32  	%r1160, %r1153, 255;
	add.s32 	%r1161, %r1160, %r1157;
	cvt.rn.f64.u32 	%fd10651, %r1161;
	min.f64 	%fd10652, %fd10651, 0d406FE00000000000;
	cvt.rzi.u32.f64 	%r1162, %fd10652;
	and.b32  	%r1163, %r1154, 255;
	add.s32 	%r1164, %r1163, %r1157;
	cvt.rn.f64.u32 	%fd10653, %r1164;
	min.f64 	%fd10654, %fd10653, 0d406FE00000000000;
	cvt.rzi.u32.f64 	%r1165, %fd10654;
	and.b32  	%r1166, %r1155, 255;
	and.b32  	%r1167, %r1151, 255;
	add.s32 	%r1168, %r1166, %r1167;
	cvt.rn.f64.u32 	%fd10655, %r1168;
	min.f64 	%fd10656, %fd10655, 0d406FE00000000000;
	cvt.rzi.u32.f64 	%r1169, %fd10656;
	mul.f64 	%fd10657, %fd10635, 0d0000000000000000;
	min.f64 	%fd10658, %fd10657, 0d406FE00000000000;
	cvt.rzi.u32.f64 	%r1170, %fd10658;
	mul.f64 	%fd10659, %fd10635, 0d406FE00000000000;
	min.f64 	%fd10660, %fd10659, 0d406FE00000000000;
	cvt.rzi.u32.f64 	%r1171, %fd10660;
	and.b32  	%r1172, %r1170, 255;
	and.b32  	%r1173, %r1159, 255;
	add.s32 	%r1174, %r1173, %r1172;
	cvt.rn.f64.u32 	%fd10661, %r1174;
	min.f64 	%fd10662, %fd10661, 0d406FE00000000000;
	cvt.rzi.u32.f64 	%r1175, %fd10662;
	cvt.u16.u32 	%rs991, %r1175;
	and.b32  	%r1176, %r1162, 255;
	add.s32 	%r1177, %r1176, %r1172;
	cvt.rn.f64.u32 	%fd10663, %r1177;
	min.f64 	%fd10664, %fd10663, 0d406FE00000000000;
	cvt.rzi.u32.f64 	%r1178, %fd10664;
	cvt.u16.u32 	%rs992, %r1178;
	and.b32  	%r1179, %r1165, 255;
	add.s32 	%r1180, %r1179, %r1172;
	cvt.rn.f64.u32 	%fd10665, %r1180;
	min.f64 	%fd10666, %fd10665, 0d406FE00000000000;
	cvt.rzi.u32.f64 	%r1181, %fd10666;
	cvt.u16.u32 	%rs993, %r1181;
	and.b32  	%r1182, %r1171, 255;
	and.b32  	%r1183, %r1169, 255;
	add.s32 	%r1184, %r1183, %r1182;
	cvt.rn.f64.u32 	%fd10667, %r1184;
	min.f64 	%fd10668, %fd10667, 0d406FE00000000000;
	cvt.rzi.u32.f64 	%r1185, %fd10668;
	cvt.u16.u32 	%rs994, %r1185;
$L__BB0_1053:
	mul.f64 	%fd10711, %fd17742, %fd17770;
	fma.rn.f64 	%fd10712, %fd17741, %fd17769, %fd10711;
	fma.rn.f64 	%fd2582, %fd17743, %fd17771, %fd10712;
	neg.f64 	%fd17867, %fd2582;
	setp.leu.f64 	%p1864, %fd2582, 0d0000000000000000;
	mov.f64 	%fd17866, 0d3FF8000000000000;
	@%p1864 bra 	$L__BB0_1055;
	neg.f64 	%fd17769, %fd17769;
	neg.f64 	%fd17770, %fd17770;
	neg.f64 	%fd17771, %fd17771;
	mov.f64 	%fd17866, 0d3FE5555555555555;
	mov.f64 	%fd17867, %fd2582;
$L__BB0_1055:
	mul.f64 	%fd10715, %fd17866, %fd17866;
	mul.f64 	%fd10716, %fd17867, %fd17867;
	mov.f64 	%fd10717, 0d3FF0000000000000;
	sub.f64 	%fd10718, %fd10717, %fd10716;
	mul.f64 	%fd10719, %fd10715, %fd10718;
	sub.f64 	%fd10720, %fd10717, %fd10719;
	cvt.rn.f32.f64 	%f3, %fd10720;
	setp.ltu.f32 	%p1865, %f3, 0f00000000;
	mov.f64 	%fd17872, 0d0000000000000000;
	mov.f64 	%fd17873, %fd17872;
	mov.f64 	%fd17874, %fd17872;
	@%p1865 bra 	$L__BB0_1066;
	mul.f64 	%fd2592, %fd17741, %fd17866;
	mul.f64 	%fd2593, %fd17742, %fd17866;
	mul.f64 	%fd2594, %fd17743, %fd17866;
	mul.f64 	%fd2595, %fd17866, %fd17867;
	cvt.f64.f32 	%fd2596, %f3;
	setp.eq.f32 	%p1866, %f3, 0f00000000;
	mov.f64 	%fd17869, 0d0000000000000000;
	@%p1866 bra 	$L__BB0_1060;
	setp.leu.f64 	%p1867, %fd2596, 0d3E7AD7F29ABCAF48;
	mov.f64 	%fd17869, %fd2596;
	@%p1867 bra 	$L__BB0_1060;
	mov.f64 	%fd17868, %fd2596;
$L__BB0_1059:
	div.rn.f64 	%fd10722, %fd2596, %fd17868;
	add.f64 	%fd10723, %fd17868, %fd10722;
	mul.f64 	%fd17869, %fd10723, 0d3FE0000000000000;
	sub.f64 	%fd10724, %fd17869, %fd17868;
	abs.f64 	%fd10725, %fd10724;
	setp.gt.f64 	%p1868, %fd10725, 0d3E7AD7F29ABCAF48;
	mov.f64 	%fd17868, %fd17869;
	@%p1868 bra 	$L__BB0_1059;
$L__BB0_1060:
	sub.f64 	%fd10727, %fd2595, %fd17869;
	fma.rn.f64 	%fd2600, %fd17769, %fd10727, %fd2592;
	fma.rn.f64 	%fd2601, %fd17770, %fd10727, %fd2593;
	fma.rn.f64 	%fd2602, %fd17771, %fd10727, %fd2594;
	mul.f64 	%fd10728, %fd2601, %fd2601;
	fma.rn.f64 	%fd10729, %fd2600, %fd2600, %fd10728;
	fma.rn.f64 	%fd2603, %fd2602, %fd2602, %fd10729;
	setp.eq.f64 	%p1869, %fd2603, 0d0000000000000000;
	mov.f64 	%fd17871, 0d0000000000000000;
	@%p1869 bra 	$L__BB0_1064;
	abs.f64 	%fd10730, %fd2603;
	setp.leu.f64 	%p1870, %fd10730, 0d3E7AD7F29ABCAF48;
	mov.f64 	%fd17871, %fd2603;
	@%p1870 bra 	$L__BB0_1064;
	mov.f64 	%fd17870, %fd2603;
$L__BB0_1063:
	div.rn.f64 	%fd10731, %fd2603, %fd17870;
	add.f64 	%fd10732, %fd17870, %fd10731;
	mul.f64 	%fd17871, %fd10732, 0d3FE0000000000000;
	sub.f64 	%fd10733, %fd17871, %fd17870;
	abs.f64 	%fd10734, %fd10733;
	setp.gt.f64 	%p1871, %fd10734, 0d3E7AD7F29ABCAF48;
	mov.f64 	%fd17870, %fd17871;
	@%p1871 bra 	$L__BB0_1063;
$L__BB0_1064:
	setp.lt.f64 	%p1872, %fd17871, 0d3D719799812DEA11;
	mov.f64 	%fd17872, 0d0000000000000000;
	mov.f64 	%fd17873, %fd17872;
	mov.f64 	%fd17874, %fd17872;
	@%p1872 bra 	$L__BB0_1066;
	div.rn.f64 	%fd17872, %fd2600, %fd17871;
	div.rn.f64 	%fd17873, %fd2601, %fd17871;
	div.rn.f64 	%fd17874, %fd2602, %fd17871;
$L__BB0_1066:
	mul.f64 	%fd10736, %fd17873, %fd17873;
	fma.rn.f64 	%fd10737, %fd17872, %fd17872, %fd10736;
	fma.rn.f64 	%fd2613, %fd17874, %fd17874, %fd10737;
	setp.eq.f64 	%p1873, %fd2613, 0d0000000000000000;
	mov.u16 	%rs1003, %rs991;
	mov.u16 	%rs1004, %rs992;
	mov.u16 	%rs1005, %rs993;
	mov.u16 	%rs1006, %rs994;
	@%p1873 bra 	$L__BB0_1210;
	abs.f64 	%fd2614, %fd2613;
	setp.leu.f64 	%p1874, %fd2614, 0d3E7AD7F29ABCAF48;
	mov.f64 	%fd17876, %fd2613;
	@%p1874 bra 	$L__BB0_1070;
	mov.f64 	%fd17875, %fd2613;
$L__BB0_1069:
	div.rn.f64 	%fd10738, %fd2613, %fd17875;
	add.f64 	%fd10739, %fd17875, %fd10738;
	mul.f64 	%fd17876, %fd10739, 0d3FE0000000000000;
	sub.f64 	%fd10740, %fd17876, %fd17875;
	abs.f64 	%fd10741, %fd10740;
	setp.gt.f64 	%p1875, %fd10741, 0d3E7AD7F29ABCAF48;
	mov.f64 	%fd17875, %fd17876;
	@%p1875 bra 	$L__BB0_1069;
$L__BB0_1070:
	setp.leu.f64 	%p1876, %fd17876, 0d3EB0C6F7A0B5ED8D;
	mov.u16 	%rs1003, %rs991;
	mov.u16 	%rs1004, %rs992;
	mov.u16 	%rs1005, %rs993;
	mov.u16 	%rs1006, %rs994;
	@%p1876 bra 	$L__BB0_1210;
	ld.param.u32 	%r2668, [_Z13render_kernelP4RectiP4TrigiP5Lighti7double3S5_iidP6uchar4iS7__param_5];
	setp.lt.s32 	%p1877, %r2668, 1;
	@%p1877 bra 	$L__BB0_1082;
	mov.b32 	%r2885, 0;
$L__BB0_1073:
	ld.param.u64 	%rd1098, [_Z13render_kernelP4RectiP4TrigiP5Lighti7double3S5_iidP6uchar4iS7__param_4];
	cvta.to.global.u64 	%rd461, %rd1098;
	mul.wide.u32 	%rd462, %r2885, 64;
	add.s64 	%rd46, %rd461, %rd462;
	ld.global.u32 	%r1223, [%rd46];
	setp.ne.s32 	%p1878, %r1223, 1;
	@%p1878 bra 	$L__BB0_1081;
	ld.global.f64 	%fd10743, [%rd46+16];
	ld.global.f64 	%fd10744, [%rd46+24];
	ld.global.f64 	%fd10745, [%rd46+32];
	sub.f64 	%fd2618, %fd10743, %fd2037;
	sub.f64 	%fd2619, %fd10744, %fd2038;
	sub.f64 	%fd2620, %fd10745, %fd2039;
	mul.f64 	%fd10746, %fd2619, %fd2619;
	fma.rn.f64 	%fd10747, %fd2618, %fd2618, %fd10746;
	fma.rn.f64 	%fd2621, %fd2620, %fd2620, %fd10747;
	setp.eq.f64 	%p1879, %fd2621, 0d0000000000000000;
	mov.f64 	%fd17878, 0d0000000000000000;
	@%p1879 bra 	$L__BB0_1078;
	abs.f64 	%fd10748, %fd2621;
	setp.leu.f64 	%p1880, %fd10748, 0d3E7AD7F29ABCAF48;
	mov.f64 	%fd17878, %fd2621;
	@%p1880 bra 	$L__BB0_1078;
	mov.f64 	%fd17877, %fd2621;
$L__BB0_1077:
	div.rn.f64 	%fd10749, %fd2621, %fd17877;
	add.f64 	%fd10750, %fd17877, %fd10749;
	mul.f64 	%fd17878, %fd10750, 0d3FE0000000000000;
	sub.f64 	%fd10751, %fd17878, %fd17877;
	abs.f64 	%fd10752, %fd10751;
	setp.gt.f64 	%p1881, %fd10752, 0d3E7AD7F29ABCAF48;
	mov.f64 	%fd17877, %fd17878;
	@%p1881 bra 	$L__BB0_1077;
$L__BB0_1078:
	setp.lt.f64 	%p1882, %fd17878, 0d3D719799812DEA11;
	mov.f64 	%fd17879, 0d0000000000000000;
	mov.f64 	%fd17880, %fd17879;
	mov.f64 	%fd17881, %fd17879;
	@%p1882 bra 	$L__BB0_1080;
	div.rn.f64 	%fd17879, %fd2618, %fd17878;
	div.rn.f64 	%fd17880, %fd2619, %fd17878;
	div.rn.f64 	%fd17881, %fd2620, %fd17878;
$L__BB0_1080:
	mul.f64 	%fd10754, %fd17873, %fd17880;
	fma.rn.f64 	%fd10755, %fd17872, %fd17879, %fd10754;
	fma.rn.f64 	%fd10756, %fd17874, %fd17881, %fd10755;
	add.f64 	%fd10757, %fd10756, 0dBFF0000000000000;
	abs.f64 	%fd10758, %fd10757;
	setp.lt.f64 	%p1883, %fd10758, 0d3FC0000000000000;
	setp.lt.f64 	%p1884, %fd17878, 0d3FC0000000000000;
	and.pred  	%p1885, %p1884, %p1883;
	mov.b16 	%rs1003, 255;
	mov.u16 	%rs1004, %rs1003;
	mov.u16 	%rs1005, %rs1003;
	mov.u16 	%rs1006, %rs1003;
	@%p1885 bra 	$L__BB0_1210;
$L__BB0_1081:
	ld.param.u32 	%r2669, [_Z13render_kernelP4RectiP4TrigiP5Lighti7double3S5_iidP6uchar4iS7__param_5];
	add.s32 	%r2885, %r2885, 1;
	setp.eq.s32 	%p1886, %r2885, %r2669;
	@%p1886 bra 	$L__BB0_1082;
	bra.uni 	$L__BB0_1073;
$L__BB0_1082:
	ld.param.u32 	%r2480, [_Z13render_kernelP4RectiP4TrigiP5Lighti7double3S5_iidP6uchar4iS7__param_1];
	setp.lt.s32 	%p1887, %r2480, 1;
	mov.f64 	%fd17886, 0d7FEFFFFFFFFFFFFF;
	mov.b32 	%r2891, -1;
	mov.u32 	%r2892, %r2891;
	@%p1887 bra 	$L__BB0_1095;
	mov.b32 	%r2892, -1;
	mov.f64 	%fd17886, 0d7FEFFFFFFFFFFFFF;
	mov.b32 	%r2888, 0;
	mov.u32 	%r2891, %r2892;
$L__BB0_1084:
	ld.param.u64 	%rd903, [_Z13render_kernelP4RectiP4TrigiP5Lighti7double3S5_iidP6uchar4iS7__param_0];
	cvta.to.global.u64 	%rd463, %rd903;
	mul.wide.u32 	%rd464, %r2888, 128;
	add.s64 	%rd465, %rd463, %rd464;
	ld.global.f64 	%fd2633, [%rd465+88];
	ld.global.f64 	%fd2634, [%rd465+80];
	ld.global.f64 	%fd2635, [%rd465+72];
	ld.global.f64 	%fd2636, [%rd465+64];
	ld.global.f64 	%fd2637, [%rd465+56];
	ld.global.f64 	%fd2638, [%rd465+48];
	ld.global.f64 	%fd2639, [%rd465+40];
	ld.global.f64 	%fd2640, [%rd465+32];
	ld.global.f64 	%fd2641, [%rd465+24];
	ld.global.f64 	%fd2642, [%rd465+16];
	ld.global.f64 	%fd2643, [%rd465+8];
	ld.global.f64 	%fd2644, [%rd465];
	sub.f64 	%fd2645, %fd2641, %fd2644;
	sub.f64 	%fd2646, %fd2640, %fd2643;
	sub.f64 	%fd2647, %fd2639, %fd2642;
	sub.f64 	%fd2648, %fd2635, %fd2644;
	sub.f64 	%fd2649, %fd2634, %fd2643;
	sub.f64 	%fd2650, %fd2633, %fd2642;
	mul.f64 	%fd10762, %fd17873, %fd2650;
	mul.f64 	%fd10763, %fd17874, %fd2649;
	sub.f64 	%fd10764, %fd10762, %fd10763;
	mul.f64 	%fd10765, %fd17874, %fd2648;
	mul.f64 	%fd10766, %fd17872, %fd2650;
	sub.f64 	%fd10767, %fd10765, %fd10766;
	mul.f64 	%fd10768, %fd17872, %fd2649;
	mul.f64 	%fd10769, %fd17873, %fd2648;
	sub.f64 	%fd10770, %fd10768, %fd10769;
	mul.f64 	%fd10771, %fd2646, %fd10767;
	fma.rn.f64 	%fd10772, %fd2645, %fd10764, %fd10771;
	fma.rn.f64 	%fd2651, %fd2647, %fd10770, %fd10772;
	abs.f64 	%fd10773, %fd2651;
	setp.lt.f64 	%p1889, %fd10773, 0d3D719799812DEA11;
	mov.pred 	%p3706, 0;
	mov.f64 	%fd17884, 0d0000000000000000;
	@%p1889 bra 	$L__BB0_1088;
	sub.f64 	%fd2652, %fd2037, %fd2644;
	sub.f64 	%fd2653, %fd2038, %fd2643;
	sub.f64 	%fd2654, %fd2039, %fd2642;
	mul.f64 	%fd10775, %fd17873, %fd2650;
	mul.f64 	%fd10776, %fd17874, %fd2649;
	sub.f64 	%fd10777, %fd10775, %fd10776;
	mul.f64 	%fd10778, %fd17874, %fd2648;
	mul.f64 	%fd10779, %fd17872, %fd2650;
	sub.f64 	%fd10780, %fd10778, %fd10779;
	mul.f64 	%fd10781, %fd2653, %fd10780;
	fma.rn.f64 	%fd10782, %fd2652, %fd10777, %fd10781;
	mul.f64 	%fd10783, %fd17872, %fd2649;
	mul.f64 	%fd10784, %fd17873, %fd2648;
	sub.f64 	%fd10785, %fd10783, %fd10784;
	fma.rn.f64 	%fd10786, %fd2654, %fd10785, %fd10782;
	div.rn.f64 	%fd2655, %fd10786, %fd2651;
	setp.lt.f64 	%p1891, %fd2655, 0d0000000000000000;
	setp.gt.f64 	%p1892, %fd2655, 0d3FF0000000000000;
	or.pred  	%p1893, %p1891, %p1892;
	@%p1893 bra 	$L__BB0_1088;
	mul.f64 	%fd10788, %fd2653, %fd2647;
	mul.f64 	%fd10789, %fd2654, %fd2646;
	sub.f64 	%fd2656, %fd10788, %fd10789;
	mul.f64 	%fd10790, %fd2654, %fd2645;
	mul.f64 	%fd10791, %fd2652, %fd2647;
	sub.f64 	%fd2657, %fd10790, %fd10791;
	mul.f64 	%fd10792, %fd2652, %fd2646;
	mul.f64 	%fd10793, %fd2653, %fd2645;
	sub.f64 	%fd2658, %fd10792, %fd10793;
	mul.f64 	%fd10794, %fd17873, %fd2657;
	fma.rn.f64 	%fd10795, %fd17872, %fd2656, %fd10794;
	fma.rn.f64 	%fd10796, %fd17874, %fd2658, %fd10795;
	div.rn.f64 	%fd10797, %fd10796, %fd2651;
	setp.lt.f64 	%p1895, %fd10797, 0d0000000000000000;
	add.f64 	%fd10798, %fd2655, %fd10797;
	setp.gt.f64 	%p1896, %fd10798, 0d3FF0000000000000;
	or.pred  	%p1897, %p1895, %p1896;
	@%p1897 bra 	$L__BB0_1088;
	mul.f64 	%fd10799, %fd2649, %fd2657;
	fma.rn.f64 	%fd10800, %fd2648, %fd2656, %fd10799;
	fma.rn.f64 	%fd10801, %fd2650, %fd2658, %fd10800;
	div.rn.f64 	%fd10802, %fd10801, %fd2651;
	setp.geu.f64 	%p3706, %fd10802, 0d0000000000000000;
	selp.f64 	%fd17884, %fd10802, 0d0000000000000000, %p3706;
$L__BB0_1088:
	sub.f64 	%fd2661, %fd2641, %fd2635;
	sub.f64 	%fd2662, %fd2640, %fd2634;
	sub.f64 	%fd2663, %fd2639, %fd2633;
	sub.f64 	%fd2664, %fd2638, %fd2635;
	sub.f64 	%fd2665, %fd2637, %fd2634;
	sub.f64 	%fd2666, %fd2636, %fd2633;
	mul.f64 	%fd10804, %fd17873, %fd2666;
	mul.f64 	%fd10805, %fd17874, %fd2665;
	sub.f64 	%fd10806, %fd10804, %fd10805;
	mul.f64 	%fd10807, %fd17874, %fd2664;
	mul.f64 	%fd10808, %fd17872, %fd2666;
	sub.f64 	%fd10809, %fd10807, %fd10808;
	mul.f64 	%fd10810, %fd17872, %fd2665;
	mul.f64 	%fd10811, %fd17873, %fd2664;
	sub.f64 	%fd10812, %fd10810, %fd10811;
	mul.f64 	%fd10813, %fd2662, %fd10809;
	fma.rn.f64 	%fd10814, %fd2661, %fd10806, %fd10813;
	fma.rn.f64 	%fd2667, %fd2663, %fd10812, %fd10814;
	abs.f64 	%fd10815, %fd2667;
	setp.lt.f64 	%p1899, %fd10815, 0d3D719799812DEA11;
	mov.pred 	%p3707, 0;
	mov.f64 	%fd17885, 0d0000000000000000;
	@%p1899 bra 	$L__BB0_1092;
	sub.f64 	%fd2668, %fd2037, %fd2635;
	sub.f64 	%fd2669, %fd2038, %fd2634;
	sub.f64 	%fd2670, %fd2039, %fd2633;
	mul.f64 	%fd10817, %fd17873, %fd2666;
	mul.f64 	%fd10818, %fd17874, %fd2665;
	sub.f64 	%fd10819, %fd10817, %fd10818;
	mul.f64 	%fd10820, %fd17874, %fd2664;
	mul.f64 	%fd10821, %fd17872, %fd2666;
	sub.f64 	%fd10822, %fd10820, %fd10821;
	mul.f64 	%fd10823, %fd2669, %fd10822;
	fma.rn.f64 	%fd10824, %fd2668, %fd10819, %fd10823;
	mul.f64 	%fd10825, %fd17872, %fd2665;
	mul.f64 	%fd10826, %fd17873, %fd2664;
	sub.f64 	%fd10827, %fd10825, %fd10826;
	fma.rn.f64 	%fd10828, %fd2670, %fd10827, %fd10824;
	div.rn.f64 	%fd2671, %fd10828, %fd2667;
	setp.lt.f64 	%p1901, %fd2671, 0d0000000000000000;
	setp.gt.f64 	%p1902, %fd2671, 0d3FF0000000000000;
	or.pred  	%p1903, %p1901, %p1902;
	@%p1903 bra 	$L__BB0_1092;
	mul.f64 	%fd10830, %fd2669, %fd2663;
	mul.f64 	%fd10831, %fd2670, %fd2662;
	sub.f64 	%fd2672, %fd10830, %fd10831;
	mul.f64 	%fd10832, %fd2670, %fd2661;
	mul.f64 	%fd10833, %fd2668, %fd2663;
	sub.f64 	%fd2673, %fd10832, %fd10833;
	mul.f64 	%fd10834, %fd2668, %fd2662;
	mul.f64 	%fd10835, %fd2669, %fd2661;
	sub.f64 	%fd2674, %fd10834, %fd10835;
	mul.f64 	%fd10836, %fd17873, %fd2673;
	fma.rn.f64 	%fd10837, %fd17872, %fd2672, %fd10836;
	fma.rn.f64 	%fd10838, %fd17874, %fd2674, %fd10837;
	div.rn.f64 	%fd10839, %fd10838, %fd2667;
	setp.lt.f64 	%p1905, %fd10839, 0d0000000000000000;
	add.f64 	%fd10840, %fd2671, %fd10839;
	setp.gt.f64 	%p1906, %fd10840, 0d3FF0000000000000;
	or.pred  	%p1907, %p1905, %p1906;
	@%p1907 bra 	$L__BB0_1092;
	mul.f64 	%fd10841, %fd2665, %fd2673;
	fma.rn.f64 	%fd10842, %fd2664, %fd2672, %fd10841;
	fma.rn.f64 	%fd10843, %fd2666, %fd2674, %fd10842;
	div.rn.f64 	%fd10844, %fd10843, %fd2667;
	setp.geu.f64 	%p3707, %fd10844, 0d0000000000000000;
	selp.f64 	%fd17885, %fd10844, 0d0000000000000000, %p3707;
$L__BB0_1092:
	setp.lt.f64 	%p1908, %fd17884, 0d7FEFFFFFFFFFFFFF;
	and.pred  	%p1909, %p3706, %p1908;
	selp.f64 	%fd10845, %fd17884, 0d7FEFFFFFFFFFFFFF, %p1909;
	setp.lt.f64 	%p1910, %fd17885, %fd10845;
	and.pred  	%p1911, %p3707, %p1910;
	or.pred  	%p1912, %p1911, %p1909;
	selp.f64 	%fd10847, %fd17884, 0d0000000000000000, %p1909;
	selp.f64 	%fd2677, %fd17885, %fd10847, %p1911;
	not.pred 	%p1913, %p1912;
	@%p1913 bra 	$L__BB0_1094;
	setp.lt.f64 	%p1914, %fd2677, %fd17886;
	setp.gt.f64 	%p1915, %fd2677, 0d3EB0C6F7A0B5ED8D;
	and.pred  	%p1916, %p1914, %p1915;
	selp.b32 	%r2891, %r2888, %r2891, %p1916;
	selp.b32 	%r2892, 0, %r2892, %p1916;
	selp.f64 	%fd17886, %fd2677, %fd17886, %p1916;
$L__BB0_1094:
	ld.param.u32 	%r2481, [_Z13render_kernelP4RectiP4TrigiP5Lighti7double3S5_iidP6uchar4iS7__param_1];
	add.s32 	%r2888, %r2888, 1;
	setp.eq.s32 	%p1917, %r2888, %r2481;
	@%p1917 bra 	$L__BB0_1095;
	bra.uni 	$L__BB0_1084;
$L__BB0_1095:
	ld.param.u32 	%r2572, [_Z13render_kernelP4RectiP4TrigiP5Lighti7double3S5_iidP6uchar4iS7__param_3];
	setp.lt.s32 	%p1918, %r2572, 1;
	@%p1918 bra 	$L__BB0_1118;
	ld.param.u32 	%r2573, [_Z13render_kernelP4RectiP4TrigiP5Lighti7double3S5_iidP6uchar4iS7__param_3];
	setp.eq.s32 	%p1919, %r2573, 1;
	mov.b32 	%r2902, 0;
	@%p1919 bra 	$L__BB0_1111;
	mov.b32 	%r2893, 0;
$L__BB0_1098:
	ld.param.u64 	%rd1006, [_Z13render_kernelP4RectiP4TrigiP5Lighti7double3S5_iidP6uchar4iS7__param_2];
	cvta.to.global.u64 	%rd466, %rd1006;
	mul.wide.u32 	%rd467, %r2893, 96;
	add.s64 	%rd468, %rd466, %rd467;
	ld.global.f64 	%fd2681, [%rd468];
	ld.global.f64 	%fd2682, [%rd468+8];
	ld.global.f64 	%fd2683, [%rd468+16];
	ld.global.f64 	%fd10850, [%rd468+24];
	ld.global.f64 	%fd10851, [%rd468+32];
	ld.global.f64 	%fd10852, [%rd468+40];
	ld.global.f64 	%fd10853, [%rd468+48];
	ld.global.f64 	%fd10854, [%rd468+56];
	ld.global.f64 	%fd10855, [%rd468+64];
	sub.f64 	%fd2684, %fd10850, %fd2681;
	sub.f64 	%fd2685, %fd10851, %fd2682;
	sub.f64 	%fd2686, %fd10852, %fd2683;
	sub.f64 	%fd2687, %fd10853, %fd2681;
	sub.f64 	%fd2688, %fd10854, %fd2682;
	sub.f64 	%fd2689, %fd10855, %fd2683;
	mul.f64 	%fd10856, %fd17873, %fd2689;
	mul.f64 	%fd10857, %fd17874, %fd2688;
	sub.f64 	%fd10858, %fd10856, %fd10857;
	mul.f64 	%fd10859, %fd17874, %fd2687;
	mul.f64 	%fd10860, %fd17872, %fd2689;
	sub.f64 	%fd10861, %fd10859, %fd10860;
	mul.f64 	%fd10862, %fd17872, %fd2688;
	mul.f64 	%fd10863, %fd17873, %fd2687;
	sub.f64 	%fd10864, %fd10862, %fd10863;
	mul.f64 	%fd10865, %fd2685, %fd10861;
	fma.rn.f64 	%fd10866, %fd2684, %fd10858, %fd10865;
	fma.rn.f64 	%fd2690, %fd2686, %fd10864, %fd10866;
	abs.f64 	%fd10867, %fd2690;
	setp.lt.f64 	%p1921, %fd10867, 0d3D719799812DEA11;
	mov.pred 	%p3708, -1;
	mov.f64 	%fd17888, 0d0000000000000000;
	@%p1921 bra 	$L__BB0_1102;
	sub.f64 	%fd2691, %fd2037, %fd2681;
	sub.f64 	%fd2692, %fd2038, %fd2682;
	sub.f64 	%fd2693, %fd2039, %fd2683;
	mul.f64 	%fd10870, %fd17874, %fd2688;
	sub.f64 	%fd10871, %fd10856, %fd10870;
	mul.f64 	%fd10872, %fd17874, %fd2687;
	mul.f64 	%fd10873, %fd17872, %fd2689;
	sub.f64 	%fd10874, %fd10872, %fd10873;
	mul.f64 	%fd10875, %fd2692, %fd10874;
	fma.rn.f64 	%fd10876, %fd2691, %fd10871, %fd10875;
	mul.f64 	%fd10877, %fd17872, %fd2688;
	mul.f64 	%fd10878, %fd17873, %fd2687;
	sub.f64 	%fd10879, %fd10877, %fd10878;
	fma.rn.f64 	%fd10880, %fd2693, %fd10879, %fd10876;
	div.rn.f64 	%fd2694, %fd10880, %fd2690;
	setp.lt.f64 	%p1923, %fd2694, 0d0000000000000000;
	setp.gt.f64 	%p1924, %fd2694, 0d3FF0000000000000;
	or.pred  	%p1925, %p1923, %p1924;
	@%p1925 bra 	$L__BB0_1102;
	mul.f64 	%fd10882, %fd2692, %fd2686;
	mul.f64 	%fd10883, %fd2693, %fd2685;
	sub.f64 	%fd2695, %fd10882, %fd10883;
	mul.f64 	%fd10884, %fd2693, %fd2684;
	mul.f64 	%fd10885, %fd2691, %fd2686;
	sub.f64 	%fd2696, %fd10884, %fd10885;
	mul.f64 	%fd10886, %fd2691, %fd2685;
	mul.f64 	%fd10887, %fd2692, %fd2684;
	sub.f64 	%fd2697, %fd10886, %fd10887;
	mul.f64 	%fd10888, %fd17873, %fd2696;
	fma.rn.f64 	%fd10889, %fd17872, %fd2695, %fd10888;
	fma.rn.f64 	%fd10890, %fd17874, %fd2697, %fd10889;
	div.rn.f64 	%fd10891, %fd10890, %fd2690;
	setp.lt.f64 	%p1927, %fd10891, 0d0000000000000000;
	add.f64 	%fd10892, %fd2694, %fd10891;
	setp.gt.f64 	%p1928, %fd10892, 0d3FF0000000000000;
	or.pred  	%p1929, %p1927, %p1928;
	@%p1929 bra 	$L__BB0_1102;
	mul.f64 	%fd10893, %fd2688, %fd2696;
	fma.rn.f64 	%fd10894, %fd2687, %fd2695, %fd10893;
	fma.rn.f64 	%fd10895, %fd2689, %fd2697, %fd10894;
	div.rn.f64 	%fd10896, %fd10895, %fd2690;
	setp.lt.f64 	%p3708, %fd10896, 0d0000000000000000;
	selp.f64 	%fd17888, 0d0000000000000000, %fd10896, %p3708;
$L__BB0_1102:
	@%p3708 bra 	$L__BB0_1104;
	setp.lt.f64 	%p1930, %fd17888, %fd17886;
	setp.gt.f64 	%p1931, %fd17888, 0d3EB0C6F7A0B5ED8D;
	and.pred  	%p1932, %p1930, %p1931;
	selp.b32 	%r2891, %r2893, %r2891, %p1932;
	selp.b32 	%r2892, 1, %r2892, %p1932;
	selp.f64 	%fd17886, %fd17888, %fd17886, %p1932;
$L__BB0_1104:
	ld.param.u64 	%rd1007, [_Z13render_kernelP4RectiP4TrigiP5Lighti7double3S5_iidP6uchar4iS7__param_2];
	cvta.to.global.u64 	%rd469, %rd1007;
	mul.wide.u32 	%rd470, %r2893, 96;
	add.s64 	%rd471, %rd469, %rd470;
	ld.global.f64 	%fd2702, [%rd471+96];
	ld.global.f64 	%fd2703, [%rd471+104];
	ld.global.f64 	%fd2704, [%rd471+112];
	ld.global.f64 	%fd10898, [%rd471+120];
	ld.global.f64 	%fd10899, [%rd471+128];
	ld.global.f64 	%fd10900, [%rd471+136];
	ld.global.f64 	%fd10901, [%rd471+144];
	ld.global.f64 	%fd10902, [%rd471+152];
	ld.global.f64 	%fd10903, [%rd471+160];
	sub.f64 	%fd2705, %fd10898, %fd2702;
	sub.f64 	%fd2706, %fd10899, %fd2703;
	sub.f64 	%fd2707, %fd10900, %fd2704;
	sub.f64 	%fd2708, %fd10901, %fd2702;
	sub.f64 	%fd2709, %fd10902, %fd2703;
	sub.f64 	%fd2710, %fd10903, %fd2704;
	mul.f64 	%fd10904, %fd17873, %fd2710;
	mul.f64 	%fd10905, %fd17874, %fd2709;
	sub.f64 	%fd10906, %fd10904, %fd10905;
	mul.f64 	%fd10907, %fd17874, %fd2708;
	mul.f64 	%fd10908, %fd17872, %fd2710;
	sub.f64 	%fd10909, %fd10907, %fd10908;
	mul.f64 	%fd10910, %fd17872, %fd2709;
	mul.f64 	%fd10911, %fd17873, %fd2708;
	sub.f64 	%fd10912, %fd10910, %fd10911;
	mul.f64 	%fd10913, %fd2706, %fd10909;
	fma.rn.f64 	%fd10914, %fd2705, %fd10906, %fd10913;
	fma.rn.f64 	%fd2711, %fd2707, %fd10912, %fd10914;
	abs.f64 	%fd10915, %fd2711;
	setp.lt.f64 	%p1934, %fd10915, 0d3D719799812DEA11;
	mov.pred 	%p3709, -1;
	mov.f64 	%fd17890, 0d0000000000000000;
	@%p1934 bra 	$L__BB0_1108;
	sub.f64 	%fd2712, %fd2037, %fd2702;
	sub.f64 	%fd2713, %fd2038, %fd2703;
	sub.f64 	%fd2714, %fd2039, %fd2704;
	mul.f64 	%fd10918, %fd17874, %fd2709;
	sub.f64 	%fd10919, %fd10904, %fd10918;
	mul.f64 	%fd10920, %fd17874, %fd2708;
	mul.f64 	%fd10921, %fd17872, %fd2710;
	sub.f64 	%fd10922, %fd10920, %fd10921;
	mul.f64 	%fd10923, %fd2713, %fd10922;
	fma.rn.f64 	%fd10924, %fd2712, %fd10919, %fd10923;
	mul.f64 	%fd10925, %fd17872, %fd2709;
	mul.f64 	%fd10926, %fd17873, %fd2708;
	sub.f64 	%fd10927, %fd10925, %fd10926;
	fma.rn.f64 	%fd10928, %fd2714, %fd10927, %fd10924;
	div.rn.f64 	%fd2715, %fd10928, %fd2711;
	setp.lt.f64 	%p1936, %fd2715, 0d0000000000000000;
	setp.gt.f64 	%p1937, %fd2715, 0d3FF0000000000000;
	or.pred  	%p1938, %p1936, %p1937;
	@%p1938 bra 	$L__BB0_1108;
	mul.f64 	%fd10930, %fd2713, %fd2707;
	mul.f64 	%fd10931, %fd2714, %fd2706;
	sub.f64 	%fd2716, %fd10930, %fd10931;
	mul.f64 	%fd10932, %fd2714, %fd2705;
	mul.f64 	%fd10933, %fd2712, %fd2707;
	sub.f64 	%fd2717, %fd10932, %fd10933;
	mul.f64 	%fd10934, %fd2712, %fd2706;
	mul.f64 	%fd10935, %fd2713, %fd2705;
	sub.f64 	%fd2718, %fd10934, %fd10935;
	mul.f64 	%fd10936, %fd17873, %fd2717;
	fma.rn.f64 	%fd10937, %fd17872, %fd2716, %fd10936;
	fma.rn.f64 	%fd10938, %fd17874, %fd2718, %fd10937;
	div.rn.f64 	%fd10939, %fd10938, %fd2711;
	setp.lt.f64 	%p1940, %fd10939, 0d0000000000000000;
	add.f64 	%fd10940, %fd2715, %fd10939;
	setp.gt.f64 	%p1941, %fd10940, 0d3FF0000000000000;
	or.pred  	%p1942, %p1940, %p1941;
	@%p1942 bra 	$L__BB0_1108;
	mul.f64 	%fd10941, %fd2709, %fd2717;
	fma.rn.f64 	%fd10942, %fd2708, %fd2716, %fd10941;
	fma.rn.f64 	%fd10943, %fd2710, %fd2718, %fd10942;
	div.rn.f64 	%fd10944, %fd10943, %fd2711;
	setp.lt.f64 	%p3709, %fd10944, 0d0000000000000000;
	selp.f64 	%fd17890, 0d0000000000000000, %fd10944, %p3709;
$L__BB0_1108:
	@%p3709 bra 	$L__BB0_1110;
	setp.lt.f64 	%p1943, %fd17890, %fd17886;
	setp.gt.f64 	%p1944, %fd17890, 0d3EB0C6F7A0B5ED8D;
	and.pred  	%p1945, %p1943, %p1944;
	add.s32 	%r1230, %r2893, 1;
	selp.b32 	%r2891, %r1230, %r2891, %p1945;
	selp.b32 	%r2892, 1, %r2892, %p1945;
	selp.f64 	%fd17886, %fd17890, %fd17886, %p1945;
$L__BB0_1110:
	ld.param.u32 	%r2574, [_Z13render_kernelP4RectiP4TrigiP5Lighti7double3S5_iidP6uchar4iS7__param_3];
	add.s32 	%r2893, %r2893, 2;
	and.b32  	%r2902, %r2574, 2147483646;
	setp.ne.s32 	%p1946, %r2893, %r2902;
	@%p1946 bra 	$L__BB0_1098;
$L__BB0_1111:
	ld.param.u32 	%r2575, [_Z13render_kernelP4RectiP4TrigiP5Lighti7double3S5_iidP6uchar4iS7__param_3];
	and.b32  	%r1231, %r2575, 1;
	setp.eq.b32 	%p1947, %r1231, 1;
	not.pred 	%p1948, %p1947;
	mov.f64 	%fd17894, 0d0000000000000000;
	@%p1948 bra 	$L__BB0_1118;
	ld.param.u64 	%rd1008, [_Z13render_kernelP4RectiP4TrigiP5Lighti7double3S5_iidP6uchar4iS7__param_2];
	cvta.to.global.u64 	%rd472, %rd1008;
	mul.wide.u32 	%rd473, %r2902, 96;
	add.s64 	%rd474, %rd472, %rd473;
	ld.global.f64 	%fd2725, [%rd474];
	ld.global.f64 	%fd2726, [%rd474+8];
	ld.global.f64 	%fd2727, [%rd474+16];
	ld.global.f64 	%fd10946, [%rd474+24];
	ld.global.f64 	%fd10947, [%rd474+32];
	ld.global.f64 	%fd10948, [%rd474+40];
	ld.global.f64 	%fd10949, [%rd474+48];
	ld.global.f64 	%fd10950, [%rd474+56];
	ld.global.f64 	%fd10951, [%rd474+64];
	sub.f64 	%fd2728, %fd10946, %fd2725;
	sub.f64 	%fd2729, %fd10947, %fd2726;
	sub.f64 	%fd2730, %fd10948, %fd2727;
	sub.f64 	%fd2731, %fd10949, %fd2725;
	sub.f64 	%fd2732, %fd10950, %fd2726;
	sub.f64 	%fd2733, %fd10951, %fd2727;
	mul.f64 	%fd10952, %fd17873, %fd2733;
	mul.f64 	%fd10953, %fd17874, %fd2732;
	sub.f64 	%fd10954, %fd10952, %fd10953;
	mul.f64 	%fd10955, %fd17874, %fd2731;
	mul.f64 	%fd10956, %fd17872, %fd2733;
	sub.f64 	%fd10957, %fd10955, %fd10956;
	mul.f64 	%fd10958, %fd17872, %fd2732;
	mul.f64 	%fd10959, %fd17873, %fd2731;
	sub.f64 	%fd10960, %fd10958, %fd10959;
	mul.f64 	%fd10961, %fd2729, %fd10957;
	fma.rn.f64 	%fd10962, %fd2728, %fd10954, %fd10961;
	fma.rn.f64 	%fd2734, %fd2730, %fd10960, %fd10962;
	abs.f64 	%fd10963, %fd2734;
	setp.lt.f64 	%p1950, %fd10963, 0d3D719799812DEA11;
	mov.pred 	%p3710, -1;
	@%p1950 bra 	$L__BB0_1116;
	sub.f64 	%fd2735, %fd2037, %fd2725;
	sub.f64 	%fd2736, %fd2038, %fd2726;
	sub.f64 	%fd2737, %fd2039, %fd2727;
	mul.f64 	%fd10966, %fd17874, %fd2732;
	sub.f64 	%fd10967, %fd10952, %fd10966;
	mul.f64 	%fd10968, %fd17874, %fd2731;
	mul.f64 	%fd10969, %fd17872, %fd2733;
	sub.f64 	%fd10970, %fd10968, %fd10969;
	mul.f64 	%fd10971, %fd2736, %fd10970;
	fma.rn.f64 	%fd10972, %fd2735, %fd10967, %fd10971;
	mul.f64 	%fd10973, %fd17872, %fd2732;
	mul.f64 	%fd10974, %fd17873, %fd2731;
	sub.f64 	%fd10975, %fd10973, %fd10974;
	fma.rn.f64 	%fd10976, %fd2737, %fd10975, %fd10972;
	div.rn.f64 	%fd2738, %fd10976, %fd2734;
	setp.lt.f64 	%p1952, %fd2738, 0d0000000000000000;
	setp.gt.f64 	%p1953, %fd2738, 0d3FF0000000000000;
	or.pred  	%p1954, %p1952, %p1953;
	@%p1954 bra 	$L__BB0_1116;
	mul.f64 	%fd10978, %fd2736, %fd2730;
	mul.f64 	%fd10979, %fd2737, %fd2729;
	sub.f64 	%fd2739, %fd10978, %fd10979;
	mul.f64 	%fd10980, %fd2737, %fd2728;
	mul.f64 	%fd10981, %fd2735, %fd2730;
	sub.f64 	%fd2740, %fd10980, %fd10981;
	mul.f64 	%fd10982, %fd2735, %fd2729;
	mul.f64 	%fd10983, %fd2736, %fd2728;
	sub.f64 	%fd2741, %fd10982, %fd10983;
	mul.f64 	%fd10984, %fd17873, %fd2740;
	fma.rn.f64 	%fd10985, %fd17872, %fd2739, %fd10984;
	fma.rn.f64 	%fd10986, %fd17874, %fd2741, %fd10985;
	div.rn.f64 	%fd10987, %fd10986, %fd2734;
	setp.lt.f64 	%p1956, %fd10987, 0d0000000000000000;
	add.f64 	%fd10988, %fd2738, %fd10987;
	setp.gt.f64 	%p1957, %fd10988, 0d3FF0000000000000;
	or.pred  	%p1958, %p1956, %p1957;
	@%p1958 bra 	$L__BB0_1116;
	mul.f64 	%fd10989, %fd2732, %fd2740;
	fma.rn.f64 	%fd10990, %fd2731, %fd2739, %fd10989;
	fma.rn.f64 	%fd10991, %fd2733, %fd2741, %fd10990;
	div.rn.f64 	%fd10992, %fd10991, %fd2734;
	setp.lt.f64 	%p3710, %fd10992, 0d0000000000000000;
	selp.f64 	%fd17894, 0d0000000000000000, %fd10992, %p3710;
$L__BB0_1116:
	@%p3710 bra 	$L__BB0_1118;
	setp.lt.f64 	%p1959, %fd17894, %fd17886;
	setp.gt.f64 	%p1960, %fd17894, 0d3EB0C6F7A0B5ED8D;
	and.pred  	%p1961, %p1959, %p1960;
	selp.b32 	%r2891, %r2902, %r2891, %p1961;
	selp.b32 	%r2892, 1, %r2892, %p1961;
	selp.f64 	%fd17886, %fd17894, %fd17886, %p1961;
$L__BB0_1118:
	setp.eq.s32 	%p1962, %r2891, -1;
	mov.b16 	%rs1006, 255;
	mov.b16 	%rs1003, 0;
	mov.f64 	%fd17900, 0d0000000000000000;
	mov.f64 	%fd17901, 0d0000000000000000;
	mov.f64 	%fd17902, 0d0000000000000000;
	mov.u16 	%rs1004, %rs1003;
	mov.u16 	%rs1005, %rs1003;
	@%p1962 bra 	$L__BB0_1210;
	fma.rn.f64 	%fd2746, %fd17872, %fd17886, %fd2037;
	fma.rn.f64 	%fd2747, %fd17873, %fd17886, %fd2038;
	fma.rn.f64 	%fd2748, %fd17874, %fd17886, %fd2039;
	mov.b16 	%rs999, 255;
	setp.eq.s32 	%p1963, %r2892, 1;
	@%p1963 bra 	$L__BB0_1127;
	setp.ne.s32 	%p1964, %r2892, 0;
	mov.u16 	%rs1000, %rs999;
	mov.u16 	%rs1001, %rs999;
	mov.u16 	%rs1002, %rs999;
	@%p1964 bra 	$L__BB0_1136;
	ld.param.u64 	%rd1126, [_Z13render_kernelP4RectiP4TrigiP5Lighti7double3S5_iidP6uchar4iS7__param_13];
	ld.param.u64 	%rd904, [_Z13render_kernelP4RectiP4TrigiP5Lighti7double3S5_iidP6uchar4iS7__param_0];
	cvta.to.global.u64 	%rd478, %rd904;
	mul.wide.s32 	%rd479, %r2891, 128;
	add.s64 	%rd480, %rd478, %rd479;
	ld.global.f64 	%fd11058, [%rd480+16];
	ld.global.f64 	%fd11059, [%rd480+24];
	ld.global.f64 	%fd11060, [%rd480+32];
	ld.global.f64 	%fd11061, [%rd480+40];
	ld.global.f64 	%fd11062, [%rd480+64];
	ld.global.v2.u32 	{%r1237, %r1238}, [%rd480+96];
	ld.global.f64 	%fd11063, [%rd480+56];
	ld.global.f64 	%fd11064, [%rd480+48];
	ld.global.f64 	%fd11065, [%rd480+8];
	ld.global.f64 	%fd11066, [%rd480];
	sub.f64 	%fd11067, %fd2746, %fd11066;
	sub.f64 	%fd11068, %fd2747, %fd11065;
	sub.f64 	%fd11069, %fd11064, %fd11066;
	sub.f64 	%fd11070, %fd11063, %fd11065;
	abs.f64 	%fd11071, %fd11069;
	setp.lt.f64 	%p1978, %fd11071, 0d3D719799812DEA11;
	setp.lt.f64 	%p1979, %fd11069, 0d0000000000000000;
	selp.f64 	%fd11072, 0dBD719799812DEA11, 0d3D719799812DEA11, %p1979;
	selp.f64 	%fd11073, %fd11072, %fd11069, %p1978;
	abs.f64 	%fd11074, %fd11070;
	setp.lt.f64 	%p1980, %fd11074, 0d3D719799812DEA11;
	setp.lt.f64 	%p1981, %fd11070, 0d0000000000000000;
	selp.f64 	%fd11075, 0dBD719799812DEA11, 0d3D719799812DEA11, %p1981;
	selp.f64 	%fd11076, %fd11075, %fd11070, %p1980;
	div.rn.f64 	%fd11077, %fd11067, %fd11073;
	cvt.rn.f64.s32 	%fd11078, %r1237;
	mul.f64 	%fd11079, %fd11077, %fd11078;
	mov.f64 	%fd11080, 0d3FE0000000000000;
	copysign.f64 	%fd11081, %fd11079, %fd11080;
	add.rz.f64 	%fd11082, %fd11079, %fd11081;
	cvt.rzi.f64.f64 	%fd11083, %fd11082;
	cvt.rzi.s32.f64 	%r1239, %fd11083;
	div.rn.f64 	%fd11084, %fd11068, %fd11076;
	cvt.rn.f64.s32 	%fd11085, %r1238;
	mul.f64 	%fd11086, %fd11084, %fd11085;
	copysign.f64 	%fd11087, %fd11086, %fd11080;
	add.rz.f64 	%fd11088, %fd11086, %fd11087;
	cvt.rzi.f64.f64 	%fd11089, %fd11088;
	cvt.rzi.s32.f64 	%r1240, %fd11089;
	max.s32 	%r1241, %r1239, 0;
	setp.lt.s32 	%p1982, %r1241, %r1237;
	add.s32 	%r1242, %r1237, -1;
	selp.b32 	%r1243, %r1241, %r1242, %p1982;
	max.s32 	%r1244, %r1240, 0;
	setp.lt.s32 	%p1983, %r1244, %r1238;
	add.s32 	%r1245, %r1238, -1;
	selp.b32 	%r1246, %r1244, %r1245, %p1983;
	mad.lo.s32 	%r1247, %r1246, %r1237, %r1243;
	cvta.to.global.u64 	%rd481, %rd1126;
	mul.wide.s32 	%rd482, %r1247, 4;
	add.s64 	%rd483, %rd481, %rd482;
	ld.global.u32 	%r1248, [%rd483];
	bfe.u32 	%r1249, %r1248, 24, 8;
	cvt.u16.u32 	%rs1002, %r1249;
	bfe.u32 	%r1250, %r1248, 16, 8;
	cvt.u16.u32 	%rs1001, %r1250;
	bfe.u32 	%r1251, %r1248, 8, 8;
	cvt.u16.u32 	%rs1000, %r1251;
	bfe.u32 	%r1252, %r1248, 0, 8;
	cvt.u16.u32 	%rs999, %r1252;
	sub.f64 	%fd11090, %fd11059, %fd11066;
	sub.f64 	%fd11091, %fd11060, %fd11065;
	sub.f64 	%fd11092, %fd11061, %fd11058;
	sub.f64 	%fd11093, %fd11062, %fd11058;
	mul.f64 	%fd11094, %fd11091, %fd11093;
	mul.f64 	%fd11095, %fd11092, %fd11070;
	sub.f64 	%fd2749, %fd11094, %fd11095;
	mul.f64 	%fd11096, %fd11092, %fd11069;
	mul.f64 	%fd11097, %fd11090, %fd11093;
	sub.f64 	%fd2750, %fd11096, %fd11097;
	mul.f64 	%fd11098, %fd11090, %fd11070;
	mul.f64 	%fd11099, %fd11091, %fd11069;
	sub.f64 	%fd2751, %fd11098, %fd11099;
	mul.f64 	%fd11100, %fd2750, %fd2750;
	fma.rn.f64 	%fd11101, %fd2749, %fd2749, %fd11100;
	fma.rn.f64 	%fd2752, %fd2751, %fd2751, %fd11101;
	setp.eq.f64 	%p1984, %fd2752, 0d0000000000000000;
	mov.f64 	%fd17897, 0d0000000000000000;
	@%p1984 bra 	$L__BB0_1125;
	abs.f64 	%fd11102, %fd2752;
	setp.leu.f64 	%p1985, %fd11102, 0d3E7AD7F29ABCAF48;
	mov.f64 	%fd17897, %fd2752;
	@%p1985 bra 	$L__BB0_1125;
	mov.f64 	%fd17896, %fd2752;
$L__BB0_1124:
	div.rn.f64 	%fd11103, %fd2752, %fd17896;
	add.f64 	%fd11104, %fd17896, %fd11103;
	mul.f64 	%fd17897, %fd11104, 0d3FE0000000000000;
	sub.f64 	%fd11105, %fd17897, %fd17896;
	abs.f64 	%fd11106, %fd11105;
	setp.gt.f64 	%p1986, %fd11106, 0d3E7AD7F29ABCAF48;
	mov.f64 	%fd17896, %fd17897;
	@%p1986 bra 	$L__BB0_1124;
$L__BB0_1125:
	setp.lt.f64 	%p1987, %fd17897, 0d3D719799812DEA11;
	@%p1987 bra 	$L__BB0_1136;
	div.rn.f64 	%fd17900, %fd2749, %fd17897;
	div.rn.f64 	%fd17901, %fd2750, %fd17897;
	div.rn.f64 	%fd17902, %fd2751, %fd17897;
	bra.uni 	$L__BB0_1136;
$L__BB0_1127:
	ld.param.u64 	%rd1009, [_Z13render_kernelP4RectiP4TrigiP5Lighti7double3S5_iidP6uchar4iS7__param_2];
	cvta.to.global.u64 	%rd475, %rd1009;
	mul.wide.s32 	%rd476, %r2891, 96;
	add.s64 	%rd477, %rd475, %rd476;
	ld.global.f64 	%fd2759, [%rd477];
	ld.global.f64 	%fd2760, [%rd477+8];
	ld.global.f64 	%fd2761, [%rd477+16];
	ld.global.f64 	%fd10994, [%rd477+24];
	ld.global.f64 	%fd10995, [%rd477+32];
	ld.global.f64 	%fd10996, [%rd477+40];
	ld.global.f64 	%fd10997, [%rd477+48];
	ld.global.f64 	%fd10998, [%rd477+56];
	ld.global.f64 	%fd10999, [%rd477+64];
	ld.global.u32 	%r1232, [%rd477+72];
	bfe.u32 	%r1233, %r1232, 0, 8;
	cvt.u16.u32 	%rs221, %r1233;
	bfe.u32 	%r1234, %r1232, 8, 8;
	cvt.u16.u32 	%rs222, %r1234;
	bfe.u32 	%r1235, %r1232, 16, 8;
	cvt.u16.u32 	%rs223, %r1235;
	bfe.u32 	%r1236, %r1232, 24, 8;
	cvt.u16.u32 	%rs224, %r1236;
	sub.f64 	%fd2762, %fd10994, %fd2759;
	sub.f64 	%fd2763, %fd10995, %fd2760;
	sub.f64 	%fd2764, %fd10996, %fd2761;
	sub.f64 	%fd2765, %fd10997, %fd2759;
	sub.f64 	%fd2766, %fd10998, %fd2760;
	sub.f64 	%fd2767, %fd10999, %fd2761;
	mul.f64 	%fd2768, %fd2763, %fd2767;
	mul.f64 	%fd2769, %fd2764, %fd2766;
	sub.f64 	%fd11000, %fd2768, %fd2769;
	mul.f64 	%fd2770, %fd2764, %fd2765;
	mul.f64 	%fd2771, %fd2762, %fd2767;
	sub.f64 	%fd11001, %fd2770, %fd2771;
	mul.f64 	%fd2772, %fd2762, %fd2766;
	mul.f64 	%fd2773, %fd2763, %fd2765;
	sub.f64 	%fd11002, %fd2772, %fd2773;
	mul.f64 	%fd11003, %fd11001, %fd11001;
	fma.rn.f64 	%fd11004, %fd11000, %fd11000, %fd11003;
	fma.rn.f64 	%fd2774, %fd11002, %fd11002, %fd11004;
	abs.f64 	%fd11005, %fd2774;
	setp.lt.f64 	%p1965, %fd11005, 0d3EE4F8B588E368F1;
	mov.b16 	%rs1002, 255;
	mov.b16 	%rs999, 0;
	mov.u16 	%rs1000, %rs999;
	mov.u16 	%rs1001, %rs999;
	@%p1965 bra 	$L__BB0_1130;
	sub.f64 	%fd11006, %fd2746, %fd2759;
	sub.f64 	%fd11007, %fd2747, %fd2760;
	sub.f64 	%fd11008, %fd2748, %fd2761;
	mul.f64 	%fd11009, %fd11007, %fd2767;
	mul.f64 	%fd11010, %fd11008, %fd2766;
	sub.f64 	%fd11011, %fd11009, %fd11010;
	mul.f64 	%fd11012, %fd11008, %fd2765;
	mul.f64 	%fd11013, %fd11006, %fd2767;
	sub.f64 	%fd11014, %fd11012, %fd11013;
	mul.f64 	%fd11015, %fd11006, %fd2766;
	mul.f64 	%fd11016, %fd11007, %fd2765;
	sub.f64 	%fd11017, %fd11015, %fd11016;
	sub.f64 	%fd11018, %fd2768, %fd2769;
	sub.f64 	%fd11019, %fd2770, %fd2771;
	mul.f64 	%fd11020, %fd11014, %fd11019;
	fma.rn.f64 	%fd11021, %fd11011, %fd11018, %fd11020;
	sub.f64 	%fd11022, %fd2772, %fd2773;
	fma.rn.f64 	%fd11023, %fd11017, %fd11022, %fd11021;
	div.rn.f64 	%fd2775, %fd11023, %fd2774;
	mul.f64 	%fd11024, %fd2763, %fd11008;
	mul.f64 	%fd11025, %fd2764, %fd11007;
	sub.f64 	%fd11026, %fd11024, %fd11025;
	mul.f64 	%fd11027, %fd2764, %fd11006;
	mul.f64 	%fd11028, %fd2762, %fd11008;
	sub.f64 	%fd11029, %fd11027, %fd11028;
	mul.f64 	%fd11030, %fd2762, %fd11007;
	mul.f64 	%fd11031, %fd2763, %fd11006;
	sub.f64 	%fd11032, %fd11030, %fd11031;
	mul.f64 	%fd11033, %fd11029, %fd11019;
	fma.rn.f64 	%fd11034, %fd11026, %fd11018, %fd11033;
	fma.rn.f64 	%fd11035, %fd11032, %fd11022, %fd11034;
	div.rn.f64 	%fd2776, %fd11035, %fd2774;
	mov.f64 	%fd11036, 0d3FF0000000000000;
	sub.f64 	%fd11037, %fd11036, %fd2775;
	sub.f64 	%fd11038, %fd11037, %fd2776;
	setp.ltu.f64 	%p1966, %fd2775, 0d0000000000000000;
	setp.ge.f64 	%p1967, %fd2776, 0d0000000000000000;
	setp.ge.f64 	%p1968, %fd11038, 0d0000000000000000;
	and.pred  	%p1969, %p1967, %p1968;
	not.pred 	%p1971, %p1969;
	or.pred  	%p1972, %p1966, %p1971;
	mov.u16 	%rs999, %rs221;
	mov.u16 	%rs1000, %rs222;
	mov.u16 	%rs1001, %rs223;
	mov.u16 	%rs1002, %rs224;
	@%p1972 bra 	$L__BB0_1130;
	abs.f64 	%fd11039, %fd2775;
	abs.f64 	%fd11040, %fd2776;
	min.f64 	%fd11042, %fd11039, %fd11040;
	mov.f64 	%fd11043, 0d3FF0000000000000;
	sub.f64 	%fd11044, %fd11043, %fd2775;
	sub.f64 	%fd11045, %fd11044, %fd2776;
	min.f64 	%fd11047, %fd11042, %fd11045;
	setp.geu.f64 	%p1973, %fd11047, 0d3FA999999999999A;
	selp.b16 	%rs999, %rs221, 0, %p1973;
	selp.b16 	%rs1000, %rs222, 0, %p1973;
	selp.b16 	%rs1001, %rs223, 0, %p1973;
	selp.b16 	%rs1002, %rs224, -1, %p1973;
$L__BB0_1130:
	sub.f64 	%fd2777, %fd2769, %fd2768;
	sub.f64 	%fd2778, %fd2771, %fd2770;
	sub.f64 	%fd2779, %fd2773, %fd2772;
	mul.f64 	%fd11049, %fd2778, %fd2778;
	fma.rn.f64 	%fd11050, %fd2777, %fd2777, %fd11049;
	fma.rn.f64 	%fd2780, %fd2779, %fd2779, %fd11050;
	setp.eq.f64 	%p1974, %fd2780, 0d0000000000000000;
	mov.f64 	%fd17899, 0d0000000000000000;
	@%p1974 bra 	$L__BB0_1134;
	abs.f64 	%fd11051, %fd2780;
	setp.leu.f64 	%p1975, %fd11051, 0d3E7AD7F29ABCAF48;
	mov.f64 	%fd17899, %fd2780;
	@%p1975 bra 	$L__BB0_1134;
	mov.f64 	%fd17898, %fd2780;
$L__BB0_1133:
	div.rn.f64 	%fd11052, %fd2780, %fd17898;
	add.f64 	%fd11053, %fd17898, %fd11052;
	mul.f64 	%fd17899, %fd11053, 0d3FE0000000000000;
	sub.f64 	%fd11054, %fd17899, %fd17898;
	abs.f64 	%fd11055, %fd11054;
	setp.gt.f64 	%p1976, %fd11055, 0d3E7AD7F29ABCAF48;
	mov.f64 	%fd17898, %fd17899;
	@%p1976 bra 	$L__BB0_1133;
$L__BB0_1134:
	setp.lt.f64 	%p1977, %fd17899, 0d3D719799812DEA11;
	@%p1977 bra 	$L__BB0_1136;
	div.rn.f64 	%fd17900, %fd2777, %fd17899;
	div.rn.f64 	%fd17901, %fd2778, %fd17899;
	div.rn.f64 	%fd17902, %fd2779, %fd17899;
$L__BB0_1136:
	ld.param.u32 	%r2670, [_Z13render_kernelP4RectiP4TrigiP5Lighti7double3S5_iidP6uchar4iS7__param_5];
	setp.lt.s32 	%p1988, %r2670, 1;
	mov.f64 	%fd17931, 0d0000000000000000;
	@%p1988 bra 	$L__BB0_1202;
	mul.f64 	%fd11110, %fd17901, %fd17901;
	fma.rn.f64 	%fd11111, %fd17900, %fd17900, %fd11110;
	fma.rn.f64 	%fd11112, %fd17902, %fd17902, %fd11111;
	setp.eq.f64 	%p1989, %fd11112, 0d0000000000000000;
	abs.f64 	%fd11113, %fd11112;
	setp.leu.f64 	%p1990, %fd11113, 0d3E7AD7F29ABCAF48;
	or.pred  	%p165, %p1989, %p1990;
	neg.f64 	%fd2790, %fd17873;
	mov.f64 	%fd17931, 0d0000000000000000;
	mov.b32 	%r2907, 0;
$L__BB0_1138:
	ld.param.u64 	%rd1099, [_Z13render_kernelP4RectiP4TrigiP5Lighti7double3S5_iidP6uchar4iS7__param_4];
	cvta.to.global.u64 	%rd484, %rd1099;
	mul.wide.u32 	%rd485, %r2907, 64;
	add.s64 	%rd486, %rd484, %rd485;
	ld.global.u32 	%r1254, [%rd486];
	ld.global.f64 	%fd2792, [%rd486+8];
	ld.global.f64 	%fd17904, [%rd486+40];
	ld.global.f64 	%fd17905, [%rd486+48];
	ld.global.f64 	%fd17906, [%rd486+56];
	mov.f64 	%fd17907, 0d4376345785D8A000;
	setp.eq.s32 	%p1991, %r1254, 1;
	@%p1991 bra 	$L__BB0_1141;
	setp.ne.s32 	%p1992, %r1254, 0;
	@%p1992 bra 	$L__BB0_1142;
	add.f64 	%fd17931, %fd17931, %fd2792;
	bra.uni 	$L__BB0_1201;
$L__BB0_1141:
	ld.param.u64 	%rd1100, [_Z13render_kernelP4RectiP4TrigiP5Lighti7double3S5_iidP6uchar4iS7__param_4];
	cvta.to.global.u64 	%rd487, %rd1100;
	add.s64 	%rd489, %rd487, %rd485;
	ld.global.f64 	%fd11116, [%rd489+32];
	ld.global.f64 	%fd11117, [%rd489+24];
	ld.global.f64 	%fd11118, [%rd489+16];
	sub.f64 	%fd17904, %fd11118, %fd2746;
	sub.f64 	%fd17905, %fd11117, %fd2747;
	sub.f64 	%fd17906, %fd11116, %fd2748;
	mov.f64 	%fd17907, 0d3FF0000000000000;
$L__BB0_1142:
	ld.param.u32 	%r2482, [_Z13render_kernelP4RectiP4TrigiP5Lighti7double3S5_iidP6uchar4iS7__param_1];
	setp.lt.s32 	%p1993, %r2482, 1;
	mov.f64 	%fd17921, 0d3FF0000000000000;
	@%p1993 bra 	$L__BB0_1156;
	mov.f64 	%fd17921, 0d3FF0000000000000;
	mov.b32 	%r2908, 0;
$L__BB0_1144:
	ld.param.u64 	%rd905, [_Z13render_kernelP4RectiP4TrigiP5Lighti7double3S5_iidP6uchar4iS7__param_0];
	cvta.to.global.u64 	%rd490, %rd905;
	mul.wide.u32 	%rd491, %r2908, 128;
	add.s64 	%rd492, %rd490, %rd491;
	ld.global.f64 	%fd2806, [%rd492+88];
	ld.global.f64 	%fd2807, [%rd492+80];
	ld.global.f64 	%fd2808, [%rd492+72];
	ld.global.f64 	%fd2809, [%rd492+64];
	ld.global.f64 	%fd2810, [%rd492+56];
	ld.global.f64 	%fd2811, [%rd492+48];
	ld.global.f64 	%fd2812, [%rd492+40];
	ld.global.f64 	%fd2813, [%rd492+32];
	ld.global.f64 	%fd2814, [%rd492+24];
	ld.global.f64 	%fd2815, [%rd492+16];
	ld.global.f64 	%fd2816, [%rd492+8];
	ld.global.f64 	%fd2817, [%rd492];
	sub.f64 	%fd2818, %fd2814, %fd2817;
	sub.f64 	%fd2819, %fd2813, %fd2816;
	sub.f64 	%fd2820, %fd2812, %fd2815;
	sub.f64 	%fd2821, %fd2808, %fd2817;
	sub.f64 	%fd2822, %fd2807, %fd2816;
	sub.f64 	%fd2823, %fd2806, %fd2815;
	mul.f64 	%fd11122, %fd17905, %fd2823;
	mul.f64 	%fd11123, %fd17906, %fd2822;
	sub.f64 	%fd11124, %fd11122, %fd11123;
	mul.f64 	%fd11125, %fd17906, %fd2821;
	mul.f64 	%fd11126, %fd17904, %fd2823;
	sub.f64 	%fd11127, %fd11125, %fd11126;
	mul.f64 	%fd11128, %fd17904, %fd2822;
	mul.f64 	%fd11129, %fd17905, %fd2821;
	sub.f64 	%fd11130, %fd11128, %fd11129;
	mul.f64 	%fd11131, %fd2819, %fd11127;
	fma.rn.f64 	%fd11132, %fd2818, %fd11124, %fd11131;
	fma.rn.f64 	%fd2824, %fd2820, %fd11130, %fd11132;
	abs.f64 	%fd11133, %fd2824;
	setp.lt.f64 	%p1995, %fd11133, 0d3D719799812DEA11;
	mov.pred 	%p3711, 0;
	mov.f64 	%fd17910, 0d0000000000000000;
	@%p1995 bra 	$L__BB0_1148;
	sub.f64 	%fd2825, %fd2746, %fd2817;
	sub.f64 	%fd2826, %fd2747, %fd2816;
	sub.f64 	%fd2827, %fd2748, %fd2815;
	mul.f64 	%fd11135, %fd17905, %fd2823;
	mul.f64 	%fd11136, %fd17906, %fd2822;
	sub.f64 	%fd11137, %fd11135, %fd11136;
	mul.f64 	%fd11138, %fd17906, %fd2821;
	mul.f64 	%fd11139, %fd17904, %fd2823;
	sub.f64 	%fd11140, %fd11138, %fd11139;
	mul.f64 	%fd11141, %fd2826, %fd11140;
	fma.rn.f64 	%fd11142, %fd2825, %fd11137, %fd11141;
	mul.f64 	%fd11143, %fd17904, %fd2822;
	mul.f64 	%fd11144, %fd17905, %fd2821;
	sub.f64 	%fd11145, %fd11143, %fd11144;
	fma.rn.f64 	%fd11146, %fd2827, %fd11145, %fd11142;
	div.rn.f64 	%fd2828, %fd11146, %fd2824;
	setp.lt.f64 	%p1997, %fd2828, 0d0000000000000000;
	setp.gt.f64 	%p1998, %fd2828, 0d3FF0000000000000;
	or.pred  	%p1999, %p1997, %p1998;
	@%p1999 bra 	$L__BB0_1148;
	mul.f64 	%fd11148, %fd2826, %fd2820;
	mul.f64 	%fd11149, %fd2827, %fd2819;
	sub.f64 	%fd2829, %fd11148, %fd11149;
	mul.f64 	%fd11150, %fd2827, %fd2818;
	mul.f64 	%fd11151, %fd2825, %fd2820;
	sub.f64 	%fd2830, %fd11150, %fd11151;
	mul.f64 	%fd11152, %fd2825, %fd2819;
	mul.f64 	%fd11153, %fd2826, %fd2818;
	sub.f64 	%fd2831, %fd11152, %fd11153;
	mul.f64 	%fd11154, %fd17905, %fd2830;
	fma.rn.f64 	%fd11155, %fd17904, %fd2829, %fd11154;
	fma.rn.f64 	%fd11156, %fd17906, %fd2831, %fd11155;
	div.rn.f64 	%fd11157, %fd11156, %fd2824;
	setp.lt.f64 	%p2001, %fd11157, 0d0000000000000000;
	add.f64 	%fd11158, %fd2828, %fd11157;
	setp.gt.f64 	%p2002, %fd11158, 0d3FF0000000000000;
	or.pred  	%p2003, %p2001, %p2002;
	@%p2003 bra 	$L__BB0_1148;
	mul.f64 	%fd11159, %fd2822, %fd2830;
	fma.rn.f64 	%fd11160, %fd2821, %fd2829, %fd11159;
	fma.rn.f64 	%fd11161, %fd2823, %fd2831, %fd11160;
	div.rn.f64 	%fd11162, %fd11161, %fd2824;
	setp.geu.f64 	%p3711, %fd11162, 0d0000000000000000;
	selp.f64 	%fd17910, %fd11162, 0d0000000000000000, %p3711;
$L__BB0_1148:
	sub.f64 	%fd2834, %fd2814, %fd2808;
	sub.f64 	%fd2835, %fd2813, %fd2807;
	sub.f64 	%fd2836, %fd2812, %fd2806;
	sub.f64 	%fd2837, %fd2811, %fd2808;
	sub.f64 	%fd2838, %fd2810, %fd2807;
	sub.f64 	%fd2839, %fd2809, %fd2806;
	mul.f64 	%fd11164, %fd17905, %fd2839;
	mul.f64 	%fd11165, %fd17906, %fd2838;
	sub.f64 	%fd11166, %fd11164, %fd11165;
	mul.f64 	%fd11167, %fd17906, %fd2837;
	mul.f64 	%fd11168, %fd17904, %fd2839;
	sub.f64 	%fd11169, %fd11167, %fd11168;
	mul.f64 	%fd11170, %fd17904, %fd2838;
	mul.f64 	%fd11171, %fd17905, %fd2837;
	sub.f64 	%fd11172, %fd11170, %fd11171;
	mul.f64 	%fd11173, %fd2835, %fd11169;
	fma.rn.f64 	%fd11174, %fd2834, %fd11166, %fd11173;
	fma.rn.f64 	%fd2840, %fd2836, %fd11172, %fd11174;
	abs.f64 	%fd11175, %fd2840;
	setp.lt.f64 	%p2005, %fd11175, 0d3D719799812DEA11;
	mov.pred 	%p3712, 0;
	mov.f64 	%fd17911, 0d0000000000000000;
	@%p2005 bra 	$L__BB0_1152;
	sub.f64 	%fd2841, %fd2746, %fd2808;
	sub.f64 	%fd2842, %fd2747, %fd2807;
	sub.f64 	%fd2843, %fd2748, %fd2806;
	mul.f64 	%fd11177, %fd17905, %fd2839;
	mul.f64 	%fd11178, %fd17906, %fd2838;
	sub.f64 	%fd11179, %fd11177, %fd11178;
	mul.f64 	%fd11180, %fd17906, %fd2837;
	mul.f64 	%fd11181, %fd17904, %fd2839;
	sub.f64 	%fd11182, %fd11180, %fd11181;
	mul.f64 	%fd11183, %fd2842, %fd11182;
	fma.rn.f64 	%fd11184, %fd2841, %fd11179, %fd11183;
	mul.f64 	%fd11185, %fd17904, %fd2838;
	mul.f64 	%fd11186, %fd17905, %fd2837;
	sub.f64 	%fd11187, %fd11185, %fd11186;
	fma.rn.f64 	%fd11188, %fd2843, %fd11187, %fd11184;
	div.rn.f64 	%fd2844, %fd11188, %fd2840;
	setp.lt.f64 	%p2007, %fd2844, 0d0000000000000000;
	setp.gt.f64 	%p2008, %fd2844, 0d3FF0000000000000;
	or.pred  	%p2009, %p2007, %p2008;
	@%p2009 bra 	$L__BB0_1152;
	mul.f64 	%fd11190, %fd2842, %fd2836;
	mul.f64 	%fd11191, %fd2843, %fd2835;
	sub.f64 	%fd2845, %fd11190, %fd11191;
	mul.f64 	%fd11192, %fd2843, %fd2834;
	mul.f64 	%fd11193, %fd2841, %fd2836;
	sub.f64 	%fd2846, %fd11192, %fd11193;
	mul.f64 	%fd11194, %fd2841, %fd2835;
	mul.f64 	%fd11195, %fd2842, %fd2834;
	sub.f64 	%fd2847, %fd11194, %fd11195;
	mul.f64 	%fd11196, %fd17905, %fd2846;
	fma.rn.f64 	%fd11197, %fd17904, %fd2845, %fd11196;
	fma.rn.f64 	%fd11198, %fd17906, %fd2847, %fd11197;
	div.rn.f64 	%fd11199, %fd11198, %fd2840;
	setp.lt.f64 	%p2011, %fd11199, 0d0000000000000000;
	add.f64 	%fd11200, %fd2844, %fd11199;
	setp.gt.f64 	%p2012, %fd11200, 0d3FF0000000000000;
	or.pred  	%p2013, %p2011, %p2012;
	@%p2013 bra 	$L__BB0_1152;
	mul.f64 	%fd11201, %fd2838, %fd2846;
	fma.rn.f64 	%fd11202, %fd2837, %fd2845, %fd11201;
	fma.rn.f64 	%fd11203, %fd2839, %fd2847, %fd11202;
	div.rn.f64 	%fd11204, %fd11203, %fd2840;
	setp.geu.f64 	%p3712, %fd11204, 0d0000000000000000;
	selp.f64 	%fd17911, %fd11204, 0d0000000000000000, %p3712;
$L__BB0_1152:
	setp.lt.f64 	%p2014, %fd17910, 0d7FEFFFFFFFFFFFFF;
	and.pred  	%p2015, %p3711, %p2014;
	selp.f64 	%fd11205, %fd17910, 0d7FEFFFFFFFFFFFFF, %p2015;
	setp.lt.f64 	%p2016, %fd17911, %fd11205;
	and.pred  	%p2017, %p3712, %p2016;
	or.pred  	%p2018, %p2017, %p2015;
	selp.f64 	%fd11207, %fd17910, 0d0000000000000000, %p2015;
	selp.f64 	%fd2850, %fd17911, %fd11207, %p2017;
	not.pred 	%p2019, %p2018;
	@%p2019 bra 	$L__BB0_1155;
	setp.ltu.f64 	%p2020, %fd2850, 0d3F50624DD2F1A9FC;
	setp.gtu.f64 	%p2021, %fd2850, %fd17907;
	or.pred  	%p2022, %p2020, %p2021;
	@%p2022 bra 	$L__BB0_1155;
	ld.param.u64 	%rd906, [_Z13render_kernelP4RectiP4TrigiP5Lighti7double3S5_iidP6uchar4iS7__param_0];
	cvta.to.global.u64 	%rd493, %rd906;
	mul.wide.u32 	%rd494, %r2908, 128;
	add.s64 	%rd495, %rd493, %rd494;
	ld.global.f64 	%fd11208, [%rd495+120];
	mul.f64 	%fd17921, %fd17921, %fd11208;
$L__BB0_1155:
	ld.param.u32 	%r2483, [_Z13render_kernelP4RectiP4TrigiP5Lighti7double3S5_iidP6uchar4iS7__param_1];
	add.s32 	%r2908, %r2908, 1;
	setp.eq.s32 	%p2023, %r2908, %r2483;
	@%p2023 bra 	$L__BB0_1156;
	bra.uni 	$L__BB0_1144;
$L__BB0_1156:
	ld.param.u32 	%r2576, [_Z13render_kernelP4RectiP4TrigiP5Lighti7double3S5_iidP6uchar4iS7__param_3];
	setp.lt.s32 	%p2024, %r2576, 1;
	@%p2024 bra 	$L__BB0_1183;
	ld.param.u32 	%r2577, [_Z13render_kernelP4RectiP4TrigiP5Lighti7double3S5_iidP6uchar4iS7__param_3];
	setp.eq.s32 	%p2025, %r2577, 1;
	mov.b64 	%rd1141, 0;
	@%p2025 bra 	$L__BB0_1175;
	mov.b32 	%r2909, 0;
$L__BB0_1159:
	ld.param.u64 	%rd1010, [_Z13render_kernelP4RectiP4TrigiP5Lighti7double3S5_iidP6uchar4iS7__param_2];
	cvta.to.global.u64 	%rd497, %rd1010;
	mul.wide.u32 	%rd498, %r2909, 96;
	add.s64 	%rd499, %rd497, %rd498;
	ld.global.f64 	%fd2854, [%rd499];
	ld.global.f64 	%fd2855, [%rd499+8];
	ld.global.f64 	%fd2856, [%rd499+16];
	ld.global.f64 	%fd11211, [%rd499+24];
	ld.global.f64 	%fd11212, [%rd499+32];
	ld.global.f64 	%fd11213, [%rd499+40];
	ld.global.f64 	%fd11214, [%rd499+48];
	ld.global.f64 	%fd11215, [%rd499+56];
	ld.global.f64 	%fd11216, [%rd499+64];
	sub.f64 	%fd2857, %fd11211, %fd2854;
	sub.f64 	%fd2858, %fd11212, %fd2855;
	sub.f64 	%fd2859, %fd11213, %fd2856;
	sub.f64 	%fd2860, %fd11214, %fd2854;
	sub.f64 	%fd2861, %fd11215, %fd2855;
	sub.f64 	%fd2862, %fd11216, %fd2856;
	mul.f64 	%fd11217, %fd17905, %fd2862;
	mul.f64 	%fd11218, %fd17906, %fd2861;
	sub.f64 	%fd11219, %fd11217, %fd11218;
	mul.f64 	%fd11220, %fd17906, %fd2860;
	mul.f64 	%fd11221, %fd17904, %fd2862;
	sub.f64 	%fd11222, %fd11220, %fd11221;
	mul.f64 	%fd11223, %fd17904, %fd2861;
	mul.f64 	%fd11224, %fd17905, %fd2860;
	sub.f64 	%fd11225, %fd11223, %fd11224;
	mul.f64 	%fd11226, %fd2858, %fd11222;
	fma.rn.f64 	%fd11227, %fd2857, %fd11219, %fd11226;
	fma.rn.f64 	%fd2863, %fd2859, %fd11225, %fd11227;
	abs.f64 	%fd11228, %fd2863;
	setp.lt.f64 	%p2027, %fd11228, 0d3D719799812DEA11;
	mov.pred 	%p3713, -1;
	mov.f64 	%fd17914, 0d0000000000000000;
	@%p2027 bra 	$L__BB0_1163;
	sub.f64 	%fd2864, %fd2746, %fd2854;
	sub.f64 	%fd2865, %fd2747, %fd2855;
	sub.f64 	%fd2866, %fd2748, %fd2856;
	mul.f64 	%fd11230, %fd17905, %fd2862;
	mul.f64 	%fd11231, %fd17906, %fd2861;
	sub.f64 	%fd11232, %fd11230, %fd11231;
	mul.f64 	%fd11233, %fd17906, %fd2860;
	mul.f64 	%fd11234, %fd17904, %fd2862;
	sub.f64 	%fd11235, %fd11233, %fd11234;
	mul.f64 	%fd11236, %fd2865, %fd11235;
	fma.rn.f64 	%fd11237, %fd2864, %fd11232, %fd11236;
	mul.f64 	%fd11238, %fd17904, %fd2861;
	mul.f64 	%fd11239, %fd17905, %fd2860;
	sub.f64 	%fd11240, %fd11238, %fd11239;
	fma.rn.f64 	%fd11241, %fd2866, %fd11240, %fd11237;
	div.rn.f64 	%fd2867, %fd11241, %fd2863;
	setp.lt.f64 	%p2029, %fd2867, 0d0000000000000000;
	setp.gt.f64 	%p2030, %fd2867, 0d3FF0000000000000;
	or.pred  	%p2031, %p2029, %p2030;
	@%p2031 bra 	$L__BB0_1163;
	mul.f64 	%fd11243, %fd2865, %fd2859;
	mul.f64 	%fd11244, %fd2866, %fd2858;
	sub.f64 	%fd2868, %fd11243, %fd11244;
	mul.f64 	%fd11245, %fd2866, %fd2857;
	mul.f64 	%fd11246, %fd2864, %fd2859;
	sub.f64 	%fd2869, %fd11245, %fd11246;
	mul.f64 	%fd11247, %fd2864, %fd2858;
	mul.f64 	%fd11248, %fd2865, %fd2857;
	sub.f64 	%fd2870, %fd11247, %fd11248;
	mul.f64 	%fd11249, %fd17905, %fd2869;
	fma.rn.f64 	%fd11250, %fd17904, %fd2868, %fd11249;
	fma.rn.f64 	%fd11251, %fd17906, %fd2870, %fd11250;
	div.rn.f64 	%fd11252, %fd11251, %fd2863;
	setp.lt.f64 	%p2033, %fd11252, 0d0000000000000000;
	add.f64 	%fd11253, %fd2867, %fd11252;
	setp.gt.f64 	%p2034, %fd11253, 0d3FF0000000000000;
	or.pred  	%p2035, %p2033, %p2034;
	@%p2035 bra 	$L__BB0_1163;
	mul.f64 	%fd11254, %fd2861, %fd2869;
	fma.rn.f64 	%fd11255, %fd2860, %fd2868, %fd11254;
	fma.rn.f64 	%fd11256, %fd2862, %fd2870, %fd11255;
	div.rn.f64 	%fd11257, %fd11256, %fd2863;
	setp.lt.f64 	%p3713, %fd11257, 0d0000000000000000;
	selp.f64 	%fd17914, 0d0000000000000000, %fd11257, %p3713;
$L__BB0_1163:
	@%p3713 bra 	$L__BB0_1166;
	setp.ltu.f64 	%p2036, %fd17914, 0d3F50624DD2F1A9FC;
	setp.gtu.f64 	%p2037, %fd17914, %fd17907;
	or.pred  	%p2038, %p2036, %p2037;
	@%p2038 bra 	$L__BB0_1166;
	ld.param.u64 	%rd1011, [_Z13render_kernelP4RectiP4TrigiP5Lighti7double3S5_iidP6uchar4iS7__param_2];
	cvta.to.global.u64 	%rd500, %rd1011;
	mul.wide.u32 	%rd501, %r2909, 96;
	add.s64 	%rd502, %rd500, %rd501;
	ld.global.f64 	%fd11258, [%rd502+88];
	mul.f64 	%fd17921, %fd17921, %fd11258;
$L__BB0_1166:
	ld.param.u64 	%rd1012, [_Z13render_kernelP4RectiP4TrigiP5Lighti7double3S5_iidP6uchar4iS7__param_2];
	cvta.to.global.u64 	%rd503, %rd1012;
	mul.wide.u32 	%rd504, %r2909, 96;
	add.s64 	%rd505, %rd503, %rd504;
	ld.global.f64 	%fd2875, [%rd505+96];
	ld.global.f64 	%fd2876, [%rd505+104];
	ld.global.f64 	%fd2877, [%rd505+112];
	ld.global.f64 	%fd11260, [%rd505+120];
	ld.global.f64 	%fd11261, [%rd505+128];
	ld.global.f64 	%fd11262, [%rd505+136];
	ld.global.f64 	%fd11263, [%rd505+144];
	ld.global.f64 	%fd11264, [%rd505+152];
	ld.global.f64 	%fd11265, [%rd505+160];
	sub.f64 	%fd2878, %fd11260, %fd2875;
	sub.f64 	%fd2879, %fd11261, %fd2876;
	sub.f64 	%fd2880, %fd11262, %fd2877;
	sub.f64 	%fd2881, %fd11263, %fd2875;
	sub.f64 	%fd2882, %fd11264, %fd2876;
	sub.f64 	%fd2883, %fd11265, %fd2877;
	mul.f64 	%fd11266, %fd17905, %fd2883;
	mul.f64 	%fd11267, %fd17906, %fd2882;
	sub.f64 	%fd11268, %fd11266, %fd11267;
	mul.f64 	%fd11269, %fd17906, %fd2881;
	mul.f64 	%fd11270, %fd17904, %fd2883;
	sub.f64 	%fd11271, %fd11269, %fd11270;
	mul.f64 	%fd11272, %fd17904, %fd2882;
	mul.f64 	%fd11273, %fd17905, %fd2881;
	sub.f64 	%fd11274, %fd11272, %fd11273;
	mul.f64 	%fd11275, %fd2879, %fd11271;
	fma.rn.f64 	%fd11276, %fd2878, %fd11268, %fd11275;
	fma.rn.f64 	%fd2884, %fd2880, %fd11274, %fd11276;
	abs.f64 	%fd11277, %fd2884;
	setp.lt.f64 	%p2040, %fd11277, 0d3D719799812DEA11;
	mov.pred 	%p3714, -1;
	mov.f64 	%fd17916, 0d0000000000000000;
	@%p2040 bra 	$L__BB0_1170;
	sub.f64 	%fd2885, %fd2746, %fd2875;
	sub.f64 	%fd2886, %fd2747, %fd2876;
	sub.f64 	%fd2887, %fd2748, %fd2877;
	mul.f64 	%fd11279, %fd17905, %fd2883;
	mul.f64 	%fd11280, %fd17906, %fd2882;
	sub.f64 	%fd11281, %fd11279, %fd11280;
	mul.f64 	%fd11282, %fd17906, %fd2881;
	mul.f64 	%fd11283, %fd17904, %fd2883;
	sub.f64 	%fd11284, %fd11282, %fd11283;
	mul.f64 	%fd11285, %fd2886, %fd11284;
	fma.rn.f64 	%fd11286, %fd2885, %fd11281, %fd11285;
	mul.f64 	%fd11287, %fd17904, %fd2882;
	mul.f64 	%fd11288, %fd17905, %fd2881;
	sub.f64 	%fd11289, %fd11287, %fd11288;
	fma.rn.f64 	%fd11290, %fd2887, %fd11289, %fd11286;
	div.rn.f64 	%fd2888, %fd11290, %fd2884;
	setp.lt.f64 	%p2042, %fd2888, 0d0000000000000000;
	setp.gt.f64 	%p2043, %fd2888, 0d3FF0000000000000;
	or.pred  	%p2044, %p2042, %p2043;
	@%p2044 bra 	$L__BB0_1170;
	mul.f64 	%fd11292, %fd2886, %fd2880;
	mul.f64 	%fd11293, %fd2887, %fd2879;
	sub.f64 	%fd2889, %fd11292, %fd11293;
	mul.f64 	%fd11294, %fd2887, %fd2878;
	mul.f64 	%fd11295, %fd2885, %fd2880;
	sub.f64 	%fd2890, %fd11294, %fd11295;
	mul.f64 	%fd11296, %fd2885, %fd2879;
	mul.f64 	%fd11297, %fd2886, %fd2878;
	sub.f64 	%fd2891, %fd11296, %fd11297;
	mul.f64 	%fd11298, %fd17905, %fd2890;
	fma.rn.f64 	%fd11299, %fd17904, %fd2889, %fd11298;
	fma.rn.f64 	%fd11300, %fd17906, %fd2891, %fd11299;
	div.rn.f64 	%fd11301, %fd11300, %fd2884;
	setp.lt.f64 	%p2046, %fd11301, 0d0000000000000000;
	add.f64 	%fd11302, %fd2888, %fd11301;
	setp.gt.f64 	%p2047, %fd11302, 0d3FF0000000000000;
	or.pred  	%p2048, %p2046, %p2047;
	@%p2048 bra 	$L__BB0_1170;
	mul.f64 	%fd11303, %fd2882, %fd2890;
	fma.rn.f64 	%fd11304, %fd2881, %fd2889, %fd11303;
	fma.rn.f64 	%fd11305, %fd2883, %fd2891, %fd11304;
	div.rn.f64 	%fd11306, %fd11305, %fd2884;
	setp.lt.f64 	%p3714, %fd11306, 0d0000000000000000;
	selp.f64 	%fd17916, 0d0000000000000000, %fd11306, %p3714;
$L__BB0_1170:
	@%p3714 bra 	$L__BB0_1173;
	setp.ltu.f64 	%p2049, %fd17916, 0d3F50624DD2F1A9FC;
	setp.gtu.f64 	%p2050, %fd17916, %fd17907;
	or.pred  	%p2051, %p2049, %p2050;
	@%p2051 bra 	$L__BB0_1173;
	ld.param.u64 	%rd1013, [_Z13render_kernelP4RectiP4TrigiP5Lighti7double3S5_iidP6uchar4iS7__param_2];
	cvta.to.global.u64 	%rd506, %rd1013;
	mul.wide.u32 	%rd507, %r2909, 96;
	add.s64 	%rd508, %rd506, %rd507;
	ld.global.f64 	%fd11307, [%rd508+184];
	mul.f64 	%fd17921, %fd17921, %fd11307;
$L__BB0_1173:
	ld.param.u32 	%r2578, [_Z13render_kernelP4RectiP4TrigiP5Lighti7double3S5_iidP6uchar4iS7__param_3];
	add.s32 	%r2909, %r2909, 2;
	and.b32  	%r1257, %r2578, 2147483646;
	setp.ne.s32 	%p2052, %r2909, %r1257;
	@%p2052 bra 	$L__BB0_1159;
	ld.param.u32 	%r2579, [_Z13render_kernelP4RectiP4TrigiP5Lighti7double3S5_iidP6uchar4iS7__param_3];
	and.b32  	%r1258, %r2579, 2147483646;
	cvt.u64.u32 	%rd1141, %r1258;
$L__BB0_1175:
	ld.param.u32 	%r2580, [_Z13render_kernelP4RectiP4TrigiP5Lighti7double3S5_iidP6uchar4iS7__param_3];
	and.b32  	%r1259, %r2580, 1;
	setp.eq.b32 	%p2053, %r1259, 1;
	not.pred 	%p2054, %p2053;
	mov.f64 	%fd17920, 0d0000000000000000;
	@%p2054 bra 	$L__BB0_1183;
	ld.param.u64 	%rd1014, [_Z13render_kernelP4RectiP4TrigiP5Lighti7double3S5_iidP6uchar4iS7__param_2];
	cvta.to.global.u64 	%rd509, %rd1014;
	mad.lo.s64 	%rd49, %rd1141, 96, %rd509;
	ld.global.f64 	%fd2898, [%rd49];
	ld.global.f64 	%fd2899, [%rd49+8];
	ld.global.f64 	%fd2900, [%rd49+16];
	ld.global.f64 	%fd11309, [%rd49+24];
	ld.global.f64 	%fd11310, [%rd49+32];
	ld.global.f64 	%fd11311, [%rd49+40];
	ld.global.f64 	%fd11312, [%rd49+48];
	ld.global.f64 	%fd11313, [%rd49+56];
	ld.global.f64 	%fd11314, [%rd49+64];
	sub.f64 	%fd2901, %fd11309, %fd2898;
	sub.f64 	%fd2902, %fd11310, %fd2899;
	sub.f64 	%fd2903, %fd11311, %fd2900;
	sub.f64 	%fd2904, %fd11312, %fd2898;
	sub.f64 	%fd2905, %fd11313, %fd2899;
	sub.f64 	%fd2906, %fd11314, %fd2900;
	mul.f64 	%fd11315, %fd17905, %fd2906;
	mul.f64 	%fd11316, %fd17906, %fd2905;
	sub.f64 	%fd11317, %fd11315, %fd11316;
	mul.f64 	%fd11318, %fd17906, %fd2904;
	mul.f64 	%fd11319, %fd17904, %fd2906;
	sub.f64 	%fd11320, %fd11318, %fd11319;
	mul.f64 	%fd11321, %fd17904, %fd2905;
	mul.f64 	%fd11322, %fd17905, %fd2904;
	sub.f64 	%fd11323, %fd11321, %fd11322;
	mul.f64 	%fd11324, %fd2902, %fd11320;
	fma.rn.f64 	%fd11325, %fd2901, %fd11317, %fd11324;
	fma.rn.f64 	%fd2907, %fd2903, %fd11323, %fd11325;
	abs.f64 	%fd11326, %fd2907;
	setp.lt.f64 	%p2056, %fd11326, 0d3D719799812DEA11;
	mov.pred 	%p3715, -1;
	@%p2056 bra 	$L__BB0_1180;
	sub.f64 	%fd2908, %fd2746, %fd2898;
	sub.f64 	%fd2909, %fd2747, %fd2899;
	sub.f64 	%fd2910, %fd2748, %fd2900;
	mul.f64 	%fd11328, %fd17905, %fd2906;
	mul.f64 	%fd11329, %fd17906, %fd2905;
	sub.f64 	%fd11330, %fd11328, %fd11329;
	mul.f64 	%fd11331, %fd17906, %fd2904;
	mul.f64 	%fd11332, %fd17904, %fd2906;
	sub.f64 	%fd11333, %fd11331, %fd11332;
	mul.f64 	%fd11334, %fd2909, %fd11333;
	fma.rn.f64 	%fd11335, %fd2908, %fd11330, %fd11334;
	mul.f64 	%fd11336, %fd17904, %fd2905;
	mul.f64 	%fd11337, %fd17905, %fd2904;
	sub.f64 	%fd11338, %fd11336, %fd11337;
	fma.rn.f64 	%fd11339, %fd2910, %fd11338, %fd11335;
	div.rn.f64 	%fd2911, %fd11339, %fd2907;
	setp.lt.f64 	%p2058, %fd2911, 0d0000000000000000;
	setp.gt.f64 	%p2059, %fd2911, 0d3FF0000000000000;
	or.pred  	%p2060, %p2058, %p2059;
	@%p2060 bra 	$L__BB0_1180;
	mul.f64 	%fd11341, %fd2909, %fd2903;
	mul.f64 	%fd11342, %fd2910, %fd2902;
	sub.f64 	%fd2912, %fd11341, %fd11342;
	mul.f64 	%fd11343, %fd2910, %fd2901;
	mul.f64 	%fd11344, %fd2908, %fd2903;
	sub.f64 	%fd2913, %fd11343, %fd11344;
	mul.f64 	%fd11345, %fd2908, %fd2902;
	mul.f64 	%fd11346, %fd2909, %fd2901;
	sub.f64 	%fd2914, %fd11345, %fd11346;
	mul.f64 	%fd11347, %fd17905, %fd2913;
	fma.rn.f64 	%fd11348, %fd17904, %fd2912, %fd11347;
	fma.rn.f64 	%fd11349, %fd17906, %fd2914, %fd11348;
	div.rn.f64 	%fd11350, %fd11349, %fd2907;
	setp.lt.f64 	%p2062, %fd11350, 0d0000000000000000;
	add.f64 	%fd11351, %fd2911, %fd11350;
	setp.gt.f64 	%p2063, %fd11351, 0d3FF0000000000000;
	or.pred  	%p2064, %p2062, %p2063;
	@%p2064 bra 	$L__BB0_1180;
	mul.f64 	%fd11352, %fd2905, %fd2913;
	fma.rn.f64 	%fd11353, %fd2904, %fd2912, %fd11352;
	fma.rn.f64 	%fd11354, %fd2906, %fd2914, %fd11353;
	div.rn.f64 	%fd11355, %fd11354, %fd2907;
	setp.lt.f64 	%p3715, %fd11355, 0d0000000000000000;
	selp.f64 	%fd17920, 0d0000000000000000, %fd11355, %p3715;
$L__BB0_1180:
	@%p3715 bra 	$L__BB0_1183;
	setp.ltu.f64 	%p2065, %fd17920, 0d3F50624DD2F1A9FC;
	setp.gtu.f64 	%p2066, %fd17920, %fd17907;
	or.pred  	%p2067, %p2065, %p2066;
	@%p2067 bra 	$L__BB0_1183;
	ld.global.f64 	%fd11356, [%rd49+88];
	mul.f64 	%fd17921, %fd17921, %fd11356;
$L__BB0_1183:
	mul.f64 	%fd11357, %fd17901, %fd17905;
	fma.rn.f64 	%fd11358, %fd17900, %fd17904, %fd11357;
	fma.rn.f64 	%fd11359, %fd17902, %fd17906, %fd11358;
	setp.leu.f64 	%p2068, %fd11359, 0d0000000000000000;
	@%p2068 bra 	$L__BB0_1192;
	mul.f64 	%fd11360, %fd17901, %fd17901;
	fma.rn.f64 	%fd11361, %fd17900, %fd17900, %fd11360;
	fma.rn.f64 	%fd11362, %fd17902, %fd17902, %fd11361;
	setp.eq.f64 	%p2069, %fd11362, 0d0000000000000000;
	selp.f64 	%fd17923, 0d0000000000000000, %fd11362, %p2069;
	@%p165 bra 	$L__BB0_1187;
	mov.f64 	%fd17922, %fd11362;
$L__BB0_1186:
	div.rn.f64 	%fd11368, %fd11362, %fd17922;
	add.f64 	%fd11369, %fd17922, %fd11368;
	mul.f64 	%fd17923, %fd11369, 0d3FE0000000000000;
	sub.f64 	%fd11370, %fd17923, %fd17922;
	abs.f64 	%fd11371, %fd11370;
	setp.gt.f64 	%p2070, %fd11371, 0d3E7AD7F29ABCAF48;
	mov.f64 	%fd17922, %fd17923;
	@%p2070 bra 	$L__BB0_1186;
$L__BB0_1187:
	mul.f64 	%fd11373, %fd17905, %fd17905;
	fma.rn.f64 	%fd11374, %fd17904, %fd17904, %fd11373;
	fma.rn.f64 	%fd2924, %fd17906, %fd17906, %fd11374;
	setp.eq.f64 	%p2071, %fd2924, 0d0000000000000000;
	mov.f64 	%fd17925, 0d0000000000000000;
	@%p2071 bra 	$L__BB0_1191;
	abs.f64 	%fd11375, %fd2924;
	setp.leu.f64 	%p2072, %fd11375, 0d3E7AD7F29ABCAF48;
	mov.f64 	%fd17925, %fd2924;
	@%p2072 bra 	$L__BB0_1191;
	mov.f64 	%fd17924, %fd2924;
$L__BB0_1190:
	div.rn.f64 	%fd11379, %fd2924, %fd17924;
	add.f64 	%fd11380, %fd17924, %fd11379;
	mul.f64 	%fd17925, %fd11380, 0d3FE0000000000000;
	sub.f64 	%fd11381, %fd17925, %fd17924;
	abs.f64 	%fd11382, %fd11381;
	setp.gt.f64 	%p2073, %fd11382, 0d3E7AD7F29ABCAF48;
	mov.f64 	%fd17924, %fd17925;
	@%p2073 bra 	$L__BB0_1190;
$L__BB0_1191:
	mul.f64 	%fd11383, %fd17923, %fd17925;
	mul.f64 	%fd11384, %fd2792, %fd17921;
	mul.f64 	%fd11385, %fd17901, %fd17905;
	fma.rn.f64 	%fd11386, %fd17900, %fd17904, %fd11385;
	fma.rn.f64 	%fd11387, %fd17902, %fd17906, %fd11386;
	mul.f64 	%fd11388, %fd11387, %fd11384;
	div.rn.f64 	%fd11389, %fd11388, %fd11383;
	add.f64 	%fd17931, %fd17931, %fd11389;
$L__BB0_1192:
	add.f64 	%fd11393, %fd11359, %fd11359;
	mul.f64 	%fd11394, %fd17900, %fd11393;
	mul.f64 	%fd11395, %fd17901, %fd11393;
	mul.f64 	%fd11396, %fd17902, %fd11393;
	sub.f64 	%fd2930, %fd11394, %fd17904;
	sub.f64 	%fd2931, %fd11395, %fd17905;
	sub.f64 	%fd2932, %fd11396, %fd17906;
	mul.f64 	%fd11397, %fd2931, %fd2790;
	mul.f64 	%fd11398, %fd17872, %fd2930;
	sub.f64 	%fd11399, %fd11397, %fd11398;
	mul.f64 	%fd11400, %fd17874, %fd2932;
	sub.f64 	%fd2933, %fd11399, %fd11400;
	setp.leu.f64 	%p2074, %fd2933, 0d0000000000000000;
	@%p2074 bra 	$L__BB0_1201;
	mul.f64 	%fd2934, %fd2792, %fd17921;
	mul.f64 	%fd11402, %fd2931, %fd2931;
	fma.rn.f64 	%fd11403, %fd2930, %fd2930, %fd11402;
	fma.rn.f64 	%fd2935, %fd2932, %fd2932, %fd11403;
	setp.eq.f64 	%p2075, %fd2935, 0d0000000000000000;
	mov.f64 	%fd17928, 0d0000000000000000;
	@%p2075 bra 	$L__BB0_1197;
	abs.f64 	%fd11404, %fd2935;
	setp.leu.f64 	%p2076, %fd11404, 0d3E7AD7F29ABCAF48;
	mov.f64 	%fd17928, %fd2935;
	@%p2076 bra 	$L__BB0_1197;
	mov.f64 	%fd17927, %fd2935;
$L__BB0_1196:
	div.rn.f64 	%fd11405, %fd2935, %fd17927;
	add.f64 	%fd11406, %fd17927, %fd11405;
	mul.f64 	%fd17928, %fd11406, 0d3FE0000000000000;
	sub.f64 	%fd11407, %fd17928, %fd17927;
	abs.f64 	%fd11408, %fd11407;
	setp.gt.f64 	%p2077, %fd11408, 0d3E7AD7F29ABCAF48;
	mov.f64 	%fd17927, %fd17928;
	@%p2077 bra 	$L__BB0_1196;
$L__BB0_1197:
	setp.leu.f64 	%p2078, %fd2614, 0d3E7AD7F29ABCAF48;
	mov.f64 	%fd17930, %fd2613;
	@%p2078 bra 	$L__BB0_1200;
	mov.f64 	%fd17929, %fd2613;
$L__BB0_1199:
	div.rn.f64 	%fd11409, %fd2613, %fd17929;
	add.f64 	%fd11410, %fd17929, %fd11409;
	mul.f64 	%fd17930, %fd11410, 0d3FE0000000000000;
	sub.f64 	%fd11411, %fd17930, %fd17929;
	abs.f64 	%fd11412, %fd11411;
	setp.gt.f64 	%p2079, %fd11412, 0d3E7AD7F29ABCAF48;
	mov.f64 	%fd17929, %fd17930;
	@%p2079 bra 	$L__BB0_1199;
$L__BB0_1200:
	mul.f64 	%fd11413, %fd17928, %fd17930;
	div.rn.f64 	%fd11414, %fd2933, %fd11413;
	mul.f64 	%fd11415, %fd11414, %fd11414;
	mul.f64 	%fd11416, %fd11415, %fd11415;
	mul.f64 	%fd11417, %fd11416, %fd11415;
	mul.f64 	%fd11418, %fd11416, %fd11416;
	mul.f64 	%fd11419, %fd11418, %fd11417;
	mul.f64 	%fd11420, %fd11418, %fd11418;
	mul.f64 	%fd11421, %fd11420, %fd11420;
	mul.f64 	%fd11422, %fd11421, %fd11419;
	mul.f64 	%fd11423, %fd11421, %fd11421;
	mul.f64 	%fd11424, %fd11423, %fd11422;
	fma.rn.f64 	%fd17931, %fd2934, %fd11424, %fd17931;
$L__BB0_1201:
	ld.param.u32 	%r2671, [_Z13render_kernelP4RectiP4TrigiP5Lighti7double3S5_iidP6uchar4iS7__param_5];
	add.s32 	%r2907, %r2907, 1;
	setp.ne.s32 	%p2080, %r2907, %r2671;
	@%p2080 bra 	$L__BB0_1138;
$L__BB0_1202:
	ld.param.u64 	%rd1015, [_Z13render_kernelP4RectiP4TrigiP5Lighti7double3S5_iidP6uchar4iS7__param_2];
	ld.param.u64 	%rd907, [_Z13render_kernelP4RectiP4TrigiP5Lighti7double3S5_iidP6uchar4iS7__param_0];
	cvta.to.global.u64 	%rd510, %rd907;
	mul.wide.s32 	%rd511, %r2891, 128;
	add.s64 	%rd50, %rd510, %rd511;
	cvta.to.global.u64 	%rd512, %rd1015;
	mul.wide.s32 	%rd513, %r2891, 96;
	add.s64 	%rd51, %rd512, %rd513;
	and.b16  	%rs665, %rs999, 255;
	cvt.rn.f64.u16 	%fd11425, %rs665;
	mul.f64 	%fd11426, %fd17931, %fd11425;
	min.f64 	%fd11427, %fd11426, 0d406FE00000000000;
	cvt.rzi.u32.f64 	%r1260, %fd11427;
	cvt.u16.u32 	%rs1003, %r1260;
	and.b16  	%rs666, %rs1000, 255;
	cvt.rn.f64.u16 	%fd11428, %rs666;
	mul.f64 	%fd11429, %fd17931, %fd11428;
	min.f64 	%fd11430, %fd11429, 0d406FE00000000000;
	cvt.rzi.u32.f64 	%r1261, %fd11430;
	cvt.u16.u32 	%rs1004, %r1261;
	and.b16  	%rs667, %rs1001, 255;
	cvt.rn.f64.u16 	%fd11431, %rs667;
	mul.f64 	%fd11432, %fd17931, %fd11431;
	min.f64 	%fd11433, %fd11432, 0d406FE00000000000;
	cvt.rzi.u32.f64 	%r1262, %fd11433;
	cvt.u16.u32 	%rs1005, %r1262;
	and.b16  	%rs668, %rs1002, 255;
	cvt.rn.f64.u16 	%fd11434, %rs668;
	mul.f64 	%fd11435, %fd17931, %fd11434;
	min.f64 	%fd11436, %fd11435, 0d406FE00000000000;
	cvt.rzi.u32.f64 	%r1263, %fd11436;
	cvt.u16.u32 	%rs1006, %r1263;
	setp.eq.s32 	%p2081, %r2892, 1;
	@%p2081 bra 	$L__BB0_1205;
	setp.ne.s32 	%p2082, %r2892, 0;
	@%p2082 bra 	$L__BB0_1210;
	ld.global.f64 	%fd11438, [%rd50+112];
	setp.gtu.f64 	%p2084, %fd11438, 0d0000000000000000;
	@%p2084 bra 	$L__BB0_1206;
	bra.uni 	$L__BB0_1210;
$L__BB0_1205:
	ld.global.f64 	%fd11437, [%rd51+80];
	setp.le.f64 	%p2083, %fd11437, 0d0000000000000000;
	@%p2083 bra 	$L__BB0_1210;
$L__BB0_1206:
	setp.eq.s32 	%p2085, %r2892, 1;
	@%p2085 bra 	$L__BB0_1209;
	setp.ne.s32 	%p2086, %r2892, 0;
	@%p2086 bra 	$L__BB0_1210;
	ld.global.f64 	%fd11480, [%rd50+112];
	mul.f64 	%fd11481, %fd11480, 0d0000000000000000;
	min.f64 	%fd11482, %fd11481, 0d406FE00000000000;
	cvt.rzi.u32.f64 	%r1300, %fd11482;
	mul.f64 	%fd11483, %fd11480, 0d406FE00000000000;
	min.f64 	%fd11484, %fd11483, 0d406FE00000000000;
	cvt.rzi.u32.f64 	%r1301, %fd11484;
	mov.f64 	%fd11485, 0d3FF0000000000000;
	sub.f64 	%fd11486, %fd11485, %fd11480;
	ld.global.f64 	%fd11487, [%rd50+120];
	sub.f64 	%fd11488, %fd11486, %fd11487;
	and.b16  	%rs673, %rs1003, 255;
	cvt.rn.f64.u16 	%fd11489, %rs673;
	mul.f64 	%fd11490, %fd11488, %fd11489;
	min.f64 	%fd11491, %fd11490, 0d406FE00000000000;
	cvt.rzi.u32.f64 	%r1302, %fd11491;
	and.b16  	%rs674, %rs1004, 255;
	cvt.rn.f64.u16 	%fd11492, %rs674;
	mul.f64 	%fd11493, %fd11488, %fd11492;
	min.f64 	%fd11494, %fd11493, 0d406FE00000000000;
	cvt.rzi.u32.f64 	%r1303, %fd11494;
	and.b16  	%rs675, %rs1005, 255;
	cvt.rn.f64.u16 	%fd11495, %rs675;
	mul.f64 	%fd11496, %fd11488, %fd11495;
	min.f64 	%fd11497, %fd11496, 0d406FE00000000000;
	cvt.rzi.u32.f64 	%r1304, %fd11497;
	and.b16  	%rs676, %rs1006, 255;
	cvt.rn.f64.u16 	%fd11498, %rs676;
	mul.f64 	%fd11499, %fd11488, %fd11498;
	min.f64 	%fd11500, %fd11499, 0d406FE00000000000;
	cvt.rzi.u32.f64 	%r1305, %fd11500;
	and.b32  	%r1306, %r1302, 255;
	and.b32  	%r1307, %r1300, 255;
	add.s32 	%r1308, %r1306, %r1307;
	cvt.rn.f64.u32 	%fd11501, %r1308;
	min.f64 	%fd11502, %fd11501, 0d406FE00000000000;
	cvt.rzi.u32.f64 	%r1309, %fd11502;
	and.b32  	%r1310, %r1303, 255;
	add.s32 	%r1311, %r1310, %r1307;
	cvt.rn.f64.u32 	%fd11503, %r1311;
	min.f64 	%fd11504, %fd11503, 0d406FE00000000000;
	cvt.rzi.u32.f64 	%r1312, %fd11504;
	and.b32  	%r1313, %r1304, 255;
	add.s32 	%r1314, %r1313, %r1307;
	cvt.rn.f64.u32 	%fd11505, %r1314;
	min.f64 	%fd11506, %fd11505, 0d406FE00000000000;
	cvt.rzi.u32.f64 	%r1315, %fd11506;
	and.b32  	%r1316, %r1305, 255;
	and.b32  	%r1317, %r1301, 255;
	add.s32 	%r1318, %r1316, %r1317;
	cvt.rn.f64.u32 	%fd11507, %r1318;
	min.f64 	%fd11508, %fd11507, 0d406FE00000000000;
	cvt.rzi.u32.f64 	%r1319, %fd11508;
	mul.f64 	%fd11509, %fd11487, 0d0000000000000000;
	min.f64 	%fd11510, %fd11509, 0d406FE00000000000;
	cvt.rzi.u32.f64 	%r1320, %fd11510;
	mul.f64 	%fd11511, %fd11487, 0d406FE00000000000;
	min.f64 	%fd11512, %fd11511, 0d406FE00000000000;
	cvt.rzi.u32.f64 	%r1321, %fd11512;
	and.b32  	%r1322, %r1320, 255;
	and.b32  	%r1323, %r1309, 255;
	add.s32 	%r1324, %r1323, %r1322;
	cvt.rn.f64.u32 	%fd11513, %r1324;
	min.f64 	%fd11514, %fd11513, 0d406FE00000000000;
	cvt.rzi.u32.f64 	%r1325, %fd11514;
	cvt.u16.u32 	%rs1003, %r1325;
	and.b32  	%r1326, %r1312, 255;
	add.s32 	%r1327, %r1326, %r1322;
	cvt.rn.f64.u32 	%fd11515, %r1327;
	min.f64 	%fd11516, %fd11515, 0d406FE00000000000;
	cvt.rzi.u32.f64 	%r1328, %fd11516;
	cvt.u16.u32 	%rs1004, %r1328;
	and.b32  	%r1329, %r1315, 255;
	add.s32 	%r1330, %r1329, %r1322;
	cvt.rn.f64.u32 	%fd11517, %r1330;
	min.f64 	%fd11518, %fd11517, 0d406FE00000000000;
	cvt.rzi.u32.f64 	%r1331, %fd11518;
	cvt.u16.u32 	%rs1005, %r1331;
	and.b32  	%r1332, %r1321, 255;
	and.b32  	%r1333, %r1319, 255;
	add.s32 	%r1334, %r1333, %r1332;
	cvt.rn.f64.u32 	%fd11519, %r1334;
	min.f64 	%fd11520, %fd11519, 0d406FE00000000000;
	cvt.rzi.u32.f64 	%r1335, %fd11520;
	cvt.u16.u32 	%rs1006, %r1335;
	bra.uni 	$L__BB0_1210;
$L__BB0_1209:
	ld.global.f64 	%fd11439, [%rd51+80];
	mul.f64 	%fd11440, %fd11439, 0d0000000000000000;
	min.f64 	%fd11441, %fd11440, 0d406FE00000000000;
	cvt.rzi.u32.f64 	%r1264, %fd11441;
	mul.f64 	%fd11442, %fd11439, 0d406FE00000000000;
	min.f64 	%fd11443, %fd11442, 0d406FE00000000000;
	cvt.rzi.u32.f64 	%r1265, %fd11443;
	mov.f64 	%fd11444, 0d3FF0000000000000;
	sub.f64 	%fd11445, %fd11444, %fd11439;
	ld.global.f64 	%fd11446, [%rd51+88];
	sub.f64 	%fd11447, %fd11445, %fd11446;
	and.b16  	%rs669, %rs1003, 255;
	cvt.rn.f64.u16 	%fd11448, %rs669;
	mul.f64 	%fd11449, %fd11447, %fd11448;
	min.f64 	%fd11450, %fd11449, 0d406FE00000000000;
	cvt.rzi.u32.f64 	%r1266, %fd11450;
	and.b16  	%rs670, %rs1004, 255;
	cvt.rn.f64.u16 	%fd11451, %rs670;
	mul.f64 	%fd11452, %fd11447, %fd11451;
	min.f64 	%fd11453, %fd11452, 0d406FE00000000000;
	cvt.rzi.u32.f64 	%r1267, %fd11453;
	and.b16  	%rs671, %rs1005, 255;
	cvt.rn.f64.u16 	%fd11454, %rs671;
	mul.f64 	%fd11455, %fd11447, %fd11454;
	min.f64 	%fd11456, %fd11455, 0d406FE00000000000;
	cvt.rzi.u32.f64 	%r1268, %fd11456;
	and.b16  	%rs672, %rs1006, 255;
	cvt.rn.f64.u16 	%fd11457, %rs672;
	mul.f64 	%fd11458, %fd11447, %fd11457;
	min.f64 	%fd11459, %fd11458, 0d406FE00000000000;
	cvt.rzi.u32.f64 	%r1269, %fd11459;
	and.b32  	%r1270, %r1266, 255;
	and.b32  	%r1271, %r1264, 255;
	add.s32 	%r1272, %r1270, %r1271;
	cvt.rn.f64.u32 	%fd11460, %r1272;
	min.f64 	%fd11461, %fd11460, 0d406FE00000000000;
	cvt.rzi.u32.f64 	%r1273, %fd11461;
	and.b32  	%r1274, %r1267, 255;
	add.s32 	%r1275, %r1274, %r1271;
	cvt.rn.f64.u32 	%fd11462, %r1275;
	min.f64 	%fd11463, %fd11462, 0d406FE00000000000;
	cvt.rzi.u32.f64 	%r1276, %fd11463;
	and.b32  	%r1277, %r1268, 255;
	add.s32 	%r1278, %r1277, %r1271;
	cvt.rn.f64.u32 	%fd11464, %r1278;
	min.f64 	%fd11465, %fd11464, 0d406FE00000000000;
	cvt.rzi.u32.f64 	%r1279, %fd11465;
	and.b32  	%r1280, %r1269, 255;
	and.b32  	%r1281, %r1265, 255;
	add.s32 	%r1282, %r1280, %r1281;
	cvt.rn.f64.u32 	%fd11466, %r1282;
	min.f64 	%fd11467, %fd11466, 0d406FE00000000000;
	cvt.rzi.u32.f64 	%r1283, %fd11467;
	mul.f64 	%fd11468, %fd11446, 0d0000000000000000;
	min.f64 	%fd11469, %fd11468, 0d406FE00000000000;
	cvt.rzi.u32.f64 	%r1284, %fd11469;
	mul.f64 	%fd11470, %fd11446, 0d406FE00000000000;
	min.f64 	%fd11471, %fd11470, 0d406FE00000000000;
	cvt.rzi.u32.f64 	%r1285, %fd11471;
	and.b32  	%r1286, %r1284, 255;
	and.b32  	%r1287, %r1273, 255;
	add.s32 	%r1288, %r1287, %r1286;
	cvt.rn.f64.u32 	%fd11472, %r1288;
	min.f64 	%fd11473, %fd11472, 0d406FE00000000000;
	cvt.rzi.u32.f64 	%r1289, %fd11473;
	cvt.u16.u32 	%rs1003, %r1289;
	and.b32  	%r1290, %r1276, 255;
	add.s32 	%r1291, %r1290, %r1286;
	cvt.rn.f64.u32 	%fd11474, %r1291;
	min.f64 	%fd11475, %fd11474, 0d406FE00000000000;
	cvt.rzi.u32.f64 	%r1292, %fd11475;
	cvt.u16.u32 	%rs1004, %r1292;
	and.b32  	%r1293, %r1279, 255;
	add.s32 	%r1294, %r1293, %r1286;
	cvt.rn.f64.u32 	%fd11476, %r1294;
	min.f64 	%fd11477, %fd11476, 0d406FE00000000000;
	cvt.rzi.u32.f64 	%r1295, %fd11477;
	cvt.u16.u32 	%rs1005, %r1295;
	and.b32  	%r1296, %r1285, 255;
	and.b32  	%r1297, %r1283, 255;
	add.s32 	%r1298, %r1297, %r1296;
	cvt.rn.f64.u32 	%fd11478, %r1298;
	min.f64 	%fd11479, %fd11478, 0d406FE00000000000;
	cvt.rzi.u32.f64 	%r1299, %fd11479;
	cvt.u16.u32 	%rs1006, %r1299;
$L__BB0_1210:
	setp.eq.s32 	%p2087, %r2842, 1;
	@%p2087 bra 	$L__BB0_1213;
	setp.ne.s32 	%p2088, %r2842, 0;
	@%p2088 bra 	$L__BB0_1214;
	ld.param.u64 	%rd908, [_Z13render_kernelP4RectiP4TrigiP5Lighti7double3S5_iidP6uchar4iS7__param_0];
	cvta.to.global.u64 	%rd517, %rd908;
	mul.wide.s32 	%rd518, %r2841, 128;
	add.s64 	%rd519, %rd517, %rd518;
	ld.global.f64 	%fd11578, [%rd519+112];
	and.b16  	%rs689, %rs991, 255;
	cvt.rn.f64.u16 	%fd11579, %rs689;
	mul.f64 	%fd11580, %fd11578, %fd11579;
	min.f64 	%fd11581, %fd11580, 0d406FE00000000000;
	cvt.rzi.u32.f64 	%r1380, %fd11581;
	and.b16  	%rs690, %rs992, 255;
	cvt.rn.f64.u16 	%fd11582, %rs690;
	mul.f64 	%fd11583, %fd11578, %fd11582;
	min.f64 	%fd11584, %fd11583, 0d406FE00000000000;
	cvt.rzi.u32.f64 	%r1381, %fd11584;
	and.b16  	%rs691, %rs993, 255;
	cvt.rn.f64.u16 	%fd11585, %rs691;
	mul.f64 	%fd11586, %fd11578, %fd11585;
	min.f64 	%fd11587, %fd11586, 0d406FE00000000000;
	cvt.rzi.u32.f64 	%r1382, %fd11587;
	and.b16  	%rs692, %rs994, 255;
	cvt.rn.f64.u16 	%fd11588, %rs692;
	mul.f64 	%fd11589, %fd11578, %fd11588;
	min.f64 	%fd11590, %fd11589, 0d406FE00000000000;
	cvt.rzi.u32.f64 	%r1383, %fd11590;
	mov.f64 	%fd11591, 0d3FF0000000000000;
	sub.f64 	%fd11592, %fd11591, %fd11578;
	ld.global.f64 	%fd11593, [%rd519+120];
	sub.f64 	%fd11594, %fd11592, %fd11593;
	and.b16  	%rs693, %rs1010, 255;
	cvt.rn.f64.u16 	%fd11595, %rs693;
	mul.f64 	%fd11596, %fd11594, %fd11595;
	min.f64 	%fd11597, %fd11596, 0d406FE00000000000;
	cvt.rzi.u32.f64 	%r1384, %fd11597;
	and.b16  	%rs694, %rs1009, 255;
	cvt.rn.f64.u16 	%fd11598, %rs694;
	mul.f64 	%fd11599, %fd11594, %fd11598;
	min.f64 	%fd11600, %fd11599, 0d406FE00000000000;
	cvt.rzi.u32.f64 	%r1385, %fd11600;
	and.b16  	%rs695, %rs1008, 255;
	cvt.rn.f64.u16 	%fd11601, %rs695;
	mul.f64 	%fd11602, %fd11594, %fd11601;
	min.f64 	%fd11603, %fd11602, 0d406FE00000000000;
	cvt.rzi.u32.f64 	%r1386, %fd11603;
	and.b16  	%rs696, %rs1007, 255;
	cvt.rn.f64.u16 	%fd11604, %rs696;
	mul.f64 	%fd11605, %fd11594, %fd11604;
	min.f64 	%fd11606, %fd11605, 0d406FE00000000000;
	cvt.rzi.u32.f64 	%r1387, %fd11606;
	and.b32  	%r1388, %r1384, 255;
	and.b32  	%r1389, %r1380, 255;
	add.s32 	%r1390, %r1388, %r1389;
	cvt.rn.f64.u32 	%fd11607, %r1390;
	min.f64 	%fd11608, %fd11607, 0d406FE00000000000;
	cvt.rzi.u32.f64 	%r1391, %fd11608;
	and.b32  	%r1392, %r1385, 255;
	and.b32  	%r1393, %r1381, 255;
	add.s32 	%r1394, %r1392, %r1393;
	cvt.rn.f64.u32 	%fd11609, %r1394;
	min.f64 	%fd11610, %fd11609, 0d406FE00000000000;
	cvt.rzi.u32.f64 	%r1395, %fd11610;
	and.b32  	%r1396, %r1386, 255;
	and.b32  	%r1397, %r1382, 255;
	add.s32 	%r1398, %r1396, %r1397;
	cvt.rn.f64.u32 	%fd11611, %r1398;
	min.f64 	%fd11612, %fd11611, 0d406FE00000000000;
	cvt.rzi.u32.f64 	%r1399, %fd11612;
	and.b32  	%r1400, %r1387, 255;
	and.b32  	%r1401, %r1383, 255;
	add.s32 	%r1402, %r1400, %r1401;
	cvt.rn.f64.u32 	%fd11613, %r1402;
	min.f64 	%fd11614, %fd11613, 0d406FE00000000000;
	cvt.rzi.u32.f64 	%r1403, %fd11614;
	and.b16  	%rs697, %rs1003, 255;
	cvt.rn.f64.u16 	%fd11615, %rs697;
	mul.f64 	%fd11616, %fd11593, %fd11615;
	min.f64 	%fd11617, %fd11616, 0d406FE00000000000;
	cvt.rzi.u32.f64 	%r1404, %fd11617;
	and.b16  	%rs698, %rs1004, 255;
	cvt.rn.f64.u16 	%fd11618, %rs698;
	mul.f64 	%fd11619, %fd11593, %fd11618;
	min.f64 	%fd11620, %fd11619, 0d406FE00000000000;
	cvt.rzi.u32.f64 	%r1405, %fd11620;
	and.b16  	%rs699, %rs1005, 255;
	cvt.rn.f64.u16 	%fd11621, %rs699;
	mul.f64 	%fd11622, %fd11593, %fd11621;
	min.f64 	%fd11623, %fd11622, 0d406FE00000000000;
	cvt.rzi.u32.f64 	%r1406, %fd11623;
	and.b16  	%rs700, %rs1006, 255;
	cvt.rn.f64.u16 	%fd11624, %rs700;
	mul.f64 	%fd11625, %fd11593, %fd11624;
	min.f64 	%fd11626, %fd11625, 0d406FE00000000000;
	cvt.rzi.u32.f64 	%r1407, %fd11626;
	and.b32  	%r1408, %r1404, 255;
	and.b32  	%r1409, %r1391, 255;
	add.s32 	%r1410, %r1409, %r1408;
	cvt.rn.f64.u32 	%fd11627, %r1410;
	min.f64 	%fd11628, %fd11627, 0d406FE00000000000;
	cvt.rzi.u32.f64 	%r1411, %fd11628;
	cvt.u16.u32 	%rs1010, %r1411;
	and.b32  	%r1412, %r1405, 255;
	and.b32  	%r1413, %r1395, 255;
	add.s32 	%r1414, %r1413, %r1412;
	cvt.rn.f64.u32 	%fd11629, %r1414;
	min.f64 	%fd11630, %fd11629, 0d406FE00000000000;
	cvt.rzi.u32.f64 	%r1415, %fd11630;
	cvt.u16.u32 	%rs1009, %r1415;
	and.b32  	%r1416, %r1406, 255;
	and.b32  	%r1417, %r1399, 255;
	add.s32 	%r1418, %r1417, %r1416;
	cvt.rn.f64.u32 	%fd11631, %r1418;
	min.f64 	%fd11632, %fd11631, 0d406FE00000000000;
	cvt.rzi.u32.f64 	%r1419, %fd11632;
	cvt.u16.u32 	%rs1008, %r1419;
	and.b32  	%r1420, %r1407, 255;
	and.b32  	%r1421, %r1403, 255;
	add.s32 	%r1422, %r1421, %r1420;
	cvt.rn.f64.u32 	%fd11633, %r1422;
	min.f64 	%fd11634, %fd11633, 0d406FE00000000000;
	cvt.rzi.u32.f64 	%r1423, %fd11634;
	cvt.u16.u32 	%rs1007, %r1423;
	bra.uni 	$L__BB0_1214;
$L__BB0_1213:
	ld.param.u64 	%rd1016, [_Z13render_kernelP4RectiP4TrigiP5Lighti7double3S5_iidP6uchar4iS7__param_2];
	cvta.to.global.u64 	%rd514, %rd1016;
	mul.wide.s32 	%rd515, %r2841, 96;
	add.s64 	%rd516, %rd514, %rd515;
	ld.global.f64 	%fd11521, [%rd516+80];
	and.b16  	%rs677, %rs991, 255;
	cvt.rn.f64.u16 	%fd11522, %rs677;
	mul.f64 	%fd11523, %fd11521, %fd11522;
	min.f64 	%fd11524, %fd11523, 0d406FE00000000000;
	cvt.rzi.u32.f64 	%r1336, %fd11524;
	and.b16  	%rs678, %rs992, 255;
	cvt.rn.f64.u16 	%fd11525, %rs678;
	mul.f64 	%fd11526, %fd11521, %fd11525;
	min.f64 	%fd11527, %fd11526, 0d406FE00000000000;
	cvt.rzi.u32.f64 	%r1337, %fd11527;
	and.b16  	%rs679, %rs993, 255;
	cvt.rn.f64.u16 	%fd11528, %rs679;
	mul.f64 	%fd11529, %fd11521, %fd11528;
	min.f64 	%fd11530, %fd11529, 0d406FE00000000000;
	cvt.rzi.u32.f64 	%r1338, %fd11530;
	and.b16  	%rs680, %rs994, 255;
	cvt.rn.f64.u16 	%fd11531, %rs680;
	mul.f64 	%fd11532, %fd11521, %fd11531;
	min.f64 	%fd11533, %fd11532, 0d406FE00000000000;
	cvt.rzi.u32.f64 	%r1339, %fd11533;
	mov.f64 	%fd11534, 0d3FF0000000000000;
	sub.f64 	%fd11535, %fd11534, %fd11521;
	ld.global.f64 	%fd11536, [%rd516+88];
	sub.f64 	%fd11537, %fd11535, %fd11536;
	and.b16  	%rs681, %rs1010, 255;
	cvt.rn.f64.u16 	%fd11538, %rs681;
	mul.f64 	%fd11539, %fd11537, %fd11538;
	min.f64 	%fd11540, %fd11539, 0d406FE00000000000;
	cvt.rzi.u32.f64 	%r1340, %fd11540;
	and.b16  	%rs682, %rs1009, 255;
	cvt.rn.f64.u16 	%fd11541, %rs682;
	mul.f64 	%fd11542, %fd11537, %fd11541;
	min.f64 	%fd11543, %fd11542, 0d406FE00000000000;
	cvt.rzi.u32.f64 	%r1341, %fd11543;
	and.b16  	%rs683, %rs1008, 255;
	cvt.rn.f64.u16 	%fd11544, %rs683;
	mul.f64 	%fd11545, %fd11537, %fd11544;
	min.f64 	%fd11546, %fd11545, 0d406FE00000000000;
	cvt.rzi.u32.f64 	%r1342, %fd11546;
	and.b16  	%rs684, %rs1007, 255;
	cvt.rn.f64.u16 	%fd11547, %rs684;
	mul.f64 	%fd11548, %fd11537, %fd11547;
	min.f64 	%fd11549, %fd11548, 0d406FE00000000000;
	cvt.rzi.u32.f64 	%r1343, %fd11549;
	and.b32  	%r1344, %r1340, 255;
	and.b32  	%r1345, %r1336, 255;
	add.s32 	%r1346, %r1344, %r1345;
	cvt.rn.f64.u32 	%fd11550, %r1346;
	min.f64 	%fd11551, %fd11550, 0d406FE00000000000;
	cvt.rzi.u32.f64 	%r1347, %fd11551;
	and.b32  	%r1348, %r1341, 255;
	and.b32  	%r1349, %r1337, 255;
	add.s32 	%r1350, %r1348, %r1349;
	cvt.rn.f64.u32 	%fd11552, %r1350;
	min.f64 	%fd11553, %fd11552, 0d406FE00000000000;
	cvt.rzi.u32.f64 	%r1351, %fd11553;
	and.b32  	%r1352, %r1342, 255;
	and.b32  	%r1353, %r1338, 255;
	add.s32 	%r1354, %r1352, %r1353;
	cvt.rn.f64.u32 	%fd11554, %r1354;
	min.f64 	%fd11555, %fd11554, 0d406FE00000000000;
	cvt.rzi.u32.f64 	%r1355, %fd11555;
	and.b32  	%r1356, %r1343, 255;
	and.b32  	%r1357, %r1339, 255;
	add.s32 	%r1358, %r1356, %r1357;
	cvt.rn.f64.u32 	%fd11556, %r1358;
	min.f64 	%fd11557, %fd11556, 0d406FE00000000000;
	cvt.rzi.u32.f64 	%r1359, %fd11557;
	and.b16  	%rs685, %rs1003, 255;
	cvt.rn.f64.u16 	%fd11558, %rs685;
	mul.f64 	%fd11559, %fd11536, %fd11558;
	min.f64 	%fd11560, %fd11559, 0d406FE00000000000;
	cvt.rzi.u32.f64 	%r1360, %fd11560;
	and.b16  	%rs686, %rs1004, 255;
	cvt.rn.f64.u16 	%fd11561, %rs686;
	mul.f64 	%fd11562, %fd11536, %fd11561;
	min.f64 	%fd11563, %fd11562, 0d406FE00000000000;
	cvt.rzi.u32.f64 	%r1361, %fd11563;
	and.b16  	%rs687, %rs1005, 255;
	cvt.rn.f64.u16 	%fd11564, %rs687;
	mul.f64 	%fd11565, %fd11536, %fd11564;
	min.f64 	%fd11566, %fd11565, 0d406FE00000000000;
	cvt.rzi.u32.f64 	%r1362, %fd11566;
	and.b16  	%rs688, %rs1006, 255;
	cvt.rn.f64.u16 	%fd11567, %rs688;
	mul.f64 	%fd11568, %fd11536, %fd11567;
	min.f64 	%fd11569, %fd11568, 0d406FE00000000000;
	cvt.rzi.u32.f64 	%r1363, %fd11569;
	and.b32  	%r1364, %r1360, 255;
	and.b32  	%r1365, %r1347, 255;
	add.s32 	%r1366, %r1365, %r1364;
	cvt.rn.f64.u32 	%fd11570, %r1366;
	min.f64 	%fd11571, %fd11570, 0d406FE00000000000;
	cvt.rzi.u32.f64 	%r1367, %fd11571;
	cvt.u16.u32 	%rs1010, %r1367;
	and.b32  	%r1368, %r1361, 255;
	and.b32  	%r1369, %r1351, 255;
	add.s32 	%r1370, %r1369, %r1368;
	cvt.rn.f64.u32 	%fd11572, %r1370;
	min.f64 	%fd11573, %fd11572, 0d406FE00000000000;
	cvt.rzi.u32.f64 	%r1371, %fd11573;
	cvt.u16.u32 	%rs1009, %r1371;
	and.b32  	%r1372, %r1362, 255;
	and.b32  	%r1373, %r1355, 255;
	add.s32 	%r1374, %r1373, %r1372;
	cvt.rn.f64.u32 	%fd11574, %r1374;
	min.f64 	%fd11575, %fd11574, 0d406FE00000000000;
	cvt.rzi.u32.f64 	%r1375, %fd11575;
	cvt.u16.u32 	%rs1008, %r1375;
	and.b32  	%r1376, %r1363, 255;
	and.b32  	%r1377, %r1359, 255;
	add.s32 	%r1378, %r1377, %r1376;
	cvt.rn.f64.u32 	%fd11576, %r1378;
	min.f64 	%fd11577, %fd11576, 0d406FE00000000000;
	cvt.rzi.u32.f64 	%r1379, %fd11577;
	cvt.u16.u32 	%rs1007, %r1379;
$L__BB0_1214:
	setp.eq.s32 	%p2089, %r2742, 1;
	@%p2089 bra 	$L__BB0_1217;
	setp.ne.s32 	%p2090, %r2742, 0;
	@%p2090 bra 	$L__BB0_1218;
	ld.param.u64 	%rd909, [_Z13render_kernelP4RectiP4TrigiP5Lighti7double3S5_iidP6uchar4iS7__param_0];
	cvta.to.global.u64 	%rd523, %rd909;
	mul.wide.s32 	%rd524, %r2741, 128;
	add.s64 	%rd525, %rd523, %rd524;
	ld.global.f64 	%fd11692, [%rd525+112];
	and.b16  	%rs713, %rs974, 255;
	cvt.rn.f64.u16 	%fd11693, %rs713;
	mul.f64 	%fd11694, %fd11692, %fd11693;
	min.f64 	%fd11695, %fd11694, 0d406FE00000000000;
	cvt.rzi.u32.f64 	%r1468, %fd11695;
	and.b16  	%rs714, %rs973, 255;
	cvt.rn.f64.u16 	%fd11696, %rs714;
	mul.f64 	%fd11697, %fd11692, %fd11696;
	min.f64 	%fd11698, %fd11697, 0d406FE00000000000;
	cvt.rzi.u32.f64 	%r1469, %fd11698;
	and.b16  	%rs715, %rs972, 255;
	cvt.rn.f64.u16 	%fd11699, %rs715;
	mul.f64 	%fd11700, %fd11692, %fd11699;
	min.f64 	%fd11701, %fd11700, 0d406FE00000000000;
	cvt.rzi.u32.f64 	%r1470, %fd11701;
	and.b16  	%rs716, %rs971, 255;
	cvt.rn.f64.u16 	%fd11702, %rs716;
	mul.f64 	%fd11703, %fd11692, %fd11702;
	min.f64 	%fd11704, %fd11703, 0d406FE00000000000;
	cvt.rzi.u32.f64 	%r1471, %fd11704;
	mov.f64 	%fd11705, 0d3FF0000000000000;
	sub.f64 	%fd11706, %fd11705, %fd11692;
	ld.global.f64 	%fd11707, [%rd525+120];
	sub.f64 	%fd11708, %fd11706, %fd11707;
	and.b16  	%rs717, %rs1014, 255;
	cvt.rn.f64.u16 	%fd11709, %rs717;
	mul.f64 	%fd11710, %fd11708, %fd11709;
	min.f64 	%fd11711, %fd11710, 0d406FE00000000000;
	cvt.rzi.u32.f64 	%r1472, %fd11711;
	and.b16  	%rs718, %rs1013, 255;
	cvt.rn.f64.u16 	%fd11712, %rs718;
	mul.f64 	%fd11713, %fd11708, %fd11712;
	min.f64 	%fd11714, %fd11713, 0d406FE00000000000;
	cvt.rzi.u32.f64 	%r1473, %fd11714;
	and.b16  	%rs719, %rs1012, 255;
	cvt.rn.f64.u16 	%fd11715, %rs719;
	mul.f64 	%fd11716, %fd11708, %fd11715;
	min.f64 	%fd11717, %fd11716, 0d406FE00000000000;
	cvt.rzi.u32.f64 	%r1474, %fd11717;
	and.b16  	%rs720, %rs1011, 255;
	cvt.rn.f64.u16 	%fd11718, %rs720;
	mul.f64 	%fd11719, %fd11708, %fd11718;
	min.f64 	%fd11720, %fd11719, 0d406FE00000000000;
	cvt.rzi.u32.f64 	%r1475, %fd11720;
	and.b32  	%r1476, %r1472, 255;
	and.b32  	%r1477, %r1468, 255;
	add.s32 	%r1478, %r1476, %r1477;
	cvt.rn.f64.u32 	%fd11721, %r1478;
	min.f64 	%fd11722, %fd11721, 0d406FE00000000000;
	cvt.rzi.u32.f64 	%r1479, %fd11722;
	and.b32  	%r1480, %r1473, 255;
	and.b32  	%r1481, %r1469, 255;
	add.s32 	%r1482, %r1480, %r1481;
	cvt.rn.f64.u32 	%fd11723, %r1482;
	min.f64 	%fd11724, %fd11723, 0d406FE00000000000;
	cvt.rzi.u32.f64 	%r1483, %fd11724;
	and.b32  	%r1484, %r1474, 255;
	and.b32  	%r1485, %r1470, 255;
	add.s32 	%r1486, %r1484, %r1485;
	cvt.rn.f64.u32 	%fd11725, %r1486;
	min.f64 	%fd11726, %fd11725, 0d406FE00000000000;
	cvt.rzi.u32.f64 	%r1487, %fd11726;
	and.b32  	%r1488, %r1475, 255;
	and.b32  	%r1489, %r1471, 255;
	add.s32 	%r1490, %r1488, %r1489;
	cvt.rn.f64.u32 	%fd11727, %r1490;
	min.f64 	%fd11728, %fd11727, 0d406FE00000000000;
	cvt.rzi.u32.f64 	%r1491, %fd11728;
	and.b16  	%rs721, %rs1010, 255;
	cvt.rn.f64.u16 	%fd11729, %rs721;
	mul.f64 	%fd11730, %fd11707, %fd11729;
	min.f64 	%fd11731, %fd11730, 0d406FE00000000000;
	cvt.rzi.u32.f64 	%r1492, %fd11731;
	and.b16  	%rs722, %rs1009, 255;
	cvt.rn.f64.u16 	%fd11732, %rs722;
	mul.f64 	%fd11733, %fd11707, %fd11732;
	min.f64 	%fd11734, %fd11733, 0d406FE00000000000;
	cvt.rzi.u32.f64 	%r1493, %fd11734;
	and.b16  	%rs723, %rs1008, 255;
	cvt.rn.f64.u16 	%fd11735, %rs723;
	mul.f64 	%fd11736, %fd11707, %fd11735;
	min.f64 	%fd11737, %fd11736, 0d406FE00000000000;
	cvt.rzi.u32.f64 	%r1494, %fd11737;
	and.b16  	%rs724, %rs1007, 255;
	cvt.rn.f64.u16 	%fd11738, %rs724;
	mul.f64 	%fd11739, %fd11707, %fd11738;
	min.f64 	%fd11740, %fd11739, 0d406FE00000000000;
	cvt.rzi.u32.f64 	%r1495, %fd11740;
	and.b32  	%r1496, %r1492, 255;
	and.b32  	%r1497, %r1479, 255;
	add.s32 	%r1498, %r1497, %r1496;
	cvt.rn.f64.u32 	%fd11741, %r1498;
	min.f64 	%fd11742, %fd11741, 0d406FE00000000000;
	cvt.rzi.u32.f64 	%r1499, %fd11742;
	cvt.u16.u32 	%rs1014, %r1499;
	and.b32  	%r1500, %r1493, 255;
	and.b32  	%r1501, %r1483, 255;
	add.s32 	%r1502, %r1501, %r1500;
	cvt.rn.f64.u32 	%fd11743, %r1502;
	min.f64 	%fd11744, %fd11743, 0d406FE00000000000;
	cvt.rzi.u32.f64 	%r1503, %fd11744;
	cvt.u16.u32 	%rs1013, %r1503;
	and.b32  	%r1504, %r1494, 255;
	and.b32  	%r1505, %r1487, 255;
	add.s32 	%r1506, %r1505, %r1504;
	cvt.rn.f64.u32 	%fd11745, %r1506;
	min.f64 	%fd11746, %fd11745, 0d406FE00000000000;
	cvt.rzi.u32.f64 	%r1507, %fd11746;
	cvt.u16.u32 	%rs1012, %r1507;
	and.b32  	%r1508, %r1495, 255;
	and.b32  	%r1509, %r1491, 255;
	add.s32 	%r1510, %r1509, %r1508;
	cvt.rn.f64.u32 	%fd11747, %r1510;
	min.f64 	%fd11748, %fd11747, 0d406FE00000000000;
	cvt.rzi.u32.f64 	%r1511, %fd11748;
	cvt.u16.u32 	%rs1011, %r1511;
	bra.uni 	$L__BB0_1218;
$L__BB0_1217:
	ld.param.u64 	%rd1017, [_Z13render_kernelP4RectiP4TrigiP5Lighti7double3S5_iidP6uchar4iS7__param_2];
	cvta.to.global.u64 	%rd520, %rd1017;
	mul.wide.s32 	%rd521, %r2741, 96;
	add.s64 	%rd522, %rd520, %rd521;
	ld.global.f64 	%fd11635, [%rd522+80];
	and.b16  	%rs701, %rs974, 255;
	cvt.rn.f64.u16 	%fd11636, %rs701;
	mul.f64 	%fd11637, %fd11635, %fd11636;
	min.f64 	%fd11638, %fd11637, 0d406FE00000000000;
	cvt.rzi.u32.f64 	%r1424, %fd11638;
	and.b16  	%rs702, %rs973, 255;
	cvt.rn.f64.u16 	%fd11639, %rs702;
	mul.f64 	%fd11640, %fd11635, %fd11639;
	min.f64 	%fd11641, %fd11640, 0d406FE00000000000;
	cvt.rzi.u32.f64 	%r1425, %fd11641;
	and.b16  	%rs703, %rs972, 255;
	cvt.rn.f64.u16 	%fd11642, %rs703;
	mul.f64 	%fd11643, %fd11635, %fd11642;
	min.f64 	%fd11644, %fd11643, 0d406FE00000000000;
	cvt.rzi.u32.f64 	%r1426, %fd11644;
	and.b16  	%rs704, %rs971, 255;
	cvt.rn.f64.u16 	%fd11645, %rs704;
	mul.f64 	%fd11646, %fd11635, %fd11645;
	min.f64 	%fd11647, %fd11646, 0d406FE00000000000;
	cvt.rzi.u32.f64 	%r1427, %fd11647;
	mov.f64 	%fd11648, 0d3FF0000000000000;
	sub.f64 	%fd11649, %fd11648, %fd11635;
	ld.global.f64 	%fd11650, [%rd522+88];
	sub.f64 	%fd11651, %fd11649, %fd11650;
	and.b16  	%rs705, %rs1014, 255;
	cvt.rn.f64.u16 	%fd11652, %rs705;
	mul.f64 	%fd11653, %fd11651, %fd11652;
	min.f64 	%fd11654, %fd11653, 0d406FE00000000000;
	cvt.rzi.u32.f64 	%r1428, %fd11654;
	and.b16  	%rs706, %rs1013, 255;
	cvt.rn.f64.u16 	%fd11655, %rs706;
	mul.f64 	%fd11656, %fd11651, %fd11655;
	min.f64 	%fd11657, %fd11656, 0d406FE00000000000;
	cvt.rzi.u32.f64 	%r1429, %fd11657;
	and.b16  	%rs707, %rs1012, 255;
	cvt.rn.f64.u16 	%fd11658, %rs707;
	mul.f64 	%fd11659, %fd11651, %fd11658;
	min.f64 	%fd11660, %fd11659, 0d406FE00000000000;
	cvt.rzi.u32.f64 	%r1430, %fd11660;
	and.b16  	%rs708, %rs1011, 255;
	cvt.rn.f64.u16 	%fd11661, %rs708;
	mul.f64 	%fd11662, %fd11651, %fd11661;
	min.f64 	%fd11663, %fd11662, 0d406FE00000000000;
	cvt.rzi.u32.f64 	%r1431, %fd11663;
	and.b32  	%r1432, %r1428, 255;
	and.b32  	%r1433, %r1424, 255;
	add.s32 	%r1434, %r1432, %r1433;
	cvt.rn.f64.u32 	%fd11664, %r1434;
	min.f64 	%fd11665, %fd11664, 0d406FE00000000000;
	cvt.rzi.u32.f64 	%r1435, %fd11665;
	and.b32  	%r1436, %r1429, 255;
	and.b32  	%r1437, %r1425, 255;
	add.s32 	%r1438, %r1436, %r1437;
	cvt.rn.f64.u32 	%fd11666, %r1438;
	min.f64 	%fd11667, %fd11666, 0d406FE00000000000;
	cvt.rzi.u32.f64 	%r1439, %fd11667;
	and.b32  	%r1440, %r1430, 255;
	and.b32  	%r1441, %r1426, 255;
	add.s32 	%r1442, %r1440, %r1441;
	cvt.rn.f64.u32 	%fd11668, %r1442;
	min.f64 	%fd11669, %fd11668, 0d406FE00000000000;
	cvt.rzi.u32.f64 	%r1443, %fd11669;
	and.b32  	%r1444, %r1431, 255;
	and.b32  	%r1445, %r1427, 255;
	add.s32 	%r1446, %r1444, %r1445;
	cvt.rn.f64.u32 	%fd11670, %r1446;
	min.f64 	%fd11671, %fd11670, 0d406FE00000000000;
	cvt.rzi.u32.f64 	%r1447, %fd11671;
	and.b16  	%rs709, %rs1010, 255;
	cvt.rn.f64.u16 	%fd11672, %rs709;
	mul.f64 	%fd11673, %fd11650, %fd11672;
	min.f64 	%fd11674, %fd11673, 0d406FE00000000000;
	cvt.rzi.u32.f64 	%r1448, %fd11674;
	and.b16  	%rs710, %rs1009, 255;
	cvt.rn.f64.u16 	%fd11675, %rs710;
	mul.f64 	%fd11676, %fd11650, %fd11675;
	min.f64 	%fd11677, %fd11676, 0d406FE00000000000;
	cvt.rzi.u32.f64 	%r1449, %fd11677;
	and.b16  	%rs711, %rs1008, 255;
	cvt.rn.f64.u16 	%fd11678, %rs711;
	mul.f64 	%fd11679, %fd11650, %fd11678;
	min.f64 	%fd11680, %fd11679, 0d406FE00000000000;
	cvt.rzi.u32.f64 	%r1450, %fd11680;
	and.b16  	%rs712, %rs1007, 255;
	cvt.rn.f64.u16 	%fd11681, %rs712;
	mul.f64 	%fd11682, %fd11650, %fd11681;
	min.f64 	%fd11683, %fd11682, 0d406FE00000000000;
	cvt.rzi.u32.f64 	%r1451, %fd11683;
	and.b32  	%r1452, %r1448, 255;
	and.b32  	%r1453, %r1435, 255;
	add.s32 	%r1454, %r1453, %r1452;
	cvt.rn.f64.u32 	%fd11684, %r1454;
	min.f64 	%fd11685, %fd11684, 0d406FE00000000000;
	cvt.rzi.u32.f64 	%r1455, %fd11685;
	cvt.u16.u32 	%rs1014, %r1455;
	and.b32  	%r1456, %r1449, 255;
	and.b32  	%r1457, %r1439, 255;
	add.s32 	%r1458, %r1457, %r1456;
	cvt.rn.f64.u32 	%fd11686, %r1458;
	min.f64 	%fd11687, %fd11686, 0d406FE00000000000;
	cvt.rzi.u32.f64 	%r1459, %fd11687;
	cvt.u16.u32 	%rs1013, %r1459;
	and.b32  	%r1460, %r1450, 255;
	and.b32  	%r1461, %r1443, 255;
	add.s32 	%r1462, %r1461, %r1460;
	cvt.rn.f64.u32 	%fd11688, %r1462;
	min.f64 	%fd11689, %fd11688, 0d406FE00000000000;
	cvt.rzi.u32.f64 	%r1463, %fd11689;
	cvt.u16.u32 	%rs1012, %r1463;
	and.b32  	%r1464, %r1451, 255;
	and.b32  	%r1465, %r1447, 255;
	add.s32 	%r1466, %r1465, %r1464;
	cvt.rn.f64.u32 	%fd11690, %r1466;
	min.f64 	%fd11691, %fd11690, 0d406FE00000000000;
	cvt.rzi.u32.f64 	%r1467, %fd11691;
	cvt.u16.u32 	%rs1011, %r1467;
$L__BB0_1218:
	mul.f64 	%fd11750, %fd17422, %fd17448;
	fma.rn.f64 	%fd11751, %fd17421, %fd17447, %fd11750;
	fma.rn.f64 	%fd2945, %fd17420, %fd17446, %fd11751;
	neg.f64 	%fd17937, %fd2945;
	setp.leu.f64 	%p2091, %fd2945, 0d0000000000000000;
	mov.f64 	%fd17936, 0d3FF8000000000000;
	@%p2091 bra 	$L__BB0_1220;
	neg.f64 	%fd17448, %fd17448;
	neg.f64 	%fd17447, %fd17447;
	neg.f64 	%fd17446, %fd17446;
	mov.f64 	%fd17936, 0d3FE5555555555555;
	mov.f64 	%fd17937, %fd2945;
$L__BB0_1220:
	mul.f64 	%fd11754, %fd17936, %fd17936;
	mul.f64 	%fd11755, %fd17937, %fd17937;
	mov.f64 	%fd11756, 0d3FF0000000000000;
	sub.f64 	%fd11757, %fd11756, %fd11755;
	mul.f64 	%fd11758, %fd11754, %fd11757;
	sub.f64 	%fd11759, %fd11756, %fd11758;
	cvt.rn.f32.f64 	%f4, %fd11759;
	setp.ltu.f32 	%p2092, %f4, 0f00000000;
	mov.f64 	%fd17942, 0d0000000000000000;
	mov.f64 	%fd17943, %fd17942;
	mov.f64 	%fd17944, %fd17942;
	@%p2092 bra 	$L__BB0_1231;
	mul.f64 	%fd2955, %fd17422, %fd17936;
	mul.f64 	%fd2956, %fd17421, %fd17936;
	mul.f64 	%fd2957, %fd17420, %fd17936;
	mul.f64 	%fd2958, %fd17936, %fd17937;
	cvt.f64.f32 	%fd2959, %f4;
	setp.eq.f32 	%p2093, %f4, 0f00000000;
	mov.f64 	%fd17939, 0d0000000000000000;
	@%p2093 bra 	$L__BB0_1225;
	setp.leu.f64 	%p2094, %fd2959, 0d3E7AD7F29ABCAF48;
	mov.f64 	%fd17939, %fd2959;
	@%p2094 bra 	$L__BB0_1225;
	mov.f64 	%fd17938, %fd2959;
$L__BB0_1224:
	div.rn.f64 	%fd11761, %fd2959, %fd17938;
	add.f64 	%fd11762, %fd17938, %fd11761;
	mul.f64 	%fd17939, %fd11762, 0d3FE0000000000000;
	sub.f64 	%fd11763, %fd17939, %fd17938;
	abs.f64 	%fd11764, %fd11763;
	setp.gt.f64 	%p2095, %fd11764, 0d3E7AD7F29ABCAF48;
	mov.f64 	%fd17938, %fd17939;
	@%p2095 bra 	$L__BB0_1224;
$L__BB0_1225:
	sub.f64 	%fd11766, %fd2958, %fd17939;
	fma.rn.f64 	%fd2963, %fd17448, %fd11766, %fd2955;
	fma.rn.f64 	%fd2964, %fd17447, %fd11766, %fd2956;
	fma.rn.f64 	%fd2965, %fd17446, %fd11766, %fd2957;
	mul.f64 	%fd11767, %fd2964, %fd2964;
	fma.rn.f64 	%fd11768, %fd2963, %fd2963, %fd11767;
	fma.rn.f64 	%fd2966, %fd2965, %fd2965, %fd11768;
	setp.eq.f64 	%p2096, %fd2966, 0d0000000000000000;
	mov.f64 	%fd17941, 0d0000000000000000;
	@%p2096 bra 	$L__BB0_1229;
	abs.f64 	%fd11769, %fd2966;
	setp.leu.f64 	%p2097, %fd11769, 0d3E7AD7F29ABCAF48;
	mov.f64 	%fd17941, %fd2966;
	@%p2097 bra 	$L__BB0_1229;
	mov.f64 	%fd17940, %fd2966;
$L__BB0_1228:
	div.rn.f64 	%fd11770, %fd2966, %fd17940;
	add.f64 	%fd11771, %fd17940, %fd11770;
	mul.f64 	%fd17941, %fd11771, 0d3FE0000000000000;
	sub.f64 	%fd11772, %fd17941, %fd17940;
	abs.f64 	%fd11773, %fd11772;
	setp.gt.f64 	%p2098, %fd11773, 0d3E7AD7F29ABCAF48;
	mov.f64 	%fd17940, %fd17941;
	@%p2098 bra 	$L__BB0_1228;
$L__BB0_1229:
	setp.lt.f64 	%p2099, %fd17941, 0d3D719799812DEA11;
	mov.f64 	%fd17942, 0d0000000000000000;
	mov.f64 	%fd17943, %fd17942;
	mov.f64 	%fd17944, %fd17942;
	@%p2099 bra 	$L__BB0_1231;
	div.rn.f64 	%fd17942, %fd2963, %fd17941;
	div.rn.f64 	%fd17943, %fd2964, %fd17941;
	div.rn.f64 	%fd17944, %fd2965, %fd17941;
$L__BB0_1231:
	mul.f64 	%fd11775, %fd17943, %fd17943;
	fma.rn.f64 	%fd11776, %fd17942, %fd17942, %fd11775;
	fma.rn.f64 	%fd2976, %fd17944, %fd17944, %fd11776;
	setp.eq.f64 	%p2100, %fd2976, 0d0000000000000000;
	mov.u16 	%rs1095, %rs1011;
	mov.u16 	%rs1096, %rs1012;
	mov.u16 	%rs1097, %rs1013;
	mov.u16 	%rs1098, %rs1014;
	@%p2100 bra 	$L__BB0_2281;
	abs.f64 	%fd2977, %fd2976;
	setp.leu.f64 	%p2101, %fd2977, 0d3E7AD7F29ABCAF48;
	mov.f64 	%fd17946, %fd2976;
	@%p2101 bra 	$L__BB0_1235;
	mov.f64 	%fd17945, %fd2976;
$L__BB0_1234:
	div.rn.f64 	%fd11777, %fd2976, %fd17945;
	add.f64 	%fd11778, %fd17945, %fd11777;
	mul.f64 	%fd17946, %fd11778, 0d3FE0000000000000;
	sub.f64 	%fd11779, %fd17946, %fd17945;
	abs.f64 	%fd11780, %fd11779;
	setp.gt.f64 	%p2102, %fd11780, 0d3E7AD7F29ABCAF48;
	mov.f64 	%fd17945, %fd17946;
	@%p2102 bra 	$L__BB0_1234;
$L__BB0_1235:
	setp.leu.f64 	%p2103, %fd17946, 0d3EB0C6F7A0B5ED8D;
	mov.u16 	%rs1095, %rs1011;
	mov.u16 	%rs1096, %rs1012;
	mov.u16 	%rs1097, %rs1013;
	mov.u16 	%rs1098, %rs1014;
	@%p2103 bra 	$L__BB0_2281;
	ld.param.u32 	%r2672, [_Z13render_kernelP4RectiP4TrigiP5Lighti7double3S5_iidP6uchar4iS7__param_5];
	setp.lt.s32 	%p2104, %r2672, 1;
	@%p2104 bra 	$L__BB0_1247;
	mov.b32 	%r2910, 0;
$L__BB0_1238:
	ld.param.u64 	%rd1101, [_Z13render_kernelP4RectiP4TrigiP5Lighti7double3S5_iidP6uchar4iS7__param_4];
	cvta.to.global.u64 	%rd526, %rd1101;
	mul.wide.u32 	%rd527, %r2910, 64;
	add.s64 	%rd53, %rd526, %rd527;
	ld.global.u32 	%r1513, [%rd53];
	setp.ne.s32 	%p2105, %r1513, 1;
	@%p2105 bra 	$L__BB0_1246;
	ld.global.f64 	%fd11782, [%rd53+16];
	ld.global.f64 	%fd11783, [%rd53+24];
	ld.global.f64 	%fd11784, [%rd53+32];
	sub.f64 	%fd2981, %fd11782, %fd218;
	sub.f64 	%fd2982, %fd11783, %fd219;
	sub.f64 	%fd2983, %fd11784, %fd220;
	mul.f64 	%fd11785, %fd2982, %fd2982;
	fma.rn.f64 	%fd11786, %fd2981, %fd2981, %fd11785;
	fma.rn.f64 	%fd2984, %fd2983, %fd2983, %fd11786;
	setp.eq.f64 	%p2106, %fd2984, 0d0000000000000000;
	mov.f64 	%fd17948, 0d0000000000000000;
	@%p2106 bra 	$L__BB0_1243;
	abs.f64 	%fd11787, %fd2984;
	setp.leu.f64 	%p2107, %fd11787, 0d3E7AD7F29ABCAF48;
	mov.f64 	%fd17948, %fd2984;
	@%p2107 bra 	$L__BB0_1243;
	mov.f64 	%fd17947, %fd2984;
$L__BB0_1242:
	div.rn.f64 	%fd11788, %fd2984, %fd17947;
	add.f64 	%fd11789, %fd17947, %fd11788;
	mul.f64 	%fd17948, %fd11789, 0d3FE0000000000000;
	sub.f64 	%fd11790, %fd17948, %fd17947;
	abs.f64 	%fd11791, %fd11790;
	setp.gt.f64 	%p2108, %fd11791, 0d3E7AD7F29ABCAF48;
	mov.f64 	%fd17947, %fd17948;
	@%p2108 bra 	$L__BB0_1242;
$L__BB0_1243:
	setp.lt.f64 	%p2109, %fd17948, 0d3D719799812DEA11;
	mov.f64 	%fd17949, 0d0000000000000000;
	mov.f64 	%fd17950, %fd17949;
	mov.f64 	%fd17951, %fd17949;
	@%p2109 bra 	$L__BB0_1245;
	div.rn.f64 	%fd17949, %fd2981, %fd17948;
	div.rn.f64 	%fd17950, %fd2982, %fd17948;
	div.rn.f64 	%fd17951, %fd2983, %fd17948;
$L__BB0_1245:
	mul.f64 	%fd11793, %fd17943, %fd17950;
	fma.rn.f64 	%fd11794, %fd17942, %fd17949, %fd11793;
	fma.rn.f64 	%fd11795, %fd17944, %fd17951, %fd11794;
	add.f64 	%fd11796, %fd11795, 0dBFF0000000000000;
	abs.f64 	%fd11797, %fd11796;
	setp.lt.f64 	%p2110, %fd11797, 0d3FC0000000000000;
	setp.lt.f64 	%p2111, %fd17948, 0d3FC0000000000000;
	and.pred  	%p2112, %p2111, %p2110;
	mov.b16 	%rs1095, 255;
	mov.u16 	%rs1096, %rs1095;
	mov.u16 	%rs1097, %rs1095;
	mov.u16 	%rs1098, %rs1095;
	@%p2112 bra 	$L__BB0_2281;
$L__BB0_1246:
	ld.param.u32 	%r2673, [_Z13render_kernelP4RectiP4TrigiP5Lighti7double3S5_iidP6uchar4iS7__param_5];
	add.s32 	%r2910, %r2910, 1;
	setp.eq.s32 	%p2113, %r2910, %r2673;
	@%p2113 bra 	$L__BB0_1247;
	bra.uni 	$L__BB0_1238;
$L__BB0_1247:
	ld.param.u32 	%r2484, [_Z13render_kernelP4RectiP4TrigiP5Lighti7double3S5_iidP6uchar4iS7__param_1];
	ld.param.u64 	%rd910, [_Z13render_kernelP4RectiP4TrigiP5Lighti7double3S5_iidP6uchar4iS7__param_0];
	cvta.to.global.u64 	%rd52, %rd910;
	setp.lt.s32 	%p2114, %r2484, 1;
	mov.f64 	%fd17956, 0d7FEFFFFFFFFFFFFF;
	mov.b32 	%r2916, -1;
	mov.u32 	%r2917, %r2916;
	@%p2114 bra 	$L__BB0_1260;
	mov.b32 	%r2917, -1;
	mov.f64 	%fd17956, 0d7FEFFFFFFFFFFFFF;
	mov.b32 	%r2913, 0;
	mov.u32 	%r2916, %r2917;
$L__BB0_1249:
	mul.wide.u32 	%rd528, %r2913, 128;
	add.s64 	%rd529, %rd52, %rd528;
	ld.global.f64 	%fd2996, [%rd529+88];
	ld.global.f64 	%fd2997, [%rd529+80];
	ld.global.f64 	%fd2998, [%rd529+72];
	ld.global.f64 	%fd2999, [%rd529+64];
	ld.global.f64 	%fd3000, [%rd529+56];
	ld.global.f64 	%fd3001, [%rd529+48];
	ld.global.f64 	%fd3002, [%rd529+40];
	ld.global.f64 	%fd3003, [%rd529+32];
	ld.global.f64 	%fd3004, [%rd529+24];
	ld.global.f64 	%fd3005, [%rd529+16];
	ld.global.f64 	%fd3006, [%rd529+8];
	ld.global.f64 	%fd3007, [%rd529];
	sub.f64 	%fd3008, %fd3004, %fd3007;
	sub.f64 	%fd3009, %fd3003, %fd3006;
	sub.f64 	%fd3010, %fd3002, %fd3005;
	sub.f64 	%fd3011, %fd2998, %fd3007;
	sub.f64 	%fd3012, %fd2997, %fd3006;
	sub.f64 	%fd3013, %fd2996, %fd3005;
	mul.f64 	%fd11801, %fd17943, %fd3013;
	mul.f64 	%fd11802, %fd17944, %fd3012;
	sub.f64 	%fd3014, %fd11801, %fd11802;
	mul.f64 	%fd11803, %fd17944, %fd3011;
	mul.f64 	%fd11804, %fd17942, %fd3013;
	sub.f64 	%fd3015, %fd11803, %fd11804;
	mul.f64 	%fd11805, %fd17942, %fd3012;
	mul.f64 	%fd11806, %fd17943, %fd3011;
	sub.f64 	%fd3016, %fd11805, %fd11806;
	mul.f64 	%fd11807, %fd3009, %fd3015;
	fma.rn.f64 	%fd11808, %fd3008, %fd3014, %fd11807;
	fma.rn.f64 	%fd3017, %fd3010, %fd3016, %fd11808;
	abs.f64 	%fd11809, %fd3017;
	setp.lt.f64 	%p2116, %fd11809, 0d3D719799812DEA11;
	mov.pred 	%p3716, 0;
	mov.f64 	%fd17954, 0d0000000000000000;
	@%p2116 bra 	$L__BB0_1253;
	sub.f64 	%fd3018, %fd218, %fd3007;
	sub.f64 	%fd3019, %fd219, %fd3006;
	sub.f64 	%fd3020, %fd220, %fd3005;
	mul.f64 	%fd11811, %fd3019, %fd3015;
	fma.rn.f64 	%fd11812, %fd3018, %fd3014, %fd11811;
	fma.rn.f64 	%fd11813, %fd3020, %fd3016, %fd11812;
	div.rn.f64 	%fd3021, %fd11813, %fd3017;
	setp.lt.f64 	%p2118, %fd3021, 0d0000000000000000;
	setp.gt.f64 	%p2119, %fd3021, 0d3FF0000000000000;
	or.pred  	%p2120, %p2118, %p2119;
	@%p2120 bra 	$L__BB0_1253;
	mul.f64 	%fd11815, %fd3019, %fd3010;
	mul.f64 	%fd11816, %fd3020, %fd3009;
	sub.f64 	%fd3022, %fd11815, %fd11816;
	mul.f64 	%fd11817, %fd3020, %fd3008;
	mul.f64 	%fd11818, %fd3018, %fd3010;
	sub.f64 	%fd3023, %fd11817, %fd11818;
	mul.f64 	%fd11819, %fd3018, %fd3009;
	mul.f64 	%fd11820, %fd3019, %fd3008;
	sub.f64 	%fd3024, %fd11819, %fd11820;
	mul.f64 	%fd11821, %fd17943, %fd3023;
	fma.rn.f64 	%fd11822, %fd17942, %fd3022, %fd11821;
	fma.rn.f64 	%fd11823, %fd17944, %fd3024, %fd11822;
	div.rn.f64 	%fd11824, %fd11823, %fd3017;
	setp.lt.f64 	%p2122, %fd11824, 0d0000000000000000;
	add.f64 	%fd11825, %fd3021, %fd11824;
	setp.gt.f64 	%p2123, %fd11825, 0d3FF0000000000000;
	or.pred  	%p2124, %p2122, %p2123;
	@%p2124 bra 	$L__BB0_1253;
	mul.f64 	%fd11826, %fd3012, %fd3023;
	fma.rn.f64 	%fd11827, %fd3011, %fd3022, %fd11826;
	fma.rn.f64 	%fd11828, %fd3013, %fd3024, %fd11827;
	div.rn.f64 	%fd11829, %fd11828, %fd3017;
	setp.geu.f64 	%p3716, %fd11829, 0d0000000000000000;
	selp.f64 	%fd17954, %fd11829, 0d0000000000000000, %p3716;
$L__BB0_1253:
	sub.f64 	%fd3027, %fd3004, %fd2998;
	sub.f64 	%fd3028, %fd3003, %fd2997;
	sub.f64 	%fd3029, %fd3002, %fd2996;
	sub.f64 	%fd3030, %fd3001, %fd2998;
	sub.f64 	%fd3031, %fd3000, %fd2997;
	sub.f64 	%fd3032, %fd2999, %fd2996;
	mul.f64 	%fd11831, %fd17943, %fd3032;
	mul.f64 	%fd11832, %fd17944, %fd3031;
	sub.f64 	%fd3033, %fd11831, %fd11832;
	mul.f64 	%fd11833, %fd17944, %fd3030;
	mul.f64 	%fd11834, %fd17942, %fd3032;
	sub.f64 	%fd3034, %fd11833, %fd11834;
	mul.f64 	%fd11835, %fd17942, %fd3031;
	mul.f64 	%fd11836, %fd17943, %fd3030;
	sub.f64 	%fd3035, %fd11835, %fd11836;
	mul.f64 	%fd11837, %fd3028, %fd3034;
	fma.rn.f64 	%fd11838, %fd3027, %fd3033, %fd11837;
	fma.rn.f64 	%fd3036, %fd3029, %fd3035, %fd11838;
	abs.f64 	%fd11839, %fd3036;
	setp.lt.f64 	%p2126, %fd11839, 0d3D719799812DEA11;
	mov.pred 	%p3717, 0;
	mov.f64 	%fd17955, 0d0000000000000000;
	@%p2126 bra 	$L__BB0_1257;
	sub.f64 	%fd3037, %fd218, %fd2998;
	sub.f64 	%fd3038, %fd219, %fd2997;
	sub.f64 	%fd3039, %fd220, %fd2996;
	mul.f64 	%fd11841, %fd3038, %fd3034;
	fma.rn.f64 	%fd11842, %fd3037, %fd3033, %fd11841;
	fma.rn.f64 	%fd11843, %fd3039, %fd3035, %fd11842;
	div.rn.f64 	%fd3040, %fd11843, %fd3036;
	setp.lt.f64 	%p2128, %fd3040, 0d0000000000000000;
	setp.gt.f64 	%p2129, %fd3040, 0d3FF0000000000000;
	or.pred  	%p2130, %p2128, %p2129;
	@%p2130 bra 	$L__BB0_1257;
	mul.f64 	%fd11845, %fd3038, %fd3029;
	mul.f64 	%fd11846, %fd3039, %fd3028;
	sub.f64 	%fd3041, %fd11845, %fd11846;
	mul.f64 	%fd11847, %fd3039, %fd3027;
	mul.f64 	%fd11848, %fd3037, %fd3029;
	sub.f64 	%fd3042, %fd11847, %fd11848;
	mul.f64 	%fd11849, %fd3037, %fd3028;
	mul.f64 	%fd11850, %fd3038, %fd3027;
	sub.f64 	%fd3043, %fd11849, %fd11850;
	mul.f64 	%fd11851, %fd17943, %fd3042;
	fma.rn.f64 	%fd11852, %fd17942, %fd3041, %fd11851;
	fma.rn.f64 	%fd11853, %fd17944, %fd3043, %fd11852;
	div.rn.f64 	%fd11854, %fd11853, %fd3036;
	setp.lt.f64 	%p2132, %fd11854, 0d0000000000000000;
	add.f64 	%fd11855, %fd3040, %fd11854;
	setp.gt.f64 	%p2133, %fd11855, 0d3FF0000000000000;
	or.pred  	%p2134, %p2132, %p2133;
	@%p2134 bra 	$L__BB0_1257;
	mul.f64 	%fd11856, %fd3031, %fd3042;
	fma.rn.f64 	%fd11857, %fd3030, %fd3041, %fd11856;
	fma.rn.f64 	%fd11858, %fd3032, %fd3043, %fd11857;
	div.rn.f64 	%fd11859, %fd11858, %fd3036;
	setp.geu.f64 	%p3717, %fd11859, 0d0000000000000000;
	selp.f64 	%fd17955, %fd11859, 0d0000000000000000, %p3717;
$L__BB0_1257:
	setp.lt.f64 	%p2135, %fd17954, 0d7FEFFFFFFFFFFFFF;
	and.pred  	%p2136, %p3716, %p2135;
	selp.f64 	%fd11860, %fd17954, 0d7FEFFFFFFFFFFFFF, %p2136;
	setp.lt.f64 	%p2137, %fd17955, %fd11860;
	and.pred  	%p2138, %p3717, %p2137;
	or.pred  	%p2139, %p2138, %p2136;
	selp.f64 	%fd11862, %fd17954, 0d0000000000000000, %p2136;
	selp.f64 	%fd3046, %fd17955, %fd11862, %p2138;
	not.pred 	%p2140, %p2139;
	@%p2140 bra 	$L__BB0_1259;
	setp.lt.f64 	%p2141, %fd3046, %fd17956;
	setp.gt.f64 	%p2142, %fd3046, 0d3EB0C6F7A0B5ED8D;
	and.pred  	%p2143, %p2141, %p2142;
	selp.b32 	%r2916, %r2913, %r2916, %p2143;
	selp.b32 	%r2917, 0, %r2917, %p2143;
	selp.f64 	%fd17956, %fd3046, %fd17956, %p2143;
$L__BB0_1259:
	ld.param.u32 	%r2485, [_Z13render_kernelP4RectiP4TrigiP5Lighti7double3S5_iidP6uchar4iS7__param_1];
	add.s32 	%r2913, %r2913, 1;
	setp.eq.s32 	%p2144, %r2913, %r2485;
	@%p2144 bra 	$L__BB0_1260;
	bra.uni 	$L__BB0_1249;
$L__BB0_1260:
	ld.param.u32 	%r2581, [_Z13render_kernelP4RectiP4TrigiP5Lighti7double3S5_iidP6uchar4iS7__param_3];
	ld.param.u64 	%rd1018, [_Z13render_kernelP4RectiP4TrigiP5Lighti7double3S5_iidP6uchar4iS7__param_2];
	cvta.to.global.u64 	%rd54, %rd1018;
	setp.lt.s32 	%p2145, %r2581, 1;
	@%p2145 bra 	$L__BB0_1283;
	ld.param.u32 	%r2582, [_Z13render_kernelP4RectiP4TrigiP5Lighti7double3S5_iidP6uchar4iS7__param_3];
	setp.eq.s32 	%p2146, %r2582, 1;
	mov.b32 	%r2927, 0;
	@%p2146 bra 	$L__BB0_1276;
	mov.b32 	%r2918, 0;
$L__BB0_1263:
	mul.wide.u32 	%rd530, %r2918, 96;
	add.s64 	%rd55, %rd54, %rd530;
	ld.global.f64 	%fd3050, [%rd55];
	ld.global.f64 	%fd3051, [%rd55+8];
	ld.global.f64 	%fd3052, [%rd55+16];
	ld.global.f64 	%fd11865, [%rd55+24];
	ld.global.f64 	%fd11866, [%rd55+32];
	ld.global.f64 	%fd11867, [%rd55+40];
	ld.global.f64 	%fd11868, [%rd55+48];
	ld.global.f64 	%fd11869, [%rd55+56];
	ld.global.f64 	%fd11870, [%rd55+64];
	sub.f64 	%fd3053, %fd11865, %fd3050;
	sub.f64 	%fd3054, %fd11866, %fd3051;
	sub.f64 	%fd3055, %fd11867, %fd3052;
	sub.f64 	%fd3056, %fd11868, %fd3050;
	sub.f64 	%fd3057, %fd11869, %fd3051;
	sub.f64 	%fd3058, %fd11870, %fd3052;
	mul.f64 	%fd11871, %fd17943, %fd3058;
	mul.f64 	%fd11872, %fd17944, %fd3057;
	sub.f64 	%fd3059, %fd11871, %fd11872;
	mul.f64 	%fd11873, %fd17944, %fd3056;
	mul.f64 	%fd11874, %fd17942, %fd3058;
	sub.f64 	%fd3060, %fd11873, %fd11874;
	mul.f64 	%fd11875, %fd17942, %fd3057;
	mul.f64 	%fd11876, %fd17943, %fd3056;
	sub.f64 	%fd3061, %fd11875, %fd11876;
	mul.f64 	%fd11877, %fd3054, %fd3060;
	fma.rn.f64 	%fd11878, %fd3053, %fd3059, %fd11877;
	fma.rn.f64 	%fd3062, %fd3055, %fd3061, %fd11878;
	abs.f64 	%fd11879, %fd3062;
	setp.lt.f64 	%p2148, %fd11879, 0d3D719799812DEA11;
	mov.pred 	%p3718, -1;
	mov.f64 	%fd17958, 0d0000000000000000;
	@%p2148 bra 	$L__BB0_1267;
	sub.f64 	%fd3063, %fd218, %fd3050;
	sub.f64 	%fd3064, %fd219, %fd3051;
	sub.f64 	%fd3065, %fd220, %fd3052;
	mul.f64 	%fd11881, %fd3064, %fd3060;
	fma.rn.f64 	%fd11882, %fd3063, %fd3059, %fd11881;
	fma.rn.f64 	%fd11883, %fd3065, %fd3061, %fd11882;
	div.rn.f64 	%fd3066, %fd11883, %fd3062;
	setp.lt.f64 	%p2150, %fd3066, 0d0000000000000000;
	setp.gt.f64 	%p2151, %fd3066, 0d3FF0000000000000;
	or.pred  	%p2152, %p2150, %p2151;
	@%p2152 bra 	$L__BB0_1267;
	mul.f64 	%fd11885, %fd3064, %fd3055;
	mul.f64 	%fd11886, %fd3065, %fd3054;
	sub.f64 	%fd3067, %fd11885, %fd11886;
	mul.f64 	%fd11887, %fd3065, %fd3053;
	mul.f64 	%fd11888, %fd3063, %fd3055;
	sub.f64 	%fd3068, %fd11887, %fd11888;
	mul.f64 	%fd11889, %fd3063, %fd3054;
	mul.f64 	%fd11890, %fd3064, %fd3053;
	sub.f64 	%fd3069, %fd11889, %fd11890;
	mul.f64 	%fd11891, %fd17943, %fd3068;
	fma.rn.f64 	%fd11892, %fd17942, %fd3067, %fd11891;
	fma.rn.f64 	%fd11893, %fd17944, %fd3069, %fd11892;
	div.rn.f64 	%fd11894, %fd11893, %fd3062;
	setp.lt.f64 	%p2154, %fd11894, 0d0000000000000000;
	add.f64 	%fd11895, %fd3066, %fd11894;
	setp.gt.f64 	%p2155, %fd11895, 0d3FF0000000000000;
	or.pred  	%p2156, %p2154, %p2155;
	@%p2156 bra 	$L__BB0_1267;
	mul.f64 	%fd11896, %fd3057, %fd3068;
	fma.rn.f64 	%fd11897, %fd3056, %fd3067, %fd11896;
	fma.rn.f64 	%fd11898, %fd3058, %fd3069, %fd11897;
	div.rn.f64 	%fd11899, %fd11898, %fd3062;
	setp.lt.f64 	%p3718, %fd11899, 0d0000000000000000;
	selp.f64 	%fd17958, 0d0000000000000000, %fd11899, %p3718;
$L__BB0_1267:
	@%p3718 bra 	$L__BB0_1269;
	setp.lt.f64 	%p2157, %fd17958, %fd17956;
	setp.gt.f64 	%p2158, %fd17958, 0d3EB0C6F7A0B5ED8D;
	and.pred  	%p2159, %p2157, %p2158;
	selp.b32 	%r2916, %r2918, %r2916, %p2159;
	selp.b32 	%r2917, 1, %r2917, %p2159;
	selp.f64 	%fd17956, %fd17958, %fd17956, %p2159;
$L__BB0_1269:
	ld.global.f64 	%fd3074, [%rd55+96];
	ld.global.f64 	%fd3075, [%rd55+104];
	ld.global.f64 	%fd3076, [%rd55+112];
	ld.global.f64 	%fd11901, [%rd55+120];
	ld.global.f64 	%fd11902, [%rd55+128];
	ld.global.f64 	%fd11903, [%rd55+136];
	ld.global.f64 	%fd11904, [%rd55+144];
	ld.global.f64 	%fd11905, [%rd55+152];
	ld.global.f64 	%fd11906, [%rd55+160];
	sub.f64 	%fd3077, %fd11901, %fd3074;
	sub.f64 	%fd3078, %fd11902, %fd3075;
	sub.f64 	%fd3079, %fd11903, %fd3076;
	sub.f64 	%fd3080, %fd11904, %fd3074;
	sub.f64 	%fd3081, %fd11905, %fd3075;
	sub.f64 	%fd3082, %fd11906, %fd3076;
	mul.f64 	%fd11907, %fd17943, %fd3082;
	mul.f64 	%fd11908, %fd17944, %fd3081;
	sub.f64 	%fd3083, %fd11907, %fd11908;
	mul.f64 	%fd11909, %fd17944, %fd3080;
	mul.f64 	%fd11910, %fd17942, %fd3082;
	sub.f64 	%fd3084, %fd11909, %fd11910;
	mul.f64 	%fd11911, %fd17942, %fd3081;
	mul.f64 	%fd11912, %fd17943, %fd3080;
	sub.f64 	%fd3085, %fd11911, %fd11912;
	mul.f64 	%fd11913, %fd3078, %fd3084;
	fma.rn.f64 	%fd11914, %fd3077, %fd3083, %fd11913;
	fma.rn.f64 	%fd3086, %fd3079, %fd3085, %fd11914;
	abs.f64 	%fd11915, %fd3086;
	setp.lt.f64 	%p2161, %fd11915, 0d3D719799812DEA11;
	mov.pred 	%p3719, -1;
	mov.f64 	%fd17960, 0d0000000000000000;
	@%p2161 bra 	$L__BB0_1273;
	sub.f64 	%fd3087, %fd218, %fd3074;
	sub.f64 	%fd3088, %fd219, %fd3075;
	sub.f64 	%fd3089, %fd220, %fd3076;
	mul.f64 	%fd11917, %fd3088, %fd3084;
	fma.rn.f64 	%fd11918, %fd3087, %fd3083, %fd11917;
	fma.rn.f64 	%fd11919, %fd3089, %fd3085, %fd11918;
	div.rn.f64 	%fd3090, %fd11919, %fd3086;
	setp.lt.f64 	%p2163, %fd3090, 0d0000000000000000;
	setp.gt.f64 	%p2164, %fd3090, 0d3FF0000000000000;
	or.pred  	%p2165, %p2163, %p2164;
	@%p2165 bra 	$L__BB0_1273;
	mul.f64 	%fd11921, %fd3088, %fd3079;
	mul.f64 	%fd11922, %fd3089, %fd3078;
	sub.f64 	%fd3091, %fd11921, %fd11922;
	mul.f64 	%fd11923, %fd3089, %fd3077;
	mul.f64 	%fd11924, %fd3087, %fd3079;
	sub.f64 	%fd3092, %fd11923, %fd11924;
	mul.f64 	%fd11925, %fd3087, %fd3078;
	mul.f64 	%fd11926, %fd3088, %fd3077;
	sub.f64 	%fd3093, %fd11925, %fd11926;
	mul.f64 	%fd11927, %fd17943, %fd3092;
	fma.rn.f64 	%fd11928, %fd17942, %fd3091, %fd11927;
	fma.rn.f64 	%fd11929, %fd17944, %fd3093, %fd11928;
	div.rn.f64 	%fd11930, %fd11929, %fd3086;
	setp.lt.f64 	%p2167, %fd11930, 0d0000000000000000;
	add.f64 	%fd11931, %fd3090, %fd11930;
	setp.gt.f64 	%p2168, %fd11931, 0d3FF0000000000000;
	or.pred  	%p2169, %p2167, %p2168;
	@%p2169 bra 	$L__BB0_1273;
	mul.f64 	%fd11932, %fd3081, %fd3092;
	fma.rn.f64 	%fd11933, %fd3080, %fd3091, %fd11932;
	fma.rn.f64 	%fd11934, %fd3082, %fd3093, %fd11933;
	div.rn.f64 	%fd11935, %fd11934, %fd3086;
	setp.lt.f64 	%p3719, %fd11935, 0d0000000000000000;
	selp.f64 	%fd17960, 0d0000000000000000, %fd11935, %p3719;
$L__BB0_1273:
	@%p3719 bra 	$L__BB0_1275;
	setp.lt.f64 	%p2170, %fd17960, %fd17956;
	setp.gt.f64 	%p2171, %fd17960, 0d3EB0C6F7A0B5ED8D;
	and.pred  	%p2172, %p2170, %p2171;
	add.s32 	%r1520, %r2918, 1;
	selp.b32 	%r2916, %r1520, %r2916, %p2172;
	selp.b32 	%r2917, 1, %r2917, %p2172;
	selp.f64 	%fd17956, %fd17960, %fd17956, %p2172;
$L__BB0_1275:
	ld.param.u32 	%r2583, [_Z13render_kernelP4RectiP4TrigiP5Lighti7double3S5_iidP6uchar4iS7__param_3];
	add.s32 	%r2918, %r2918, 2;
	and.b32  	%r2927, %r2583, 2147483646;
	setp.ne.s32 	%p2173, %r2918, %r2927;
	@%p2173 bra 	$L__BB0_1263;
$L__BB0_1276:
	ld.param.u32 	%r2584, [_Z13render_kernelP4RectiP4TrigiP5Lighti7double3S5_iidP6uchar4iS7__param_3];
	and.b32  	%r1521, %r2584, 1;
	setp.eq.b32 	%p2174, %r1521, 1;
	not.pred 	%p2175, %p2174;
	mov.f64 	%fd17964, 0d0000000000000000;
	@%p2175 bra 	$L__BB0_1283;
	mul.wide.u32 	%rd531, %r2927, 96;
	add.s64 	%rd532, %rd54, %rd531;
	ld.global.f64 	%fd3100, [%rd532];
	ld.global.f64 	%fd3101, [%rd532+8];
	ld.global.f64 	%fd3102, [%rd532+16];
	ld.global.f64 	%fd11937, [%rd532+24];
	ld.global.f64 	%fd11938, [%rd532+32];
	ld.global.f64 	%fd11939, [%rd532+40];
	ld.global.f64 	%fd11940, [%rd532+48];
	ld.global.f64 	%fd11941, [%rd532+56];
	ld.global.f64 	%fd11942, [%rd532+64];
	sub.f64 	%fd3103, %fd11937, %fd3100;
	sub.f64 	%fd3104, %fd11938, %fd3101;
	sub.f64 	%fd3105, %fd11939, %fd3102;
	sub.f64 	%fd3106, %fd11940, %fd3100;
	sub.f64 	%fd3107, %fd11941, %fd3101;
	sub.f64 	%fd3108, %fd11942, %fd3102;
	mul.f64 	%fd11943, %fd17943, %fd3108;
	mul.f64 	%fd11944, %fd17944, %fd3107;
	sub.f64 	%fd3109, %fd11943, %fd11944;
	mul.f64 	%fd11945, %fd17944, %fd3106;
	mul.f64 	%fd11946, %fd17942, %fd3108;
	sub.f64 	%fd3110, %fd11945, %fd11946;
	mul.f64 	%fd11947, %fd17942, %fd3107;
	mul.f64 	%fd11948, %fd17943, %fd3106;
	sub.f64 	%fd3111, %fd11947, %fd11948;
	mul.f64 	%fd11949, %fd3104, %fd3110;
	fma.rn.f64 	%fd11950, %fd3103, %fd3109, %fd11949;
	fma.rn.f64 	%fd3112, %fd3105, %fd3111, %fd11950;
	abs.f64 	%fd11951, %fd3112;
	setp.lt.f64 	%p2177, %fd11951, 0d3D719799812DEA11;
	mov.pred 	%p3720, -1;
	@%p2177 bra 	$L__BB0_1281;
	sub.f64 	%fd3113, %fd218, %fd3100;
	sub.f64 	%fd3114, %fd219, %fd3101;
	sub.f64 	%fd3115, %fd220, %fd3102;
	mul.f64 	%fd11953, %fd3114, %fd3110;
	fma.rn.f64 	%fd11954, %fd3113, %fd3109, %fd11953;
	fma.rn.f64 	%fd11955, %fd3115, %fd3111, %fd11954;
	div.rn.f64 	%fd3116, %fd11955, %fd3112;
	setp.lt.f64 	%p2179, %fd3116, 0d0000000000000000;
	setp.gt.f64 	%p2180, %fd3116, 0d3FF0000000000000;
	or.pred  	%p2181, %p2179, %p2180;
	@%p2181 bra 	$L__BB0_1281;
	mul.f64 	%fd11957, %fd3114, %fd3105;
	mul.f64 	%fd11958, %fd3115, %fd3104;
	sub.f64 	%fd3117, %fd11957, %fd11958;
	mul.f64 	%fd11959, %fd3115, %fd3103;
	mul.f64 	%fd11960, %fd3113, %fd3105;
	sub.f64 	%fd3118, %fd11959, %fd11960;
	mul.f64 	%fd11961, %fd3113, %fd3104;
	mul.f64 	%fd11962, %fd3114, %fd3103;
	sub.f64 	%fd3119, %fd11961, %fd11962;
	mul.f64 	%fd11963, %fd17943, %fd3118;
	fma.rn.f64 	%fd11964, %fd17942, %fd3117, %fd11963;
	fma.rn.f64 	%fd11965, %fd17944, %fd3119, %fd11964;
	div.rn.f64 	%fd11966, %fd11965, %fd3112;
	setp.lt.f64 	%p2183, %fd11966, 0d0000000000000000;
	add.f64 	%fd11967, %fd3116, %fd11966;
	setp.gt.f64 	%p2184, %fd11967, 0d3FF0000000000000;
	or.pred  	%p2185, %p2183, %p2184;
	@%p2185 bra 	$L__BB0_1281;
	mul.f64 	%fd11968, %fd3107, %fd3118;
	fma.rn.f64 	%fd11969, %fd3106, %fd3117, %fd11968;
	fma.rn.f64 	%fd11970, %fd3108, %fd3119, %fd11969;
	div.rn.f64 	%fd11971, %fd11970, %fd3112;
	setp.lt.f64 	%p3720, %fd11971, 0d0000000000000000;
	selp.f64 	%fd17964, 0d0000000000000000, %fd11971, %p3720;
$L__BB0_1281:
	@%p3720 bra 	$L__BB0_1283;
	setp.lt.f64 	%p2186, %fd17964, %fd17956;
	setp.gt.f64 	%p2187, %fd17964, 0d3EB0C6F7A0B5ED8D;
	and.pred  	%p2188, %p2186, %p2187;
	selp.b32 	%r2916, %r2927, %r2916, %p2188;
	selp.b32 	%r2917, 1, %r2917, %p2188;
	selp.f64 	%fd17956, %fd17964, %fd17956, %p2188;
$L__BB0_1283:
	setp.eq.s32 	%p2189, %r2916, -1;
	mov.b16 	%rs1096, 0;
	mov.b16 	%rs1095, 255;
	mov.f64 	%fd17970, 0d0000000000000000;
	mov.f64 	%fd17971, 0d0000000000000000;
	mov.f64 	%fd17972, 0d0000000000000000;
	mov.u16 	%rs1097, %rs1096;
	mov.u16 	%rs1098, %rs1096;
	@%p2189 bra 	$L__BB0_2281;
	fma.rn.f64 	%fd3124, %fd17942, %fd17956, %fd218;
	fma.rn.f64 	%fd3125, %fd17943, %fd17956, %fd219;
	fma.rn.f64 	%fd3126, %fd17944, %fd17956, %fd220;
	mul.wide.s32 	%rd533, %r2916, 128;
	add.s64 	%rd56, %rd52, %rd533;
	mov.b16 	%rs1019, 255;
	setp.eq.s32 	%p2190, %r2917, 1;
	@%p2190 bra 	$L__BB0_1292;
	setp.ne.s32 	%p2191, %r2917, 0;
	mov.u16 	%rs1020, %rs1019;
	mov.u16 	%rs1021, %rs1019;
	mov.u16 	%rs1022, %rs1019;
	@%p2191 bra 	$L__BB0_1301;
	ld.param.u64 	%rd1127, [_Z13render_kernelP4RectiP4TrigiP5Lighti7double3S5_iidP6uchar4iS7__param_13];
	ld.global.f64 	%fd12026, [%rd56+16];
	ld.global.f64 	%fd12027, [%rd56+24];
	ld.global.f64 	%fd12028, [%rd56+32];
	ld.global.f64 	%fd12029, [%rd56+40];
	ld.global.f64 	%fd12030, [%rd56+64];
	ld.global.v2.u32 	{%r1527, %r1528}, [%rd56+96];
	ld.global.f64 	%fd12031, [%rd56+56];
	ld.global.f64 	%fd12032, [%rd56+48];
	ld.global.f64 	%fd12033, [%rd56+8];
	ld.global.f64 	%fd12034, [%rd56];
	sub.f64 	%fd12035, %fd3124, %fd12034;
	sub.f64 	%fd12036, %fd3125, %fd12033;
	sub.f64 	%fd12037, %fd12032, %fd12034;
	sub.f64 	%fd12038, %fd12031, %fd12033;
	abs.f64 	%fd12039, %fd12037;
	setp.lt.f64 	%p2205, %fd12039, 0d3D719799812DEA11;
	setp.lt.f64 	%p2206, %fd12037, 0d0000000000000000;
	selp.f64 	%fd12040, 0dBD719799812DEA11, 0d3D719799812DEA11, %p2206;
	selp.f64 	%fd12041, %fd12040, %fd12037, %p2205;
	abs.f64 	%fd12042, %fd12038;
	setp.lt.f64 	%p2207, %fd12042, 0d3D719799812DEA11;
	setp.lt.f64 	%p2208, %fd12038, 0d0000000000000000;
	selp.f64 	%fd12043, 0dBD719799812DEA11, 0d3D719799812DEA11, %p2208;
	selp.f64 	%fd12044, %fd12043, %fd12038, %p2207;
	div.rn.f64 	%fd12045, %fd12035, %fd12041;
	cvt.rn.f64.s32 	%fd12046, %r1527;
	mul.f64 	%fd12047, %fd12045, %fd12046;
	mov.f64 	%fd12048, 0d3FE0000000000000;
	copysign.f64 	%fd12049, %fd12047, %fd12048;
	add.rz.f64 	%fd12050, %fd12047, %fd12049;
	cvt.rzi.f64.f64 	%fd12051, %fd12050;
	cvt.rzi.s32.f64 	%r1529, %fd12051;
	div.rn.f64 	%fd12052, %fd12036, %fd12044;
	cvt.rn.f64.s32 	%fd12053, %r1528;
	mul.f64 	%fd12054, %fd12052, %fd12053;
	copysign.f64 	%fd12055, %fd12054, %fd12048;
	add.rz.f64 	%fd12056, %fd12054, %fd12055;
	cvt.rzi.f64.f64 	%fd12057, %fd12056;
	cvt.rzi.s32.f64 	%r1530, %fd12057;
	max.s32 	%r1531, %r1529, 0;
	setp.lt.s32 	%p2209, %r1531, %r1527;
	add.s32 	%r1532, %r1527, -1;
	selp.b32 	%r1533, %r1531, %r1532, %p2209;
	max.s32 	%r1534, %r1530, 0;
	setp.lt.s32 	%p2210, %r1534, %r1528;
	add.s32 	%r1535, %r1528, -1;
	selp.b32 	%r1536, %r1534, %r1535, %p2210;
	mad.lo.s32 	%r1537, %r1536, %r1527, %r1533;
	cvta.to.global.u64 	%rd536, %rd1127;
	mul.wide.s32 	%rd537, %r1537, 4;
	add.s64 	%rd538, %rd536, %rd537;
	ld.global.u32 	%r1538, [%rd538];
	bfe.u32 	%r1539, %r1538, 24, 8;
	cvt.u16.u32 	%rs1022, %r1539;
	bfe.u32 	%r1540, %r1538, 16, 8;
	cvt.u16.u32 	%rs1021, %r1540;
	bfe.u32 	%r1541, %r1538, 8, 8;
	cvt.u16.u32 	%rs1020, %r1541;
	bfe.u32 	%r1542, %r1538, 0, 8;
	cvt.u16.u32 	%rs1019, %r1542;
	sub.f64 	%fd12058, %fd12027, %fd12034;
	sub.f64 	%fd12059, %fd12028, %fd12033;
	sub.f64 	%fd12060, %fd12029, %fd12026;
	sub.f64 	%fd12061, %fd12030, %fd12026;
	mul.f64 	%fd12062, %fd12059, %fd12061;
	mul.f64 	%fd12063, %fd12060, %fd12038;
	sub.f64 	%fd3127, %fd12062, %fd12063;
	mul.f64 	%fd12064, %fd12060, %fd12037;
	mul.f64 	%fd12065, %fd12058, %fd12061;
	sub.f64 	%fd3128, %fd12064, %fd12065;
	mul.f64 	%fd12066, %fd12058, %fd12038;
	mul.f64 	%fd12067, %fd12059, %fd12037;
	sub.f64 	%fd3129, %fd12066, %fd12067;
	mul.f64 	%fd12068, %fd3128, %fd3128;
	fma.rn.f64 	%fd12069, %fd3127, %fd3127, %fd12068;
	fma.rn.f64 	%fd3130, %fd3129, %fd3129, %fd12069;
	setp.eq.f64 	%p2211, %fd3130, 0d0000000000000000;
	mov.f64 	%fd17967, 0d0000000000000000;
	@%p2211 bra 	$L__BB0_1290;
	abs.f64 	%fd12070, %fd3130;
	setp.leu.f64 	%p2212, %fd12070, 0d3E7AD7F29ABCAF48;
	mov.f64 	%fd17967, %fd3130;
	@%p2212 bra 	$L__BB0_1290;
	mov.f64 	%fd17966, %fd3130;
$L__BB0_1289:
	div.rn.f64 	%fd12071, %fd3130, %fd17966;
	add.f64 	%fd12072, %fd17966, %fd12071;
	mul.f64 	%fd17967, %fd12072, 0d3FE0000000000000;
	sub.f64 	%fd12073, %fd17967, %fd17966;
	abs.f64 	%fd12074, %fd12073;
	setp.gt.f64 	%p2213, %fd12074, 0d3E7AD7F29ABCAF48;
	mov.f64 	%fd17966, %fd17967;
	@%p2213 bra 	$L__BB0_1289;
$L__BB0_1290:
	setp.lt.f64 	%p2214, %fd17967, 0d3D719799812DEA11;
	@%p2214 bra 	$L__BB0_1301;
	div.rn.f64 	%fd17970, %fd3127, %fd17967;
	div.rn.f64 	%fd17971, %fd3128, %fd17967;
	div.rn.f64 	%fd17972, %fd3129, %fd17967;
	bra.uni 	$L__BB0_1301;
$L__BB0_1292:
	mul.wide.s32 	%rd534, %r2916, 96;
	add.s64 	%rd535, %rd54, %rd534;
	ld.global.f64 	%fd3137, [%rd535];
	ld.global.f64 	%fd3138, [%rd535+8];
	ld.global.f64 	%fd3139, [%rd535+16];
	ld.global.f64 	%fd11973, [%rd535+24];
	ld.global.f64 	%fd11974, [%rd535+32];
	ld.global.f64 	%fd11975, [%rd535+40];
	ld.global.f64 	%fd11976, [%rd535+48];
	ld.global.f64 	%fd11977, [%rd535+56];
	ld.global.f64 	%fd11978, [%rd535+64];
	ld.global.u32 	%r1522, [%rd535+72];
	bfe.u32 	%r1523, %r1522, 0, 8;
	cvt.u16.u32 	%rs281, %r1523;
	bfe.u32 	%r1524, %r1522, 8, 8;
	cvt.u16.u32 	%rs282, %r1524;
	bfe.u32 	%r1525, %r1522, 16, 8;
	cvt.u16.u32 	%rs283, %r1525;
	bfe.u32 	%r1526, %r1522, 24, 8;
	cvt.u16.u32 	%rs284, %r1526;
	sub.f64 	%fd3140, %fd11973, %fd3137;
	sub.f64 	%fd3141, %fd11974, %fd3138;
	sub.f64 	%fd3142, %fd11975, %fd3139;
	sub.f64 	%fd3143, %fd11976, %fd3137;
	sub.f64 	%fd3144, %fd11977, %fd3138;
	sub.f64 	%fd3145, %fd11978, %fd3139;
	mul.f64 	%fd3146, %fd3141, %fd3145;
	mul.f64 	%fd3147, %fd3142, %fd3144;
	sub.f64 	%fd3148, %fd3146, %fd3147;
	mul.f64 	%fd3149, %fd3142, %fd3143;
	mul.f64 	%fd3150, %fd3140, %fd3145;
	sub.f64 	%fd3151, %fd3149, %fd3150;
	mul.f64 	%fd3152, %fd3140, %fd3144;
	mul.f64 	%fd3153, %fd3141, %fd3143;
	sub.f64 	%fd3154, %fd3152, %fd3153;
	mul.f64 	%fd11979, %fd3151, %fd3151;
	fma.rn.f64 	%fd11980, %fd3148, %fd3148, %fd11979;
	fma.rn.f64 	%fd3155, %fd3154, %fd3154, %fd11980;
	abs.f64 	%fd11981, %fd3155;
	setp.lt.f64 	%p2192, %fd11981, 0d3EE4F8B588E368F1;
	mov.b16 	%rs1022, 255;
	mov.b16 	%rs1019, 0;
	mov.u16 	%rs1020, %rs1019;
	mov.u16 	%rs1021, %rs1019;
	@%p2192 bra 	$L__BB0_1295;
	sub.f64 	%fd11982, %fd3124, %fd3137;
	sub.f64 	%fd11983, %fd3125, %fd3138;
	sub.f64 	%fd11984, %fd3126, %fd3139;
	mul.f64 	%fd11985, %fd11983, %fd3145;
	mul.f64 	%fd11986, %fd11984, %fd3144;
	sub.f64 	%fd11987, %fd11985, %fd11986;
	mul.f64 	%fd11988, %fd11984, %fd3143;
	mul.f64 	%fd11989, %fd11982, %fd3145;
	sub.f64 	%fd11990, %fd11988, %fd11989;
	mul.f64 	%fd11991, %fd11982, %fd3144;
	mul.f64 	%fd11992, %fd11983, %fd3143;
	sub.f64 	%fd11993, %fd11991, %fd11992;
	mul.f64 	%fd11994, %fd11990, %fd3151;
	fma.rn.f64 	%fd11995, %fd11987, %fd3148, %fd11994;
	fma.rn.f64 	%fd11996, %fd11993, %fd3154, %fd11995;
	div.rn.f64 	%fd3156, %fd11996, %fd3155;
	mul.f64 	%fd11997, %fd3141, %fd11984;
	mul.f64 	%fd11998, %fd3142, %fd11983;
	sub.f64 	%fd11999, %fd11997, %fd11998;
	mul.f64 	%fd12000, %fd3142, %fd11982;
	mul.f64 	%fd12001, %fd3140, %fd11984;
	sub.f64 	%fd12002, %fd12000, %fd12001;
	mul.f64 	%fd12003, %fd3140, %fd11983;
	mul.f64 	%fd12004, %fd3141, %fd11982;
	sub.f64 	%fd12005, %fd12003, %fd12004;
	mul.f64 	%fd12006, %fd12002, %fd3151;
	fma.rn.f64 	%fd12007, %fd11999, %fd3148, %fd12006;
	fma.rn.f64 	%fd12008, %fd12005, %fd3154, %fd12007;
	div.rn.f64 	%fd3157, %fd12008, %fd3155;
	mov.f64 	%fd12009, 0d3FF0000000000000;
	sub.f64 	%fd12010, %fd12009, %fd3156;
	sub.f64 	%fd3158, %fd12010, %fd3157;
	setp.ltu.f64 	%p2193, %fd3156, 0d0000000000000000;
	setp.ge.f64 	%p2194, %fd3157, 0d0000000000000000;
	setp.ge.f64 	%p2195, %fd3158, 0d0000000000000000;
	and.pred  	%p2196, %p2194, %p2195;
	not.pred 	%p2198, %p2196;
	or.pred  	%p2199, %p2193, %p2198;
	mov.u16 	%rs1019, %rs281;
	mov.u16 	%rs1020, %rs282;
	mov.u16 	%rs1021, %rs283;
	mov.u16 	%rs1022, %rs284;
	@%p2199 bra 	$L__BB0_1295;
	abs.f64 	%fd12011, %fd3156;
	abs.f64 	%fd12012, %fd3157;
	min.f64 	%fd12014, %fd12011, %fd12012;
	min.f64 	%fd12015, %fd12014, %fd3158;
	setp.geu.f64 	%p2200, %fd12015, 0d3FA999999999999A;
	selp.b16 	%rs1019, %rs281, 0, %p2200;
	selp.b16 	%rs1020, %rs282, 0, %p2200;
	selp.b16 	%rs1021, %rs283, 0, %p2200;
	selp.b16 	%rs1022, %rs284, -1, %p2200;
$L__BB0_1295:
	sub.f64 	%fd3159, %fd3147, %fd3146;
	sub.f64 	%fd3160, %fd3150, %fd3149;
	sub.f64 	%fd3161, %fd3153, %fd3152;
	mul.f64 	%fd12017, %fd3160, %fd3160;
	fma.rn.f64 	%fd12018, %fd3159, %fd3159, %fd12017;
	fma.rn.f64 	%fd3162, %fd3161, %fd3161, %fd12018;
	setp.eq.f64 	%p2201, %fd3162, 0d0000000000000000;
	mov.f64 	%fd17969, 0d0000000000000000;
	@%p2201 bra 	$L__BB0_1299;
	abs.f64 	%fd12019, %fd3162;
	setp.leu.f64 	%p2202, %fd12019, 0d3E7AD7F29ABCAF48;
	mov.f64 	%fd17969, %fd3162;
	@%p2202 bra 	$L__BB0_1299;
	mov.f64 	%fd17968, %fd3162;
$L__BB0_1298:
	div.rn.f64 	%fd12020, %fd3162, %fd17968;
	add.f64 	%fd12021, %fd17968, %fd12020;
	mul.f64 	%fd17969, %fd12021, 0d3FE0000000000000;
	sub.f64 	%fd12022, %fd17969, %fd17968;
	abs.f64 	%fd12023, %fd12022;
	setp.gt.f64 	%p2203, %fd12023, 0d3E7AD7F29ABCAF48;
	mov.f64 	%fd17968, %fd17969;
	@%p2203 bra 	$L__BB0_1298;
$L__BB0_1299:
	setp.lt.f64 	%p2204, %fd17969, 0d3D719799812DEA11;
	@%p2204 bra 	$L__BB0_1301;
	div.rn.f64 	%fd17970, %fd3159, %fd17969;
	div.rn.f64 	%fd17971, %fd3160, %fd17969;
	div.rn.f64 	%fd17972, %fd3161, %fd17969;
$L__BB0_1301:
	ld.param.u32 	%r2674, [_Z13render_kernelP4RectiP4TrigiP5Lighti7double3S5_iidP6uchar4iS7__param_5];
	setp.lt.s32 	%p2215, %r2674, 1;
	neg.f64 	%fd3172, %fd17943;
	mov.f64 	%fd18001, 0d0000000000000000;
	@%p2215 bra 	$L__BB0_1367;
	mul.f64 	%fd12078, %fd17971, %fd17971;
	fma.rn.f64 	%fd12079, %fd17970, %fd17970, %fd12078;
	fma.rn.f64 	%fd12080, %fd17972, %fd17972, %fd12079;
	setp.eq.f64 	%p2216, %fd12080, 0d0000000000000000;
	abs.f64 	%fd12081, %fd12080;
	setp.leu.f64 	%p2217, %fd12081, 0d3E7AD7F29ABCAF48;
	or.pred  	%p186, %p2216, %p2217;
	mov.f64 	%fd18001, 0d0000000000000000;
	mov.b32 	%r2932, 0;
$L__BB0_1303:
	ld.param.u64 	%rd1102, [_Z13render_kernelP4RectiP4TrigiP5Lighti7double3S5_iidP6uchar4iS7__param_4];
	cvta.to.global.u64 	%rd539, %rd1102;
	mul.wide.u32 	%rd540, %r2932, 64;
	add.s64 	%rd57, %rd539, %rd540;
	ld.global.u32 	%r1544, [%rd57];
	ld.global.f64 	%fd3174, [%rd57+8];
	ld.global.f64 	%fd17974, [%rd57+40];
	ld.global.f64 	%fd17975, [%rd57+48];
	ld.global.f64 	%fd17976, [%rd57+56];
	mov.f64 	%fd17977, 0d4376345785D8A000;
	setp.eq.s32 	%p2218, %r1544, 1;
	@%p2218 bra 	$L__BB0_1306;
	setp.ne.s32 	%p2219, %r1544, 0;
	@%p2219 bra 	$L__BB0_1307;
	add.f64 	%fd18001, %fd18001, %fd3174;
	bra.uni 	$L__BB0_1366;
$L__BB0_1306:
	ld.global.f64 	%fd12084, [%rd57+32];
	ld.global.f64 	%fd12085, [%rd57+24];
	ld.global.f64 	%fd12086, [%rd57+16];
	sub.f64 	%fd17974, %fd12086, %fd3124;
	sub.f64 	%fd17975, %fd12085, %fd3125;
	sub.f64 	%fd17976, %fd12084, %fd3126;
	mov.f64 	%fd17977, 0d3FF0000000000000;
$L__BB0_1307:
	ld.param.u32 	%r2486, [_Z13render_kernelP4RectiP4TrigiP5Lighti7double3S5_iidP6uchar4iS7__param_1];
	setp.lt.s32 	%p2220, %r2486, 1;
	mov.f64 	%fd17991, 0d3FF0000000000000;
	@%p2220 bra 	$L__BB0_1321;
	mov.f64 	%fd17991, 0d3FF0000000000000;
	mov.b32 	%r2933, 0;
$L__BB0_1309:
	ld.param.u64 	%rd911, [_Z13render_kernelP4RectiP4TrigiP5Lighti7double3S5_iidP6uchar4iS7__param_0];
	cvta.to.global.u64 	%rd541, %rd911;
	mul.wide.u32 	%rd542, %r2933, 128;
	add.s64 	%rd543, %rd541, %rd542;
	ld.global.f64 	%fd3188, [%rd543+88];
	ld.global.f64 	%fd3189, [%rd543+80];
	ld.global.f64 	%fd3190, [%rd543+72];
	ld.global.f64 	%fd3191, [%rd543+64];
	ld.global.f64 	%fd3192, [%rd543+56];
	ld.global.f64 	%fd3193, [%rd543+48];
	ld.global.f64 	%fd3194, [%rd543+40];
	ld.global.f64 	%fd3195, [%rd543+32];
	ld.global.f64 	%fd3196, [%rd543+24];
	ld.global.f64 	%fd3197, [%rd543+16];
	ld.global.f64 	%fd3198, [%rd543+8];
	ld.global.f64 	%fd3199, [%rd543];
	sub.f64 	%fd3200, %fd3196, %fd3199;
	sub.f64 	%fd3201, %fd3195, %fd3198;
	sub.f64 	%fd3202, %fd3194, %fd3197;
	sub.f64 	%fd3203, %fd3190, %fd3199;
	sub.f64 	%fd3204, %fd3189, %fd3198;
	sub.f64 	%fd3205, %fd3188, %fd3197;
	mul.f64 	%fd12090, %fd17975, %fd3205;
	mul.f64 	%fd12091, %fd17976, %fd3204;
	sub.f64 	%fd12092, %fd12090, %fd12091;
	mul.f64 	%fd12093, %fd17976, %fd3203;
	mul.f64 	%fd12094, %fd17974, %fd3205;
	sub.f64 	%fd12095, %fd12093, %fd12094;
	mul.f64 	%fd12096, %fd17974, %fd3204;
	mul.f64 	%fd12097, %fd17975, %fd3203;
	sub.f64 	%fd12098, %fd12096, %fd12097;
	mul.f64 	%fd12099, %fd3201, %fd12095;
	fma.rn.f64 	%fd12100, %fd3200, %fd12092, %fd12099;
	fma.rn.f64 	%fd3206, %fd3202, %fd12098, %fd12100;
	abs.f64 	%fd12101, %fd3206;
	setp.lt.f64 	%p2222, %fd12101, 0d3D719799812DEA11;
	mov.pred 	%p3721, 0;
	mov.f64 	%fd17980, 0d0000000000000000;
	@%p2222 bra 	$L__BB0_1313;
	sub.f64 	%fd3207, %fd3124, %fd3199;
	sub.f64 	%fd3208, %fd3125, %fd3198;
	sub.f64 	%fd3209, %fd3126, %fd3197;
	mul.f64 	%fd12103, %fd17975, %fd3205;
	mul.f64 	%fd12104, %fd17976, %fd3204;
	sub.f64 	%fd12105, %fd12103, %fd12104;
	mul.f64 	%fd12106, %fd17976, %fd3203;
	mul.f64 	%fd12107, %fd17974, %fd3205;
	sub.f64 	%fd12108, %fd12106, %fd12107;
	mul.f64 	%fd12109, %fd3208, %fd12108;
	fma.rn.f64 	%fd12110, %fd3207, %fd12105, %fd12109;
	mul.f64 	%fd12111, %fd17974, %fd3204;
	mul.f64 	%fd12112, %fd17975, %fd3203;
	sub.f64 	%fd12113, %fd12111, %fd12112;
	fma.rn.f64 	%fd12114, %fd3209, %fd12113, %fd12110;
	div.rn.f64 	%fd3210, %fd12114, %fd3206;
	setp.lt.f64 	%p2224, %fd3210, 0d0000000000000000;
	setp.gt.f64 	%p2225, %fd3210, 0d3FF0000000000000;
	or.pred  	%p2226, %p2224, %p2225;
	@%p2226 bra 	$L__BB0_1313;
	mul.f64 	%fd12116, %fd3208, %fd3202;
	mul.f64 	%fd12117, %fd3209, %fd3201;
	sub.f64 	%fd3211, %fd12116, %fd12117;
	mul.f64 	%fd12118, %fd3209, %fd3200;
	mul.f64 	%fd12119, %fd3207, %fd3202;
	sub.f64 	%fd3212, %fd12118, %fd12119;
	mul.f64 	%fd12120, %fd3207, %fd3201;
	mul.f64 	%fd12121, %fd3208, %fd3200;
	sub.f64 	%fd3213, %fd12120, %fd12121;
	mul.f64 	%fd12122, %fd17975, %fd3212;
	fma.rn.f64 	%fd12123, %fd17974, %fd3211, %fd12122;
	fma.rn.f64 	%fd12124, %fd17976, %fd3213, %fd12123;
	div.rn.f64 	%fd12125, %fd12124, %fd3206;
	setp.lt.f64 	%p2228, %fd12125, 0d0000000000000000;
	add.f64 	%fd12126, %fd3210, %fd12125;
	setp.gt.f64 	%p2229, %fd12126, 0d3FF0000000000000;
	or.pred  	%p2230, %p2228, %p2229;
	@%p2230 bra 	$L__BB0_1313;
	mul.f64 	%fd12127, %fd3204, %fd3212;
	fma.rn.f64 	%fd12128, %fd3203, %fd3211, %fd12127;
	fma.rn.f64 	%fd12129, %fd3205, %fd3213, %fd12128;
	div.rn.f64 	%fd12130, %fd12129, %fd3206;
	setp.geu.f64 	%p3721, %fd12130, 0d0000000000000000;
	selp.f64 	%fd17980, %fd12130, 0d0000000000000000, %p3721;
$L__BB0_1313:
	sub.f64 	%fd3216, %fd3196, %fd3190;
	sub.f64 	%fd3217, %fd3195, %fd3189;
	sub.f64 	%fd3218, %fd3194, %fd3188;
	sub.f64 	%fd3219, %fd3193, %fd3190;
	sub.f64 	%fd3220, %fd3192, %fd3189;
	sub.f64 	%fd3221, %fd3191, %fd3188;
	mul.f64 	%fd12132, %fd17975, %fd3221;
	mul.f64 	%fd12133, %fd17976, %fd3220;
	sub.f64 	%fd3222, %fd12132, %fd12133;
	mul.f64 	%fd12134, %fd17976, %fd3219;
	mul.f64 	%fd12135, %fd17974, %fd3221;
	sub.f64 	%fd3223, %fd12134, %fd12135;
	mul.f64 	%fd12136, %fd17974, %fd3220;
	mul.f64 	%fd12137, %fd17975, %fd3219;
	sub.f64 	%fd3224, %fd12136, %fd12137;
	mul.f64 	%fd12138, %fd3217, %fd3223;
	fma.rn.f64 	%fd12139, %fd3216, %fd3222, %fd12138;
	fma.rn.f64 	%fd3225, %fd3218, %fd3224, %fd12139;
	abs.f64 	%fd12140, %fd3225;
	setp.lt.f64 	%p2232, %fd12140, 0d3D719799812DEA11;
	mov.pred 	%p3722, 0;
	mov.f64 	%fd17981, 0d0000000000000000;
	@%p2232 bra 	$L__BB0_1317;
	sub.f64 	%fd3226, %fd3124, %fd3190;
	sub.f64 	%fd3227, %fd3125, %fd3189;
	sub.f64 	%fd3228, %fd3126, %fd3188;
	mul.f64 	%fd12142, %fd3227, %fd3223;
	fma.rn.f64 	%fd12143, %fd3226, %fd3222, %fd12142;
	fma.rn.f64 	%fd12144, %fd3228, %fd3224, %fd12143;
	div.rn.f64 	%fd3229, %fd12144, %fd3225;
	setp.lt.f64 	%p2234, %fd3229, 0d0000000000000000;
	setp.gt.f64 	%p2235, %fd3229, 0d3FF0000000000000;
	or.pred  	%p2236, %p2234, %p2235;
	@%p2236 bra 	$L__BB0_1317;
	mul.f64 	%fd12146, %fd3227, %fd3218;
	mul.f64 	%fd12147, %fd3228, %fd3217;
	sub.f64 	%fd3230, %fd12146, %fd12147;
	mul.f64 	%fd12148, %fd3228, %fd3216;
	mul.f64 	%fd12149, %fd3226, %fd3218;
	sub.f64 	%fd3231, %fd12148, %fd12149;
	mul.f64 	%fd12150, %fd3226, %fd3217;
	mul.f64 	%fd12151, %fd3227, %fd3216;
	sub.f64 	%fd3232, %fd12150, %fd12151;
	mul.f64 	%fd12152, %fd17975, %fd3231;
	fma.rn.f64 	%fd12153, %fd17974, %fd3230, %fd12152;
	fma.rn.f64 	%fd12154, %fd17976, %fd3232, %fd12153;
	div.rn.f64 	%fd12155, %fd12154, %fd3225;
	setp.lt.f64 	%p2238, %fd12155, 0d0000000000000000;
	add.f64 	%fd12156, %fd3229, %fd12155;
	setp.gt.f64 	%p2239, %fd12156, 0d3FF0000000000000;
	or.pred  	%p2240, %p2238, %p2239;
	@%p2240 bra 	$L__BB0_1317;
	mul.f64 	%fd12157, %fd3220, %fd3231;
	fma.rn.f64 	%fd12158, %fd3219, %fd3230, %fd12157;
	fma.rn.f64 	%fd12159, %fd3221, %fd3232, %fd12158;
	div.rn.f64 	%fd12160, %fd12159, %fd3225;
	setp.geu.f64 	%p3722, %fd12160, 0d0000000000000000;
	selp.f64 	%fd17981, %fd12160, 0d0000000000000000, %p3722;
$L__BB0_1317:
	setp.lt.f64 	%p2241, %fd17980, 0d7FEFFFFFFFFFFFFF;
	and.pred  	%p2242, %p3721, %p2241;
	selp.f64 	%fd12161, %fd17980, 0d7FEFFFFFFFFFFFFF, %p2242;
	setp.lt.f64 	%p2243, %fd17981, %fd12161;
	and.pred  	%p2244, %p3722, %p2243;
	or.pred  	%p2245, %p2244, %p2242;
	selp.f64 	%fd12163, %fd17980, 0d0000000000000000, %p2242;
	selp.f64 	%fd3235, %fd17981, %fd12163, %p2244;
	not.pred 	%p2246, %p2245;
	@%p2246 bra 	$L__BB0_1320;
	setp.ltu.f64 	%p2247, %fd3235, 0d3F50624DD2F1A9FC;
	setp.gtu.f64 	%p2248, %fd3235, %fd17977;
	or.pred  	%p2249, %p2247, %p2248;
	@%p2249 bra 	$L__BB0_1320;
	ld.param.u64 	%rd912, [_Z13render_kernelP4RectiP4TrigiP5Lighti7double3S5_iidP6uchar4iS7__param_0];
	cvta.to.global.u64 	%rd544, %rd912;
	mul.wide.u32 	%rd545, %r2933, 128;
	add.s64 	%rd546, %rd544, %rd545;
	ld.global.f64 	%fd12164, [%rd546+120];
	mul.f64 	%fd17991, %fd17991, %fd12164;
$L__BB0_1320:
	ld.param.u32 	%r2487, [_Z13render_kernelP4RectiP4TrigiP5Lighti7double3S5_iidP6uchar4iS7__param_1];
	add.s32 	%r2933, %r2933, 1;
	setp.eq.s32 	%p2250, %r2933, %r2487;
	@%p2250 bra 	$L__BB0_1321;
	bra.uni 	$L__BB0_1309;
$L__BB0_1321:
	ld.param.u32 	%r2585, [_Z13render_kernelP4RectiP4TrigiP5Lighti7double3S5_iidP6uchar4iS7__param_3];
	setp.lt.s32 	%p2251, %r2585, 1;
	@%p2251 bra 	$L__BB0_1348;
	ld.param.u32 	%r2586, [_Z13render_kernelP4RectiP4TrigiP5Lighti7double3S5_iidP6uchar4iS7__param_3];
	setp.eq.s32 	%p2252, %r2586, 1;
	mov.b64 	%rd1142, 0;
	@%p2252 bra 	$L__BB0_1340;
	mov.b32 	%r2934, 0;
$L__BB0_1324:
	ld.param.u64 	%rd1019, [_Z13render_kernelP4RectiP4TrigiP5Lighti7double3S5_iidP6uchar4iS7__param_2];
	cvta.to.global.u64 	%rd548, %rd1019;
	mul.wide.u32 	%rd549, %r2934, 96;
	add.s64 	%rd58, %rd548, %rd549;
	ld.global.f64 	%fd3239, [%rd58];
	ld.global.f64 	%fd3240, [%rd58+8];
	ld.global.f64 	%fd3241, [%rd58+16];
	ld.global.f64 	%fd12167, [%rd58+24];
	ld.global.f64 	%fd12168, [%rd58+32];
	ld.global.f64 	%fd12169, [%rd58+40];
	ld.global.f64 	%fd12170, [%rd58+48];
	ld.global.f64 	%fd12171, [%rd58+56];
	ld.global.f64 	%fd12172, [%rd58+64];
	sub.f64 	%fd3242, %fd12167, %fd3239;
	sub.f64 	%fd3243, %fd12168, %fd3240;
	sub.f64 	%fd3244, %fd12169, %fd3241;
	sub.f64 	%fd3245, %fd12170, %fd3239;
	sub.f64 	%fd3246, %fd12171, %fd3240;
	sub.f64 	%fd3247, %fd12172, %fd3241;
	mul.f64 	%fd12173, %fd17975, %fd3247;
	mul.f64 	%fd12174, %fd17976, %fd3246;
	sub.f64 	%fd3248, %fd12173, %fd12174;
	mul.f64 	%fd12175, %fd17976, %fd3245;
	mul.f64 	%fd12176, %fd17974, %fd3247;
	sub.f64 	%fd3249, %fd12175, %fd12176;
	mul.f64 	%fd12177, %fd17974, %fd3246;
	mul.f64 	%fd12178, %fd17975, %fd3245;
	sub.f64 	%fd3250, %fd12177, %fd12178;
	mul.f64 	%fd12179, %fd3243, %fd3249;
	fma.rn.f64 	%fd12180, %fd3242, %fd3248, %fd12179;
	fma.rn.f64 	%fd3251, %fd3244, %fd3250, %fd12180;
	abs.f64 	%fd12181, %fd3251;
	setp.lt.f64 	%p2254, %fd12181, 0d3D719799812DEA11;
	mov.pred 	%p3723, -1;
	mov.f64 	%fd17984, 0d0000000000000000;
	@%p2254 bra 	$L__BB0_1328;
	sub.f64 	%fd3252, %fd3124, %fd3239;
	sub.f64 	%fd3253, %fd3125, %fd3240;
	sub.f64 	%fd3254, %fd3126, %fd3241;
	mul.f64 	%fd12183, %fd3253, %fd3249;
	fma.rn.f64 	%fd12184, %fd3252, %fd3248, %fd12183;
	fma.rn.f64 	%fd12185, %fd3254, %fd3250, %fd12184;
	div.rn.f64 	%fd3255, %fd12185, %fd3251;
	setp.lt.f64 	%p2256, %fd3255, 0d0000000000000000;
	setp.gt.f64 	%p2257, %fd3255, 0d3FF0000000000000;
	or.pred  	%p2258, %p2256, %p2257;
	@%p2258 bra 	$L__BB0_1328;
	mul.f64 	%fd12187, %fd3253, %fd3244;
	mul.f64 	%fd12188, %fd3254, %fd3243;
	sub.f64 	%fd3256, %fd12187, %fd12188;
	mul.f64 	%fd12189, %fd3254, %fd3242;
	mul.f64 	%fd12190, %fd3252, %fd3244;
	sub.f64 	%fd3257, %fd12189, %fd12190;
	mul.f64 	%fd12191, %fd3252, %fd3243;
	mul.f64 	%fd12192, %fd3253, %fd3242;
	sub.f64 	%fd3258, %fd12191, %fd12192;
	mul.f64 	%fd12193, %fd17975, %fd3257;
	fma.rn.f64 	%fd12194, %fd17974, %fd3256, %fd12193;
	fma.rn.f64 	%fd12195, %fd17976, %fd3258, %fd12194;
	div.rn.f64 	%fd12196, %fd12195, %fd3251;
	setp.lt.f64 	%p2260, %fd12196, 0d0000000000000000;
	add.f64 	%fd12197, %fd3255, %fd12196;
	setp.gt.f64 	%p2261, %fd12197, 0d3FF0000000000000;
	or.pred  	%p2262, %p2260, %p2261;
	@%p2262 bra 	$L__BB0_1328;
	mul.f64 	%fd12198, %fd3246, %fd3257;
	fma.rn.f64 	%fd12199, %fd3245, %fd3256, %fd12198;
	fma.rn.f64 	%fd12200, %fd3247, %fd3258, %fd12199;
	div.rn.f64 	%fd12201, %fd12200, %fd3251;
	setp.lt.f64 	%p3723, %fd12201, 0d0000000000000000;
	selp.f64 	%fd17984, 0d0000000000000000, %fd12201, %p3723;
$L__BB0_1328:
	@%p3723 bra 	$L__BB0_1331;
	setp.ltu.f64 	%p2263, %fd17984, 0d3F50624DD2F1A9FC;
	setp.gtu.f64 	%p2264, %fd17984, %fd17977;
	or.pred  	%p2265, %p2263, %p2264;
	@%p2265 bra 	$L__BB0_1331;
	ld.global.f64 	%fd12202, [%rd58+88];
	mul.f64 	%fd17991, %fd17991, %fd12202;
$L__BB0_1331:
	ld.global.f64 	%fd3263, [%rd58+96];
	ld.global.f64 	%fd3264, [%rd58+104];
	ld.global.f64 	%fd3265, [%rd58+112];
	ld.global.f64 	%fd12204, [%rd58+120];
	ld.global.f64 	%fd12205, [%rd58+128];
	ld.global.f64 	%fd12206, [%rd58+136];
	ld.global.f64 	%fd12207, [%rd58+144];
	ld.global.f64 	%fd12208, [%rd58+152];
	ld.global.f64 	%fd12209, [%rd58+160];
	sub.f64 	%fd3266, %fd12204, %fd3263;
	sub.f64 	%fd3267, %fd12205, %fd3264;
	sub.f64 	%fd3268, %fd12206, %fd3265;
	sub.f64 	%fd3269, %fd12207, %fd3263;
	sub.f64 	%fd3270, %fd12208, %fd3264;
	sub.f64 	%fd3271, %fd12209, %fd3265;
	mul.f64 	%fd12210, %fd17975, %fd3271;
	mul.f64 	%fd12211, %fd17976, %fd3270;
	sub.f64 	%fd3272, %fd12210, %fd12211;
	mul.f64 	%fd12212, %fd17976, %fd3269;
	mul.f64 	%fd12213, %fd17974, %fd3271;
	sub.f64 	%fd3273, %fd12212, %fd12213;
	mul.f64 	%fd12214, %fd17974, %fd3270;
	mul.f64 	%fd12215, %fd17975, %fd3269;
	sub.f64 	%fd3274, %fd12214, %fd12215;
	mul.f64 	%fd12216, %fd3267, %fd3273;
	fma.rn.f64 	%fd12217, %fd3266, %fd3272, %fd12216;
	fma.rn.f64 	%fd3275, %fd3268, %fd3274, %fd12217;
	abs.f64 	%fd12218, %fd3275;
	setp.lt.f64 	%p2267, %fd12218, 0d3D719799812DEA11;
	mov.pred 	%p3724, -1;
	mov.f64 	%fd17986, 0d0000000000000000;
	@%p2267 bra 	$L__BB0_1335;
	sub.f64 	%fd3276, %fd3124, %fd3263;
	sub.f64 	%fd3277, %fd3125, %fd3264;
	sub.f64 	%fd3278, %fd3126, %fd3265;
	mul.f64 	%fd12220, %fd3277, %fd3273;
	fma.rn.f64 	%fd12221, %fd3276, %fd3272, %fd12220;
	fma.rn.f64 	%fd12222, %fd3278, %fd3274, %fd12221;
	div.rn.f64 	%fd3279, %fd12222, %fd3275;
	setp.lt.f64 	%p2269, %fd3279, 0d0000000000000000;
	setp.gt.f64 	%p2270, %fd3279, 0d3FF0000000000000;
	or.pred  	%p2271, %p2269, %p2270;
	@%p2271 bra 	$L__BB0_1335;
	mul.f64 	%fd12224, %fd3277, %fd3268;
	mul.f64 	%fd12225, %fd3278, %fd3267;
	sub.f64 	%fd3280, %fd12224, %fd12225;
	mul.f64 	%fd12226, %fd3278, %fd3266;
	mul.f64 	%fd12227, %fd3276, %fd3268;
	sub.f64 	%fd3281, %fd12226, %fd12227;
	mul.f64 	%fd12228, %fd3276, %fd3267;
	mul.f64 	%fd12229, %fd3277, %fd3266;
	sub.f64 	%fd3282, %fd12228, %fd12229;
	mul.f64 	%fd12230, %fd17975, %fd3281;
	fma.rn.f64 	%fd12231, %fd17974, %fd3280, %fd12230;
	fma.rn.f64 	%fd12232, %fd17976, %fd3282, %fd12231;
	div.rn.f64 	%fd12233, %fd12232, %fd3275;
	setp.lt.f64 	%p2273, %fd12233, 0d0000000000000000;
	add.f64 	%fd12234, %fd3279, %fd12233;
	setp.gt.f64 	%p2274, %fd12234, 0d3FF0000000000000;
	or.pred  	%p2275, %p2273, %p2274;
	@%p2275 bra 	$L__BB0_1335;
	mul.f64 	%fd12235, %fd3270, %fd3281;
	fma.rn.f64 	%fd12236, %fd3269, %fd3280, %fd12235;
	fma.rn.f64 	%fd12237, %fd3271, %fd3282, %fd12236;
	div.rn.f64 	%fd12238, %fd12237, %fd3275;
	setp.lt.f64 	%p3724, %fd12238, 0d0000000000000000;
	selp.f64 	%fd17986, 0d0000000000000000, %fd12238, %p3724;
$L__BB0_1335:
	@%p3724 bra 	$L__BB0_1338;
	setp.ltu.f64 	%p2276, %fd17986, 0d3F50624DD2F1A9FC;
	setp.gtu.f64 	%p2277, %fd17986, %fd17977;
	or.pred  	%p2278, %p2276, %p2277;
	@%p2278 bra 	$L__BB0_1338;
	ld.global.f64 	%fd12239, [%rd58+184];
	mul.f64 	%fd17991, %fd17991, %fd12239;
$L__BB0_1338:
	ld.param.u32 	%r2587, [_Z13render_kernelP4RectiP4TrigiP5Lighti7double3S5_iidP6uchar4iS7__param_3];
	add.s32 	%r2934, %r2934, 2;
	and.b32  	%r370, %r2587, 2147483646;
	setp.ne.s32 	%p2279, %r2934, %r370;
	@%p2279 bra 	$L__BB0_1324;
	cvt.u64.u32 	%rd1142, %r370;
$L__BB0_1340:
	ld.param.u32 	%r2588, [_Z13render_kernelP4RectiP4TrigiP5Lighti7double3S5_iidP6uchar4iS7__param_3];
	and.b32  	%r1547, %r2588, 1;
	setp.eq.b32 	%p2280, %r1547, 1;
	not.pred 	%p2281, %p2280;
	mov.f64 	%fd17990, 0d0000000000000000;
	@%p2281 bra 	$L__BB0_1348;
	ld.param.u64 	%rd1020, [_Z13render_kernelP4RectiP4TrigiP5Lighti7double3S5_iidP6uchar4iS7__param_2];
	cvta.to.global.u64 	%rd550, %rd1020;
	mad.lo.s64 	%rd61, %rd1142, 96, %rd550;
	ld.global.f64 	%fd3289, [%rd61];
	ld.global.f64 	%fd3290, [%rd61+8];
	ld.global.f64 	%fd3291, [%rd61+16];
	ld.global.f64 	%fd12241, [%rd61+24];
	ld.global.f64 	%fd12242, [%rd61+32];
	ld.global.f64 	%fd12243, [%rd61+40];
	ld.global.f64 	%fd12244, [%rd61+48];
	ld.global.f64 	%fd12245, [%rd61+56];
	ld.global.f64 	%fd12246, [%rd61+64];
	sub.f64 	%fd3292, %fd12241, %fd3289;
	sub.f64 	%fd3293, %fd12242, %fd3290;
	sub.f64 	%fd3294, %fd12243, %fd3291;
	sub.f64 	%fd3295, %fd12244, %fd3289;
	sub.f64 	%fd3296, %fd12245, %fd3290;
	sub.f64 	%fd3297, %fd12246, %fd3291;
	mul.f64 	%fd12247, %fd17975, %fd3297;
	mul.f64 	%fd12248, %fd17976, %fd3296;
	sub.f64 	%fd12249, %fd12247, %fd12248;
	mul.f64 	%fd12250, %fd17976, %fd3295;
	mul.f64 	%fd12251, %fd17974, %fd3297;
	sub.f64 	%fd3298, %fd12250, %fd12251;
	mul.f64 	%fd12252, %fd17974, %fd3296;
	mul.f64 	%fd12253, %fd17975, %fd3295;
	sub.f64 	%fd3299, %fd12252, %fd12253;
	mul.f64 	%fd12254, %fd3293, %fd3298;
	fma.rn.f64 	%fd12255, %fd3292, %fd12249, %fd12254;
	fma.rn.f64 	%fd3300, %fd3294, %fd3299, %fd12255;
	abs.f64 	%fd12256, %fd3300;
	setp.lt.f64 	%p2283, %fd12256, 0d3D719799812DEA11;
	mov.pred 	%p3725, -1;
	@%p2283 bra 	$L__BB0_1345;
	sub.f64 	%fd3301, %fd3124, %fd3289;
	sub.f64 	%fd3302, %fd3125, %fd3290;
	sub.f64 	%fd3303, %fd3126, %fd3291;
	mul.f64 	%fd12261, %fd3302, %fd3298;
	fma.rn.f64 	%fd12262, %fd3301, %fd12249, %fd12261;
	fma.rn.f64 	%fd12263, %fd3303, %fd3299, %fd12262;
	div.rn.f64 	%fd3304, %fd12263, %fd3300;
	setp.lt.f64 	%p2285, %fd3304, 0d0000000000000000;
	setp.gt.f64 	%p2286, %fd3304, 0d3FF0000000000000;
	or.pred  	%p2287, %p2285, %p2286;
	@%p2287 bra 	$L__BB0_1345;
	mul.f64 	%fd12265, %fd3302, %fd3294;
	mul.f64 	%fd12266, %fd3303, %fd3293;
	sub.f64 	%fd3305, %fd12265, %fd12266;
	mul.f64 	%fd12267, %fd3303, %fd3292;
	mul.f64 	%fd12268, %fd3301, %fd3294;
	sub.f64 	%fd3306, %fd12267, %fd12268;
	mul.f64 	%fd12269, %fd3301, %fd3293;
	mul.f64 	%fd12270, %fd3302, %fd3292;
	sub.f64 	%fd3307, %fd12269, %fd12270;
	mul.f64 	%fd12271, %fd17975, %fd3306;
	fma.rn.f64 	%fd12272, %fd17974, %fd3305, %fd12271;
	fma.rn.f64 	%fd12273, %fd17976, %fd3307, %fd12272;
	div.rn.f64 	%fd12274, %fd12273, %fd3300;
	setp.lt.f64 	%p2289, %fd12274, 0d0000000000000000;
	add.f64 	%fd12275, %fd3304, %fd12274;
	setp.gt.f64 	%p2290, %fd12275, 0d3FF0000000000000;
	or.pred  	%p2291, %p2289, %p2290;
	@%p2291 bra 	$L__BB0_1345;
	mul.f64 	%fd12276, %fd3296, %fd3306;
	fma.rn.f64 	%fd12277, %fd3295, %fd3305, %fd12276;
	fma.rn.f64 	%fd12278, %fd3297, %fd3307, %fd12277;
	div.rn.f64 	%fd12279, %fd12278, %fd3300;
	setp.lt.f64 	%p3725, %fd12279, 0d0000000000000000;
	selp.f64 	%fd17990, 0d0000000000000000, %fd12279, %p3725;
$L__BB0_1345:
	@%p3725 bra 	$L__BB0_1348;
	setp.ltu.f64 	%p2292, %fd17990, 0d3F50624DD2F1A9FC;
	setp.gtu.f64 	%p2293, %fd17990, %fd17977;
	or.pred  	%p2294, %p2292, %p2293;
	@%p2294 bra 	$L__BB0_1348;
	ld.global.f64 	%fd12280, [%rd61+88];
	mul.f64 	%fd17991, %fd17991, %fd12280;
$L__BB0_1348:
	mul.f64 	%fd12281, %fd17971, %fd17975;
	fma.rn.f64 	%fd12282, %fd17970, %fd17974, %fd12281;
	fma.rn.f64 	%fd3312, %fd17972, %fd17976, %fd12282;
	setp.leu.f64 	%p2295, %fd3312, 0d0000000000000000;
	@%p2295 bra 	$L__BB0_1357;
	mul.f64 	%fd12283, %fd17971, %fd17971;
	fma.rn.f64 	%fd12284, %fd17970, %fd17970, %fd12283;
	fma.rn.f64 	%fd3313, %fd17972, %fd17972, %fd12284;
	setp.eq.f64 	%p2296, %fd3313, 0d0000000000000000;
	selp.f64 	%fd17993, 0d0000000000000000, %fd3313, %p2296;
	@%p186 bra 	$L__BB0_1352;
	mov.f64 	%fd17992, %fd3313;
$L__BB0_1351:
	div.rn.f64 	%fd12285, %fd3313, %fd17992;
	add.f64 	%fd12286, %fd17992, %fd12285;
	mul.f64 	%fd17993, %fd12286, 0d3FE0000000000000;
	sub.f64 	%fd12287, %fd17993, %fd17992;
	abs.f64 	%fd12288, %fd12287;
	setp.gt.f64 	%p2297, %fd12288, 0d3E7AD7F29ABCAF48;
	mov.f64 	%fd17992, %fd17993;
	@%p2297 bra 	$L__BB0_1351;
$L__BB0_1352:
	mul.f64 	%fd12290, %fd17975, %fd17975;
	fma.rn.f64 	%fd12291, %fd17974, %fd17974, %fd12290;
	fma.rn.f64 	%fd3318, %fd17976, %fd17976, %fd12291;
	setp.eq.f64 	%p2298, %fd3318, 0d0000000000000000;
	mov.f64 	%fd17995, 0d0000000000000000;
	@%p2298 bra 	$L__BB0_1356;
	abs.f64 	%fd12292, %fd3318;
	setp.leu.f64 	%p2299, %fd12292, 0d3E7AD7F29ABCAF48;
	mov.f64 	%fd17995, %fd3318;
	@%p2299 bra 	$L__BB0_1356;
	mov.f64 	%fd17994, %fd3318;
$L__BB0_1355:
	div.rn.f64 	%fd12293, %fd3318, %fd17994;
	add.f64 	%fd12294, %fd17994, %fd12293;
	mul.f64 	%fd17995, %fd12294, 0d3FE0000000000000;
	sub.f64 	%fd12295, %fd17995, %fd17994;
	abs.f64 	%fd12296, %fd12295;
	setp.gt.f64 	%p2300, %fd12296, 0d3E7AD7F29ABCAF48;
	mov.f64 	%fd17994, %fd17995;
	@%p2300 bra 	$L__BB0_1355;
$L__BB0_1356:
	mul.f64 	%fd12297, %fd17993, %fd17995;
	mul.f64 	%fd12298, %fd3174, %fd17991;
	mul.f64 	%fd12299, %fd3312, %fd12298;
	div.rn.f64 	%fd12300, %fd12299, %fd12297;
	add.f64 	%fd18001, %fd18001, %fd12300;
$L__BB0_1357:
	add.f64 	%fd12301, %fd3312, %fd3312;
	mul.f64 	%fd12302, %fd17970, %fd12301;
	mul.f64 	%fd12303, %fd17971, %fd12301;
	mul.f64 	%fd12304, %fd17972, %fd12301;
	sub.f64 	%fd3324, %fd12302, %fd17974;
	sub.f64 	%fd3325, %fd12303, %fd17975;
	sub.f64 	%fd3326, %fd12304, %fd17976;
	mul.f64 	%fd12305, %fd3325, %fd3172;
	mul.f64 	%fd12306, %fd17942, %fd3324;
	sub.f64 	%fd12307, %fd12305, %fd12306;
	mul.f64 	%fd12308, %fd17944, %fd3326;
	sub.f64 	%fd3327, %fd12307, %fd12308;
	setp.leu.f64 	%p2301, %fd3327, 0d0000000000000000;
	@%p2301 bra 	$L__BB0_1366;
	mul.f64 	%fd3328, %fd3174, %fd17991;
	mul.f64 	%fd12310, %fd3325, %fd3325;
	fma.rn.f64 	%fd12311, %fd3324, %fd3324, %fd12310;
	fma.rn.f64 	%fd3329, %fd3326, %fd3326, %fd12311;
	setp.eq.f64 	%p2302, %fd3329, 0d0000000000000000;
	mov.f64 	%fd17998, 0d0000000000000000;
	@%p2302 bra 	$L__BB0_1362;
	abs.f64 	%fd12312, %fd3329;
	setp.leu.f64 	%p2303, %fd12312, 0d3E7AD7F29ABCAF48;
	mov.f64 	%fd17998, %fd3329;
	@%p2303 bra 	$L__BB0_1362;
	mov.f64 	%fd17997, %fd3329;
$L__BB0_1361:
	div.rn.f64 	%fd12313, %fd3329, %fd17997;
	add.f64 	%fd12314, %fd17997, %fd12313;
	mul.f64 	%fd17998, %fd12314, 0d3FE0000000000000;
	sub.f64 	%fd12315, %fd17998, %fd17997;
	abs.f64 	%fd12316, %fd12315;
	setp.gt.f64 	%p2304, %fd12316, 0d3E7AD7F29ABCAF48;
	mov.f64 	%fd17997, %fd17998;
	@%p2304 bra 	$L__BB0_1361;
$L__BB0_1362:
	mul.f64 	%fd12317, %fd17943, %fd17943;
	fma.rn.f64 	%fd12318, %fd17942, %fd17942, %fd12317;
	fma.rn.f64 	%fd3333, %fd17944, %fd17944, %fd12318;
	setp.leu.f64 	%p2305, %fd2977, 0d3E7AD7F29ABCAF48;
	mov.f64 	%fd18000, %fd3333;
	@%p2305 bra 	$L__BB0_1365;
	mov.f64 	%fd17999, %fd3333;
$L__BB0_1364:
	div.rn.f64 	%fd12319, %fd3333, %fd17999;
	add.f64 	%fd12320, %fd17999, %fd12319;
	mul.f64 	%fd18000, %fd12320, 0d3FE0000000000000;
	sub.f64 	%fd12321, %fd18000, %fd17999;
	abs.f64 	%fd12322, %fd12321;
	setp.gt.f64 	%p2306, %fd12322, 0d3E7AD7F29ABCAF48;
	mov.f64 	%fd17999, %fd18000;
	@%p2306 bra 	$L__BB0_1364;
$L__BB0_1365:
	mul.f64 	%fd12323, %fd17998, %fd18000;
	div.rn.f64 	%fd12324, %fd3327, %fd12323;
	mul.f64 	%fd12325, %fd12324, %fd12324;
	mul.f64 	%fd12326, %fd12325, %fd12325;
	mul.f64 	%fd12327, %fd12326, %fd12325;
	mul.f64 	%fd12328, %fd12326, %fd12326;
	mul.f64 	%fd12329, %fd12328, %fd12327;
	mul.f64 	%fd12330, %fd12328, %fd12328;
	mul.f64 	%fd12331, %fd12330, %fd12330;
	mul.f64 	%fd12332, %fd12331, %fd12329;
	mul.f64 	%fd12333, %fd12331, %fd12331;
	mul.f64 	%fd12334, %fd12333, %fd12332;
	fma.rn.f64 	%fd18001, %fd3328, %fd12334, %fd18001;
$L__BB0_1366:
	ld.param.u32 	%r2675, [_Z13render_kernelP4RectiP4TrigiP5Lighti7double3S5_iidP6uchar4iS7__param_5];
	add.s32 	%r2932, %r2932, 1;
	setp.ne.s32 	%p2307, %r2932, %r2675;
	@%p2307 bra 	$L__BB0_1303;
$L__BB0_1367:
	and.b16  	%rs731, %rs1019, 255;
	cvt.rn.f64.u16 	%fd12335, %rs731;
	mul.f64 	%fd12336, %fd18001, %fd12335;
	min.f64 	%fd12337, %fd12336, 0d406FE00000000000;
	cvt.rzi.u32.f64 	%r1548, %fd12337;
	cvt.u16.u32 	%rs1098, %r1548;
	and.b16  	%rs732, %rs1020, 255;
	cvt.rn.f64.u16 	%fd12338, %rs732;
	mul.f64 	%fd12339, %fd18001, %fd12338;
	min.f64 	%fd12340, %fd12339, 0d406FE00000000000;
	cvt.rzi.u32.f64 	%r1549, %fd12340;
	cvt.u16.u32 	%rs1097, %r1549;
	and.b16  	%rs733, %rs1021, 255;
	cvt.rn.f64.u16 	%fd12341, %rs733;
	mul.f64 	%fd12342, %fd18001, %fd12341;
	min.f64 	%fd12343, %fd12342, 0d406FE00000000000;
	cvt.rzi.u32.f64 	%r1550, %fd12343;
	cvt.u16.u32 	%rs1096, %r1550;
	and.b16  	%rs734, %rs1022, 255;
	cvt.rn.f64.u16 	%fd12344, %rs734;
	mul.f64 	%fd12345, %fd18001, %fd12344;
	min.f64 	%fd12346, %fd12345, 0d406FE00000000000;
	cvt.rzi.u32.f64 	%r1551, %fd12346;
	cvt.u16.u32 	%rs1095, %r1551;
	setp.eq.s32 	%p2308, %r2917, 1;
	@%p2308 bra 	$L__BB0_1370;
	setp.ne.s32 	%p2309, %r2917, 0;
	@%p2309 bra 	$L__BB0_1371;
	ld.param.u64 	%rd913, [_Z13render_kernelP4RectiP4TrigiP5Lighti7double3S5_iidP6uchar4iS7__param_0];
	cvta.to.global.u64 	%rd554, %rd913;
	mul.wide.s32 	%rd555, %r2916, 128;
	add.s64 	%rd556, %rd554, %rd555;
	ld.global.f64 	%fd12348, [%rd556+112];
	setp.gtu.f64 	%p2311, %fd12348, 0d0000000000000000;
	@%p2311 bra 	$L__BB0_1371;
	bra.uni 	$L__BB0_2281;
$L__BB0_1370:
	ld.param.u64 	%rd1021, [_Z13render_kernelP4RectiP4TrigiP5Lighti7double3S5_iidP6uchar4iS7__param_2];
	cvta.to.global.u64 	%rd551, %rd1021;
	mul.wide.s32 	%rd552, %r2916, 96;
	add.s64 	%rd553, %rd551, %rd552;
	ld.global.f64 	%fd12347, [%rd553+80];
	setp.le.f64 	%p2310, %fd12347, 0d0000000000000000;
	@%p2310 bra 	$L__BB0_2281;
$L__BB0_1371:
	mul.f64 	%fd12350, %fd17971, %fd3172;
	mul.f64 	%fd12351, %fd17942, %fd17970;
	sub.f64 	%fd12352, %fd12350, %fd12351;
	mul.f64 	%fd12353, %fd17944, %fd17972;
	sub.f64 	%fd12354, %fd12352, %fd12353;
	add.f64 	%fd12355, %fd12354, %fd12354;
	fma.rn.f64 	%fd3340, %fd17970, %fd12355, %fd17942;
	fma.rn.f64 	%fd3341, %fd17971, %fd12355, %fd17943;
	fma.rn.f64 	%fd3342, %fd17972, %fd12355, %fd17944;
	mul.f64 	%fd12356, %fd3341, %fd3341;
	fma.rn.f64 	%fd12357, %fd3340, %fd3340, %fd12356;
	fma.rn.f64 	%fd3343, %fd3342, %fd3342, %fd12357;
	setp.eq.f64 	%p2312, %fd3343, 0d0000000000000000;
	mov.f64 	%fd18004, 0d0000000000000000;
	@%p2312 bra 	$L__BB0_1375;
	abs.f64 	%fd12358, %fd3343;
	setp.leu.f64 	%p2313, %fd12358, 0d3E7AD7F29ABCAF48;
	mov.f64 	%fd18004, %fd3343;
	@%p2313 bra 	$L__BB0_1375;
	mov.f64 	%fd18003, %fd3343;
$L__BB0_1374:
	div.rn.f64 	%fd12359, %fd3343, %fd18003;
	add.f64 	%fd12360, %fd18003, %fd12359;
	mul.f64 	%fd18004, %fd12360, 0d3FE0000000000000;
	sub.f64 	%fd12361, %fd18004, %fd18003;
	abs.f64 	%fd12362, %fd12361;
	setp.gt.f64 	%p2314, %fd12362, 0d3E7AD7F29ABCAF48;
	mov.f64 	%fd18003, %fd18004;
	@%p2314 bra 	$L__BB0_1374;
$L__BB0_1375:
	setp.lt.f64 	%p2315, %fd18004, 0d3D719799812DEA11;
	mov.f64 	%fd18005, 0d0000000000000000;
	mov.f64 	%fd18006, %fd18005;
	mov.f64 	%fd18007, %fd18005;
	@%p2315 bra 	$L__BB0_1377;
	div.rn.f64 	%fd18005, %fd3340, %fd18004;
	div.rn.f64 	%fd18006, %fd3341, %fd18004;
	div.rn.f64 	%fd18007, %fd3342, %fd18004;
$L__BB0_1377:
	ld.param.u32 	%r2676, [_Z13render_kernelP4RectiP4TrigiP5Lighti7double3S5_iidP6uchar4iS7__param_5];
	setp.lt.s32 	%p2316, %r2676, 1;
	@%p2316 bra 	$L__BB0_1388;
	mov.b32 	%r2935, 0;
$L__BB0_1379:
	ld.param.u64 	%rd1103, [_Z13render_kernelP4RectiP4TrigiP5Lighti7double3S5_iidP6uchar4iS7__param_4];
	cvta.to.global.u64 	%rd557, %rd1103;
	mul.wide.u32 	%rd558, %r2935, 64;
	add.s64 	%rd62, %rd557, %rd558;
	ld.global.u32 	%r1553, [%rd62];
	setp.ne.s32 	%p2317, %r1553, 1;
	@%p2317 bra 	$L__BB0_1387;
	ld.global.f64 	%fd12365, [%rd62+16];
	ld.global.f64 	%fd12366, [%rd62+24];
	ld.global.f64 	%fd12367, [%rd62+32];
	sub.f64 	%fd3353, %fd12365, %fd3124;
	sub.f64 	%fd3354, %fd12366, %fd3125;
	sub.f64 	%fd3355, %fd12367, %fd3126;
	mul.f64 	%fd12368, %fd3354, %fd3354;
	fma.rn.f64 	%fd12369, %fd3353, %fd3353, %fd12368;
	fma.rn.f64 	%fd3356, %fd3355, %fd3355, %fd12369;
	setp.eq.f64 	%p2318, %fd3356, 0d0000000000000000;
	mov.f64 	%fd18009, 0d0000000000000000;
	@%p2318 bra 	$L__BB0_1384;
	abs.f64 	%fd12370, %fd3356;
	setp.leu.f64 	%p2319, %fd12370, 0d3E7AD7F29ABCAF48;
	mov.f64 	%fd18009, %fd3356;
	@%p2319 bra 	$L__BB0_1384;
	mov.f64 	%fd18008, %fd3356;
$L__BB0_1383:
	div.rn.f64 	%fd12371, %fd3356, %fd18008;
	add.f64 	%fd12372, %fd18008, %fd12371;
	mul.f64 	%fd18009, %fd12372, 0d3FE0000000000000;
	sub.f64 	%fd12373, %fd18009, %fd18008;
	abs.f64 	%fd12374, %fd12373;
	setp.gt.f64 	%p2320, %fd12374, 0d3E7AD7F29ABCAF48;
	mov.f64 	%fd18008, %fd18009;
	@%p2320 bra 	$L__BB0_1383;
$L__BB0_1384:
	setp.lt.f64 	%p2321, %fd18009, 0d3D719799812DEA11;
	mov.f64 	%fd18010, 0d0000000000000000;
	mov.f64 	%fd18011, %fd18010;
	mov.f64 	%fd18012, %fd18010;
	@%p2321 bra 	$L__BB0_1386;
	div.rn.f64 	%fd18010, %fd3353, %fd18009;
	div.rn.f64 	%fd18011, %fd3354, %fd18009;
	div.rn.f64 	%fd18012, %fd3355, %fd18009;
$L__BB0_1386:
	mul.f64 	%fd12376, %fd18006, %fd18011;
	fma.rn.f64 	%fd12377, %fd18005, %fd18010, %fd12376;
	fma.rn.f64 	%fd12378, %fd18007, %fd18012, %fd12377;
	add.f64 	%fd12379, %fd12378, 0dBFF0000000000000;
	abs.f64 	%fd12380, %fd12379;
	setp.lt.f64 	%p2322, %fd12380, 0d3FC0000000000000;
	setp.lt.f64 	%p2323, %fd18009, 0d3FC0000000000000;
	and.pred  	%p2324, %p2323, %p2322;
	mov.b16 	%rs1055, 255;
	mov.u16 	%rs1056, %rs1055;
	mov.u16 	%rs1057, %rs1055;
	mov.u16 	%rs1058, %rs1055;
	@%p2324 bra 	$L__BB0_1818;
$L__BB0_1387:
	ld.param.u32 	%r2677, [_Z13render_kernelP4RectiP4TrigiP5Lighti7double3S5_iidP6uchar4iS7__param_5];
	add.s32 	%r2935, %r2935, 1;
	setp.eq.s32 	%p2325, %r2935, %r2677;
	@%p2325 bra 	$L__BB0_1388;
	bra.uni 	$L__BB0_1379;
$L__BB0_1388:
	ld.param.u32 	%r2488, [_Z13render_kernelP4RectiP4TrigiP5Lighti7double3S5_iidP6uchar4iS7__param_1];
	setp.lt.s32 	%p2326, %r2488, 1;
	mov.f64 	%fd18017, 0d7FEFFFFFFFFFFFFF;
	mov.b32 	%r2941, -1;
	mov.u32 	%r2942, %r2941;
	@%p2326 bra 	$L__BB0_1401;
	mov.b32 	%r2942, -1;
	mov.f64 	%fd18017, 0d7FEFFFFFFFFFFFFF;
	mov.b32 	%r2938, 0;
	mov.u32 	%r2941, %r2942;
$L__BB0_1390:
	ld.param.u64 	%rd914, [_Z13render_kernelP4RectiP4TrigiP5Lighti7double3S5_iidP6uchar4iS7__param_0];
	cvta.to.global.u64 	%rd559, %rd914;
	mul.wide.u32 	%rd560, %r2938, 128;
	add.s64 	%rd561, %rd559, %rd560;
	ld.global.f64 	%fd3368, [%rd561+88];
	ld.global.f64 	%fd3369, [%rd561+80];
	ld.global.f64 	%fd3370, [%rd561+72];
	ld.global.f64 	%fd3371, [%rd561+64];
	ld.global.f64 	%fd3372, [%rd561+56];
	ld.global.f64 	%fd3373, [%rd561+48];
	ld.global.f64 	%fd3374, [%rd561+40];
	ld.global.f64 	%fd3375, [%rd561+32];
	ld.global.f64 	%fd3376, [%rd561+24];
	ld.global.f64 	%fd3377, [%rd561+16];
	ld.global.f64 	%fd3378, [%rd561+8];
	ld.global.f64 	%fd3379, [%rd561];
	sub.f64 	%fd3380, %fd3376, %fd3379;
	sub.f64 	%fd3381, %fd3375, %fd3378;
	sub.f64 	%fd3382, %fd3374, %fd3377;
	sub.f64 	%fd3383, %fd3370, %fd3379;
	sub.f64 	%fd3384, %fd3369, %fd3378;
	sub.f64 	%fd3385, %fd3368, %fd3377;
	mul.f64 	%fd12384, %fd18006, %fd3385;
	mul.f64 	%fd12385, %fd18007, %fd3384;
	sub.f64 	%fd12386, %fd12384, %fd12385;
	mul.f64 	%fd12387, %fd18007, %fd3383;
	mul.f64 	%fd12388, %fd18005, %fd3385;
	sub.f64 	%fd12389, %fd12387, %fd12388;
	mul.f64 	%fd12390, %fd18005, %fd3384;
	mul.f64 	%fd12391, %fd18006, %fd3383;
	sub.f64 	%fd12392, %fd12390, %fd12391;
	mul.f64 	%fd12393, %fd3381, %fd12389;
	fma.rn.f64 	%fd12394, %fd3380, %fd12386, %fd12393;
	fma.rn.f64 	%fd3386, %fd3382, %fd12392, %fd12394;
	abs.f64 	%fd12395, %fd3386;
	setp.lt.f64 	%p2328, %fd12395, 0d3D719799812DEA11;
	mov.pred 	%p3726, 0;
	mov.f64 	%fd18015, 0d0000000000000000;
	@%p2328 bra 	$L__BB0_1394;
	sub.f64 	%fd3387, %fd3124, %fd3379;
	sub.f64 	%fd3388, %fd3125, %fd3378;
	sub.f64 	%fd3389, %fd3126, %fd3377;
	mul.f64 	%fd12401, %fd18005, %fd3385;
	sub.f64 	%fd12402, %fd12387, %fd12401;
	mul.f64 	%fd12403, %fd3388, %fd12402;
	fma.rn.f64 	%fd12404, %fd3387, %fd12386, %fd12403;
	mul.f64 	%fd12405, %fd18005, %fd3384;
	mul.f64 	%fd12406, %fd18006, %fd3383;
	sub.f64 	%fd12407, %fd12405, %fd12406;
	fma.rn.f64 	%fd12408, %fd3389, %fd12407, %fd12404;
	div.rn.f64 	%fd3390, %fd12408, %fd3386;
	setp.lt.f64 	%p2330, %fd3390, 0d0000000000000000;
	setp.gt.f64 	%p2331, %fd3390, 0d3FF0000000000000;
	or.pred  	%p2332, %p2330, %p2331;
	@%p2332 bra 	$L__BB0_1394;
	mul.f64 	%fd12410, %fd3388, %fd3382;
	mul.f64 	%fd12411, %fd3389, %fd3381;
	sub.f64 	%fd3391, %fd12410, %fd12411;
	mul.f64 	%fd12412, %fd3389, %fd3380;
	mul.f64 	%fd12413, %fd3387, %fd3382;
	sub.f64 	%fd3392, %fd12412, %fd12413;
	mul.f64 	%fd12414, %fd3387, %fd3381;
	mul.f64 	%fd12415, %fd3388, %fd3380;
	sub.f64 	%fd3393, %fd12414, %fd12415;
	mul.f64 	%fd12416, %fd18006, %fd3392;
	fma.rn.f64 	%fd12417, %fd18005, %fd3391, %fd12416;
	fma.rn.f64 	%fd12418, %fd18007, %fd3393, %fd12417;
	div.rn.f64 	%fd12419, %fd12418, %fd3386;
	setp.lt.f64 	%p2334, %fd12419, 0d0000000000000000;
	add.f64 	%fd12420, %fd3390, %fd12419;
	setp.gt.f64 	%p2335, %fd12420, 0d3FF0000000000000;
	or.pred  	%p2336, %p2334, %p2335;
	@%p2336 bra 	$L__BB0_1394;
	mul.f64 	%fd12421, %fd3384, %fd3392;
	fma.rn.f64 	%fd12422, %fd3383, %fd3391, %fd12421;
	fma.rn.f64 	%fd12423, %fd3385, %fd3393, %fd12422;
	div.rn.f64 	%fd12424, %fd12423, %fd3386;
	setp.geu.f64 	%p3726, %fd12424, 0d0000000000000000;
	selp.f64 	%fd18015, %fd12424, 0d0000000000000000, %p3726;
$L__BB0_1394:
	sub.f64 	%fd3396, %fd3376, %fd3370;
	sub.f64 	%fd3397, %fd3375, %fd3369;
	sub.f64 	%fd3398, %fd3374, %fd3368;
	sub.f64 	%fd3399, %fd3373, %fd3370;
	sub.f64 	%fd3400, %fd3372, %fd3369;
	sub.f64 	%fd3401, %fd3371, %fd3368;
	mul.f64 	%fd12426, %fd18006, %fd3401;
	mul.f64 	%fd12427, %fd18007, %fd3400;
	sub.f64 	%fd3402, %fd12426, %fd12427;
	mul.f64 	%fd12428, %fd18007, %fd3399;
	mul.f64 	%fd12429, %fd18005, %fd3401;
	sub.f64 	%fd3403, %fd12428, %fd12429;
	mul.f64 	%fd12430, %fd18005, %fd3400;
	mul.f64 	%fd12431, %fd18006, %fd3399;
	sub.f64 	%fd3404, %fd12430, %fd12431;
	mul.f64 	%fd12432, %fd3397, %fd3403;
	fma.rn.f64 	%fd12433, %fd3396, %fd3402, %fd12432;
	fma.rn.f64 	%fd3405, %fd3398, %fd3404, %fd12433;
	abs.f64 	%fd12434, %fd3405;
	setp.lt.f64 	%p2338, %fd12434, 0d3D719799812DEA11;
	mov.pred 	%p3727, 0;
	mov.f64 	%fd18016, 0d0000000000000000;
	@%p2338 bra 	$L__BB0_1398;
	sub.f64 	%fd3406, %fd3124, %fd3370;
	sub.f64 	%fd3407, %fd3125, %fd3369;
	sub.f64 	%fd3408, %fd3126, %fd3368;
	mul.f64 	%fd12436, %fd3407, %fd3403;
	fma.rn.f64 	%fd12437, %fd3406, %fd3402, %fd12436;
	fma.rn.f64 	%fd12438, %fd3408, %fd3404, %fd12437;
	div.rn.f64 	%fd3409, %fd12438, %fd3405;
	setp.lt.f64 	%p2340, %fd3409, 0d0000000000000000;
	setp.gt.f64 	%p2341, %fd3409, 0d3FF0000000000000;
	or.pred  	%p2342, %p2340, %p2341;
	@%p2342 bra 	$L__BB0_1398;
	mul.f64 	%fd12440, %fd3407, %fd3398;
	mul.f64 	%fd12441, %fd3408, %fd3397;
	sub.f64 	%fd3410, %fd12440, %fd12441;
	mul.f64 	%fd12442, %fd3408, %fd3396;
	mul.f64 	%fd12443, %fd3406, %fd3398;
	sub.f64 	%fd3411, %fd12442, %fd12443;
	mul.f64 	%fd12444, %fd3406, %fd3397;
	mul.f64 	%fd12445, %fd3407, %fd3396;
	sub.f64 	%fd3412, %fd12444, %fd12445;
	mul.f64 	%fd12446, %fd18006, %fd3411;
	fma.rn.f64 	%fd12447, %fd18005, %fd3410, %fd12446;
	fma.rn.f64 	%fd12448, %fd18007, %fd3412, %fd12447;
	div.rn.f64 	%fd12449, %fd12448, %fd3405;
	setp.lt.f64 	%p2344, %fd12449, 0d0000000000000000;
	add.f64 	%fd12450, %fd3409, %fd12449;
	setp.gt.f64 	%p2345, %fd12450, 0d3FF0000000000000;
	or.pred  	%p2346, %p2344, %p2345;
	@%p2346 bra 	$L__BB0_1398;
	mul.f64 	%fd12451, %fd3400, %fd3411;
	fma.rn.f64 	%fd12452, %fd3399, %fd3410, %fd12451;
	fma.rn.f64 	%fd12453, %fd3401, %fd3412, %fd12452;
	div.rn.f64 	%fd12454, %fd12453, %fd3405;
	setp.geu.f64 	%p3727, %fd12454, 0d0000000000000000;
	selp.f64 	%fd18016, %fd12454, 0d0000000000000000, %p3727;
$L__BB0_1398:
	setp.lt.f64 	%p2347, %fd18015, 0d7FEFFFFFFFFFFFFF;
	and.pred  	%p2348, %p3726, %p2347;
	selp.f64 	%fd12455, %fd18015, 0d7FEFFFFFFFFFFFFF, %p2348;
	setp.lt.f64 	%p2349, %fd18016, %fd12455;
	and.pred  	%p2350, %p3727, %p2349;
	or.pred  	%p2351, %p2350, %p2348;
	selp.f64 	%fd12457, %fd18015, 0d0000000000000000, %p2348;
	selp.f64 	%fd3415, %fd18016, %fd12457, %p2350;
	not.pred 	%p2352, %p2351;
	@%p2352 bra 	$L__BB0_1400;
	setp.lt.f64 	%p2353, %fd3415, %fd18017;
	setp.gt.f64 	%p2354, %fd3415, 0d3EB0C6F7A0B5ED8D;
	and.pred  	%p2355, %p2353, %p2354;
	selp.b32 	%r2941, %r2938, %r2941, %p2355;
	selp.b32 	%r2942, 0, %r2942, %p2355;
	selp.f64 	%fd18017, %fd3415, %fd18017, %p2355;
$L__BB0_1400:
	ld.param.u32 	%r2489, [_Z13render_kernelP4RectiP4TrigiP5Lighti7double3S5_iidP6uchar4iS7__param_1];
	add.s32 	%r2938, %r2938, 1;
	setp.eq.s32 	%p2356, %r2938, %r2489;
	@%p2356 bra 	$L__BB0_1401;
	bra.uni 	$L__BB0_1390;
$L__BB0_1401:
	ld.param.u32 	%r2589, [_Z13render_kernelP4RectiP4TrigiP5Lighti7double3S5_iidP6uchar4iS7__param_3];
	setp.lt.s32 	%p2357, %r2589, 1;
	@%p2357 bra 	$L__BB0_1424;
	ld.param.u32 	%r2590, [_Z13render_kernelP4RectiP4TrigiP5Lighti7double3S5_iidP6uchar4iS7__param_3];
	ld.param.u64 	%rd1022, [_Z13render_kernelP4RectiP4TrigiP5Lighti7double3S5_iidP6uchar4iS7__param_2];
	cvta.to.global.u64 	%rd63, %rd1022;
	setp.eq.s32 	%p2358, %r2590, 1;
	mov.b32 	%r2952, 0;
	@%p2358 bra 	$L__BB0_1417;
	mov.b32 	%r2943, 0;
$L__BB0_1404:
	mul.wide.u32 	%rd562, %r2943, 96;
	add.s64 	%rd64, %rd63, %rd562;
	ld.global.f64 	%fd3419, [%rd64];
	ld.global.f64 	%fd3420, [%rd64+8];
	ld.global.f64 	%fd3421, [%rd64+16];
	ld.global.f64 	%fd12460, [%rd64+24];
	ld.global.f64 	%fd12461, [%rd64+32];
	ld.global.f64 	%fd12462, [%rd64+40];
	ld.global.f64 	%fd12463, [%rd64+48];
	ld.global.f64 	%fd12464, [%rd64+56];
	ld.global.f64 	%fd12465, [%rd64+64];
	sub.f64 	%fd3422, %fd12460, %fd3419;
	sub.f64 	%fd3423, %fd12461, %fd3420;
	sub.f64 	%fd3424, %fd12462, %fd3421;
	sub.f64 	%fd3425, %fd12463, %fd3419;
	sub.f64 	%fd3426, %fd12464, %fd3420;
	sub.f64 	%fd3427, %fd12465, %fd3421;
	mul.f64 	%fd12466, %fd18006, %fd3427;
	mul.f64 	%fd12467, %fd18007, %fd3426;
	sub.f64 	%fd3428, %fd12466, %fd12467;
	mul.f64 	%fd12468, %fd18007, %fd3425;
	mul.f64 	%fd12469, %fd18005, %fd3427;
	sub.f64 	%fd3429, %fd12468, %fd12469;
	mul.f64 	%fd12470, %fd18005, %fd3426;
	mul.f64 	%fd12471, %fd18006, %fd3425;
	sub.f64 	%fd3430, %fd12470, %fd12471;
	mul.f64 	%fd12472, %fd3423, %fd3429;
	fma.rn.f64 	%fd12473, %fd3422, %fd3428, %fd12472;
	fma.rn.f64 	%fd3431, %fd3424, %fd3430, %fd12473;
	abs.f64 	%fd12474, %fd3431;
	setp.lt.f64 	%p2360, %fd12474, 0d3D719799812DEA11;
	mov.pred 	%p3728, -1;
	mov.f64 	%fd18019, 0d0000000000000000;
	@%p2360 bra 	$L__BB0_1408;
	sub.f64 	%fd3432, %fd3124, %fd3419;
	sub.f64 	%fd3433, %fd3125, %fd3420;
	sub.f64 	%fd3434, %fd3126, %fd3421;
	mul.f64 	%fd12476, %fd3433, %fd3429;
	fma.rn.f64 	%fd12477, %fd3432, %fd3428, %fd12476;
	fma.rn.f64 	%fd12478, %fd3434, %fd3430, %fd12477;
	div.rn.f64 	%fd3435, %fd12478, %fd3431;
	setp.lt.f64 	%p2362, %fd3435, 0d0000000000000000;
	setp.gt.f64 	%p2363, %fd3435, 0d3FF0000000000000;
	or.pred  	%p2364, %p2362, %p2363;
	@%p2364 bra 	$L__BB0_1408;
	mul.f64 	%fd12480, %fd3433, %fd3424;
	mul.f64 	%fd12481, %fd3434, %fd3423;
	sub.f64 	%fd3436, %fd12480, %fd12481;
	mul.f64 	%fd12482, %fd3434, %fd3422;
	mul.f64 	%fd12483, %fd3432, %fd3424;
	sub.f64 	%fd3437, %fd12482, %fd12483;
	mul.f64 	%fd12484, %fd3432, %fd3423;
	mul.f64 	%fd12485, %fd3433, %fd3422;
	sub.f64 	%fd3438, %fd12484, %fd12485;
	mul.f64 	%fd12486, %fd18006, %fd3437;
	fma.rn.f64 	%fd12487, %fd18005, %fd3436, %fd12486;
	fma.rn.f64 	%fd12488, %fd18007, %fd3438, %fd12487;
	div.rn.f64 	%fd12489, %fd12488, %fd3431;
	setp.lt.f64 	%p2366, %fd12489, 0d0000000000000000;
	add.f64 	%fd12490, %fd3435, %fd12489;
	setp.gt.f64 	%p2367, %fd12490, 0d3FF0000000000000;
	or.pred  	%p2368, %p2366, %p2367;
	@%p2368 bra 	$L__BB0_1408;
	mul.f64 	%fd12491, %fd3426, %fd3437;
	fma.rn.f64 	%fd12492, %fd3425, %fd3436, %fd12491;
	fma.rn.f64 	%fd12493, %fd3427, %fd3438, %fd12492;
	div.rn.f64 	%fd12494, %fd12493, %fd3431;
	setp.lt.f64 	%p3728, %fd12494, 0d0000000000000000;
	selp.f64 	%fd18019, 0d0000000000000000, %fd12494, %p3728;
$L__BB0_1408:
	@%p3728 bra 	$L__BB0_1410;
	setp.lt.f64 	%p2369, %fd18019, %fd18017;
	setp.gt.f64 	%p2370, %fd18019, 0d3EB0C6F7A0B5ED8D;
	and.pred  	%p2371, %p2369, %p2370;
	selp.b32 	%r2941, %r2943, %r2941, %p2371;
	selp.b32 	%r2942, 1, %r2942, %p2371;
	selp.f64 	%fd18017, %fd18019, %fd18017, %p2371;
$L__BB0_1410:
	ld.global.f64 	%fd3443, [%rd64+96];
	ld.global.f64 	%fd3444, [%rd64+104];
	ld.global.f64 	%fd3445, [%rd64+112];
	ld.global.f64 	%fd12496, [%rd64+120];
	ld.global.f64 	%fd12497, [%rd64+128];
	ld.global.f64 	%fd12498, [%rd64+136];
	ld.global.f64 	%fd12499, [%rd64+144];
	ld.global.f64 	%fd12500, [%rd64+152];
	ld.global.f64 	%fd12501, [%rd64+160];
	sub.f64 	%fd3446, %fd12496, %fd3443;
	sub.f64 	%fd3447, %fd12497, %fd3444;
	sub.f64 	%fd3448, %fd12498, %fd3445;
	sub.f64 	%fd3449, %fd12499, %fd3443;
	sub.f64 	%fd3450, %fd12500, %fd3444;
	sub.f64 	%fd3451, %fd12501, %fd3445;
	mul.f64 	%fd12502, %fd18006, %fd3451;
	mul.f64 	%fd12503, %fd18007, %fd3450;
	sub.f64 	%fd3452, %fd12502, %fd12503;
	mul.f64 	%fd12504, %fd18007, %fd3449;
	mul.f64 	%fd12505, %fd18005, %fd3451;
	sub.f64 	%fd3453, %fd12504, %fd12505;
	mul.f64 	%fd12506, %fd18005, %fd3450;
	mul.f64 	%fd12507, %fd18006, %fd3449;
	sub.f64 	%fd3454, %fd12506, %fd12507;
	mul.f64 	%fd12508, %fd3447, %fd3453;
	fma.rn.f64 	%fd12509, %fd3446, %fd3452, %fd12508;
	fma.rn.f64 	%fd3455, %fd3448, %fd3454, %fd12509;
	abs.f64 	%fd12510, %fd3455;
	setp.lt.f64 	%p2373, %fd12510, 0d3D719799812DEA11;
	mov.pred 	%p3729, -1;
	mov.f64 	%fd18021, 0d0000000000000000;
	@%p2373 bra 	$L__BB0_1414;
	sub.f64 	%fd3456, %fd3124, %fd3443;
	sub.f64 	%fd3457, %fd3125, %fd3444;
	sub.f64 	%fd3458, %fd3126, %fd3445;
	mul.f64 	%fd12512, %fd3457, %fd3453;
	fma.rn.f64 	%fd12513, %fd3456, %fd3452, %fd12512;
	fma.rn.f64 	%fd12514, %fd3458, %fd3454, %fd12513;
	div.rn.f64 	%fd3459, %fd12514, %fd3455;
	setp.lt.f64 	%p2375, %fd3459, 0d0000000000000000;
	setp.gt.f64 	%p2376, %fd3459, 0d3FF0000000000000;
	or.pred  	%p2377, %p2375, %p2376;
	@%p2377 bra 	$L__BB0_1414;
	mul.f64 	%fd12516, %fd3457, %fd3448;
	mul.f64 	%fd12517, %fd3458, %fd3447;
	sub.f64 	%fd3460, %fd12516, %fd12517;
	mul.f64 	%fd12518, %fd3458, %fd3446;
	mul.f64 	%fd12519, %fd3456, %fd3448;
	sub.f64 	%fd3461, %fd12518, %fd12519;
	mul.f64 	%fd12520, %fd3456, %fd3447;
	mul.f64 	%fd12521, %fd3457, %fd3446;
	sub.f64 	%fd3462, %fd12520, %fd12521;
	mul.f64 	%fd12522, %fd18006, %fd3461;
	fma.rn.f64 	%fd12523, %fd18005, %fd3460, %fd12522;
	fma.rn.f64 	%fd12524, %fd18007, %fd3462, %fd12523;
	div.rn.f64 	%fd12525, %fd12524, %fd3455;
	setp.lt.f64 	%p2379, %fd12525, 0d0000000000000000;
	add.f64 	%fd12526, %fd3459, %fd12525;
	setp.gt.f64 	%p2380, %fd12526, 0d3FF0000000000000;
	or.pred  	%p2381, %p2379, %p2380;
	@%p2381 bra 	$L__BB0_1414;
	mul.f64 	%fd12527, %fd3450, %fd3461;
	fma.rn.f64 	%fd12528, %fd3449, %fd3460, %fd12527;
	fma.rn.f64 	%fd12529, %fd3451, %fd3462, %fd12528;
	div.rn.f64 	%fd12530, %fd12529, %fd3455;
	setp.lt.f64 	%p3729, %fd12530, 0d0000000000000000;
	selp.f64 	%fd18021, 0d0000000000000000, %fd12530, %p3729;
$L__BB0_1414:
	@%p3729 bra 	$L__BB0_1416;
	setp.lt.f64 	%p2382, %fd18021, %fd18017;
	setp.gt.f64 	%p2383, %fd18021, 0d3EB0C6F7A0B5ED8D;
	and.pred  	%p2384, %p2382, %p2383;
	add.s32 	%r1560, %r2943, 1;
	selp.b32 	%r2941, %r1560, %r2941, %p2384;
	selp.b32 	%r2942, 1, %r2942, %p2384;
	selp.f64 	%fd18017, %fd18021, %fd18017, %p2384;
$L__BB0_1416:
	ld.param.u32 	%r2591, [_Z13render_kernelP4RectiP4TrigiP5Lighti7double3S5_iidP6uchar4iS7__param_3];
	add.s32 	%r2943, %r2943, 2;
	and.b32  	%r2952, %r2591, 2147483646;
	setp.ne.s32 	%p2385, %r2943, %r2952;
	@%p2385 bra 	$L__BB0_1404;
$L__BB0_1417:
	ld.param.u32 	%r2592, [_Z13render_kernelP4RectiP4TrigiP5Lighti7double3S5_iidP6uchar4iS7__param_3];
	and.b32  	%r1561, %r2592, 1;
	setp.eq.b32 	%p2386, %r1561, 1;
	not.pred 	%p2387, %p2386;
	mov.f64 	%fd18025, 0d0000000000000000;
	@%p2387 bra 	$L__BB0_1424;
	mul.wide.u32 	%rd563, %r2952, 96;
	add.s64 	%rd564, %rd63, %rd563;
	ld.global.f64 	%fd3469, [%rd564];
	ld.global.f64 	%fd3470, [%rd564+8];
	ld.global.f64 	%fd3471, [%rd564+16];
	ld.global.f64 	%fd12532, [%rd564+24];
	ld.global.f64 	%fd12533, [%rd564+32];
	ld.global.f64 	%fd12534, [%rd564+40];
	ld.global.f64 	%fd12535, [%rd564+48];
	ld.global.f64 	%fd12536, [%rd564+56];
	ld.global.f64 	%fd12537, [%rd564+64];
	sub.f64 	%fd3472, %fd12532, %fd3469;
	sub.f64 	%fd3473, %fd12533, %fd3470;
	sub.f64 	%fd3474, %fd12534, %fd3471;
	sub.f64 	%fd3475, %fd12535, %fd3469;
	sub.f64 	%fd3476, %fd12536, %fd3470;
	sub.f64 	%fd3477, %fd12537, %fd3471;
	mul.f64 	%fd12538, %fd18006, %fd3477;
	mul.f64 	%fd12539, %fd18007, %fd3476;
	sub.f64 	%fd3478, %fd12538, %fd12539;
	mul.f64 	%fd12540, %fd18007, %fd3475;
	mul.f64 	%fd12541, %fd18005, %fd3477;
	sub.f64 	%fd3479, %fd12540, %fd12541;
	mul.f64 	%fd12542, %fd18005, %fd3476;
	mul.f64 	%fd12543, %fd18006, %fd3475;
	sub.f64 	%fd3480, %fd12542, %fd12543;
	mul.f64 	%fd12544, %fd3473, %fd3479;
	fma.rn.f64 	%fd12545, %fd3472, %fd3478, %fd12544;
	fma.rn.f64 	%fd3481, %fd3474, %fd3480, %fd12545;
	abs.f64 	%fd12546, %fd3481;
	setp.lt.f64 	%p2389, %fd12546, 0d3D719799812DEA11;
	mov.pred 	%p3730, -1;
	@%p2389 bra 	$L__BB0_1422;
	sub.f64 	%fd3482, %fd3124, %fd3469;
	sub.f64 	%fd3483, %fd3125, %fd3470;
	sub.f64 	%fd3484, %fd3126, %fd3471;
	mul.f64 	%fd12548, %fd3483, %fd3479;
	fma.rn.f64 	%fd12549, %fd3482, %fd3478, %fd12548;
	fma.rn.f64 	%fd12550, %fd3484, %fd3480, %fd12549;
	div.rn.f64 	%fd3485, %fd12550, %fd3481;
	setp.lt.f64 	%p2391, %fd3485, 0d0000000000000000;
	setp.gt.f64 	%p2392, %fd3485, 0d3FF0000000000000;
	or.pred  	%p2393, %p2391, %p2392;
	@%p2393 bra 	$L__BB0_1422;
	mul.f64 	%fd12552, %fd3483, %fd3474;
	mul.f64 	%fd12553, %fd3484, %fd3473;
	sub.f64 	%fd3486, %fd12552, %fd12553;
	mul.f64 	%fd12554, %fd3484, %fd3472;
	mul.f64 	%fd12555, %fd3482, %fd3474;
	sub.f64 	%fd3487, %fd12554, %fd12555;
	mul.f64 	%fd12556, %fd3482, %fd3473;
	mul.f64 	%fd12557, %fd3483, %fd3472;
	sub.f64 	%fd3488, %fd12556, %fd12557;
	mul.f64 	%fd12558, %fd18006, %fd3487;
	fma.rn.f64 	%fd12559, %fd18005, %fd3486, %fd12558;
	fma.rn.f64 	%fd12560, %fd18007, %fd3488, %fd12559;
	div.rn.f64 	%fd12561, %fd12560, %fd3481;
	setp.lt.f64 	%p2395, %fd12561, 0d0000000000000000;
	add.f64 	%fd12562, %fd3485, %fd12561;
	setp.gt.f64 	%p2396, %fd12562, 0d3FF0000000000000;
	or.pred  	%p2397, %p2395, %p2396;
	@%p2397 bra 	$L__BB0_1422;
	mul.f64 	%fd12563, %fd3476, %fd3487;
	fma.rn.f64 	%fd12564, %fd3475, %fd3486, %fd12563;
	fma.rn.f64 	%fd12565, %fd3477, %fd3488, %fd12564;
	div.rn.f64 	%fd12566, %fd12565, %fd3481;
	setp.lt.f64 	%p3730, %fd12566, 0d0000000000000000;
	selp.f64 	%fd18025, 0d0000000000000000, %fd12566, %p3730;
$L__BB0_1422:
	@%p3730 bra 	$L__BB0_1424;
	setp.lt.f64 	%p2398, %fd18025, %fd18017;
	setp.gt.f64 	%p2399, %fd18025, 0d3EB0C6F7A0B5ED8D;
	and.pred  	%p2400, %p2398, %p2399;
	selp.b32 	%r2941, %r2952, %r2941, %p2400;
	selp.b32 	%r2942, 1, %r2942, %p2400;
	selp.f64 	%fd18017, %fd18025, %fd18017, %p2400;
$L__BB0_1424:
	setp.eq.s32 	%p2401, %r2941, -1;
	mov.b16 	%rs1058, 255;
	mov.b16 	%rs1055, 0;
	mov.f64 	%fd18031, 0d0000000000000000;
	mov.f64 	%fd18032, 0d0000000000000000;
	mov.f64 	%fd18033, 0d0000000000000000;
	mov.u16 	%rs1056, %rs1055;
	mov.u16 	%rs1057, %rs1055;
	@%p2401 bra 	$L__BB0_1818;
	fma.rn.f64 	%fd3493, %fd18005, %fd18017, %fd3124;
	fma.rn.f64 	%fd3494, %fd18006, %fd18017, %fd3125;
	fma.rn.f64 	%fd3495, %fd18007, %fd18017, %fd3126;
	mov.b16 	%rs1027, 255;
	setp.eq.s32 	%p2402, %r2942, 1;
	@%p2402 bra 	$L__BB0_1433;
	setp.ne.s32 	%p2403, %r2942, 0;
	mov.u16 	%rs1028, %rs1027;
	mov.u16 	%rs1029, %rs1027;
	mov.u16 	%rs1030, %rs1027;
	@%p2403 bra 	$L__BB0_1442;
	ld.param.u64 	%rd1128, [_Z13render_kernelP4RectiP4TrigiP5Lighti7double3S5_iidP6uchar4iS7__param_13];
	ld.param.u64 	%rd915, [_Z13render_kernelP4RectiP4TrigiP5Lighti7double3S5_iidP6uchar4iS7__param_0];
	cvta.to.global.u64 	%rd568, %rd915;
	mul.wide.s32 	%rd569, %r2941, 128;
	add.s64 	%rd570, %rd568, %rd569;
	ld.global.f64 	%fd12627, [%rd570+16];
	ld.global.f64 	%fd12628, [%rd570+24];
	ld.global.f64 	%fd12629, [%rd570+32];
	ld.global.f64 	%fd12630, [%rd570+40];
	ld.global.f64 	%fd12631, [%rd570+64];
	ld.global.v2.u32 	{%r1567, %r1568}, [%rd570+96];
	ld.global.f64 	%fd12632, [%rd570+56];
	ld.global.f64 	%fd12633, [%rd570+48];
	ld.global.f64 	%fd12634, [%rd570+8];
	ld.global.f64 	%fd12635, [%rd570];
	sub.f64 	%fd12636, %fd3493, %fd12635;
	sub.f64 	%fd12637, %fd3494, %fd12634;
	sub.f64 	%fd12638, %fd12633, %fd12635;
	sub.f64 	%fd12639, %fd12632, %fd12634;
	abs.f64 	%fd12640, %fd12638;
	setp.lt.f64 	%p2417, %fd12640, 0d3D719799812DEA11;
	setp.lt.f64 	%p2418, %fd12638, 0d0000000000000000;
	selp.f64 	%fd12641, 0dBD719799812DEA11, 0d3D719799812DEA11, %p2418;
	selp.f64 	%fd12642, %fd12641, %fd12638, %p2417;
	abs.f64 	%fd12643, %fd12639;
	setp.lt.f64 	%p2419, %fd12643, 0d3D719799812DEA11;
	setp.lt.f64 	%p2420, %fd12639, 0d0000000000000000;
	selp.f64 	%fd12644, 0dBD719799812DEA11, 0d3D719799812DEA11, %p2420;
	selp.f64 	%fd12645, %fd12644, %fd12639, %p2419;
	div.rn.f64 	%fd12646, %fd12636, %fd12642;
	cvt.rn.f64.s32 	%fd12647, %r1567;
	mul.f64 	%fd12648, %fd12646, %fd12647;
	mov.f64 	%fd12649, 0d3FE0000000000000;
	copysign.f64 	%fd12650, %fd12648, %fd12649;
	add.rz.f64 	%fd12651, %fd12648, %fd12650;
	cvt.rzi.f64.f64 	%fd12652, %fd12651;
	cvt.rzi.s32.f64 	%r1569, %fd12652;
	div.rn.f64 	%fd12653, %fd12637, %fd12645;
	cvt.rn.f64.s32 	%fd12654, %r1568;
	mul.f64 	%fd12655, %fd12653, %fd12654;
	copysign.f64 	%fd12656, %fd12655, %fd12649;
	add.rz.f64 	%fd12657, %fd12655, %fd12656;
	cvt.rzi.f64.f64 	%fd12658, %fd12657;
	cvt.rzi.s32.f64 	%r1570, %fd12658;
	max.s32 	%r1571, %r1569, 0;
	setp.lt.s32 	%p2421, %r1571, %r1567;
	add.s32 	%r1572, %r1567, -1;
	selp.b32 	%r1573, %r1571, %r1572, %p2421;
	max.s32 	%r1574, %r1570, 0;
	setp.lt.s32 	%p2422, %r1574, %r1568;
	add.s32 	%r1575, %r1568, -1;
	selp.b32 	%r1576, %r1574, %r1575, %p2422;
	mad.lo.s32 	%r1577, %r1576, %r1567, %r1573;
	cvta.to.global.u64 	%rd571, %rd1128;
	mul.wide.s32 	%rd572, %r1577, 4;
	add.s64 	%rd573, %rd571, %rd572;
	ld.global.u32 	%r1578, [%rd573];
	bfe.u32 	%r1579, %r1578, 24, 8;
	cvt.u16.u32 	%rs1030, %r1579;
	bfe.u32 	%r1580, %r1578, 16, 8;
	cvt.u16.u32 	%rs1029, %r1580;
	bfe.u32 	%r1581, %r1578, 8, 8;
	cvt.u16.u32 	%rs1028, %r1581;
	bfe.u32 	%r1582, %r1578, 0, 8;
	cvt.u16.u32 	%rs1027, %r1582;
	sub.f64 	%fd12659, %fd12628, %fd12635;
	sub.f64 	%fd12660, %fd12629, %fd12634;
	sub.f64 	%fd12661, %fd12630, %fd12627;
	sub.f64 	%fd12662, %fd12631, %fd12627;
	mul.f64 	%fd12663, %fd12660, %fd12662;
	mul.f64 	%fd12664, %fd12661, %fd12639;
	sub.f64 	%fd3496, %fd12663, %fd12664;
	mul.f64 	%fd12665, %fd12661, %fd12638;
	mul.f64 	%fd12666, %fd12659, %fd12662;
	sub.f64 	%fd3497, %fd12665, %fd12666;
	mul.f64 	%fd12667, %fd12659, %fd12639;
	mul.f64 	%fd12668, %fd12660, %fd12638;
	sub.f64 	%fd3498, %fd12667, %fd12668;
	mul.f64 	%fd12669, %fd3497, %fd3497;
	fma.rn.f64 	%fd12670, %fd3496, %fd3496, %fd12669;
	fma.rn.f64 	%fd3499, %fd3498, %fd3498, %fd12670;
	setp.eq.f64 	%p2423, %fd3499, 0d0000000000000000;
	mov.f64 	%fd18028, 0d0000000000000000;
	@%p2423 bra 	$L__BB0_1431;
	abs.f64 	%fd12671, %fd3499;
	setp.leu.f64 	%p2424, %fd12671, 0d3E7AD7F29ABCAF48;
	mov.f64 	%fd18028, %fd3499;
	@%p2424 bra 	$L__BB0_1431;
	mov.f64 	%fd18027, %fd3499;
$L__BB0_1430:
	div.rn.f64 	%fd12672, %fd3499, %fd18027;
	add.f64 	%fd12673, %fd18027, %fd12672;
	mul.f64 	%fd18028, %fd12673, 0d3FE0000000000000;
	sub.f64 	%fd12674, %fd18028, %fd18027;
	abs.f64 	%fd12675, %fd12674;
	setp.gt.f64 	%p2425, %fd12675, 0d3E7AD7F29ABCAF48;
	mov.f64 	%fd18027, %fd18028;
	@%p2425 bra 	$L__BB0_1430;
$L__BB0_1431:
	setp.lt.f64 	%p2426, %fd18028, 0d3D719799812DEA11;
	@%p2426 bra 	$L__BB0_1442;
	div.rn.f64 	%fd18031, %fd3496, %fd18028;
	div.rn.f64 	%fd18032, %fd3497, %fd18028;
	div.rn.f64 	%fd18033, %fd3498, %fd18028;
	bra.uni 	$L__BB0_1442;
$L__BB0_1433:
	ld.param.u64 	%rd1023, [_Z13render_kernelP4RectiP4TrigiP5Lighti7double3S5_iidP6uchar4iS7__param_2];
	cvta.to.global.u64 	%rd565, %rd1023;
	mul.wide.s32 	%rd566, %r2941, 96;
	add.s64 	%rd567, %rd565, %rd566;
	ld.global.f64 	%fd3506, [%rd567];
	ld.global.f64 	%fd3507, [%rd567+8];
	ld.global.f64 	%fd3508, [%rd567+16];
	ld.global.f64 	%fd12568, [%rd567+24];
	ld.global.f64 	%fd12569, [%rd567+32];
	ld.global.f64 	%fd12570, [%rd567+40];
	ld.global.f64 	%fd12571, [%rd567+48];
	ld.global.f64 	%fd12572, [%rd567+56];
	ld.global.f64 	%fd12573, [%rd567+64];
	ld.global.u32 	%r1562, [%rd567+72];
	bfe.u32 	%r1563, %r1562, 0, 8;
	cvt.u16.u32 	%rs305, %r1563;
	bfe.u32 	%r1564, %r1562, 8, 8;
	cvt.u16.u32 	%rs306, %r1564;
	bfe.u32 	%r1565, %r1562, 16, 8;
	cvt.u16.u32 	%rs307, %r1565;
	bfe.u32 	%r1566, %r1562, 24, 8;
	cvt.u16.u32 	%rs308, %r1566;
	sub.f64 	%fd3509, %fd12568, %fd3506;
	sub.f64 	%fd3510, %fd12569, %fd3507;
	sub.f64 	%fd3511, %fd12570, %fd3508;
	sub.f64 	%fd3512, %fd12571, %fd3506;
	sub.f64 	%fd3513, %fd12572, %fd3507;
	sub.f64 	%fd3514, %fd12573, %fd3508;
	mul.f64 	%fd3515, %fd3510, %fd3514;
	mul.f64 	%fd3516, %fd3511, %fd3513;
	sub.f64 	%fd12574, %fd3515, %fd3516;
	mul.f64 	%fd3517, %fd3511, %fd3512;
	mul.f64 	%fd3518, %fd3509, %fd3514;
	sub.f64 	%fd12575, %fd3517, %fd3518;
	mul.f64 	%fd3519, %fd3509, %fd3513;
	mul.f64 	%fd3520, %fd3510, %fd3512;
	sub.f64 	%fd12576, %fd3519, %fd3520;
	mul.f64 	%fd12577, %fd12575, %fd12575;
	fma.rn.f64 	%fd12578, %fd12574, %fd12574, %fd12577;
	fma.rn.f64 	%fd3521, %fd12576, %fd12576, %fd12578;
	abs.f64 	%fd12579, %fd3521;
	setp.lt.f64 	%p2404, %fd12579, 0d3EE4F8B588E368F1;
	mov.b16 	%rs1030, 255;
	mov.b16 	%rs1027, 0;
	mov.u16 	%rs1028, %rs1027;
	mov.u16 	%rs1029, %rs1027;
	@%p2404 bra 	$L__BB0_1436;
	sub.f64 	%fd12580, %fd3493, %fd3506;
	sub.f64 	%fd12581, %fd3494, %fd3507;
	sub.f64 	%fd12582, %fd3495, %fd3508;
	mul.f64 	%fd12583, %fd12581, %fd3514;
	mul.f64 	%fd12584, %fd12582, %fd3513;
	sub.f64 	%fd12585, %fd12583, %fd12584;
	mul.f64 	%fd12586, %fd12582, %fd3512;
	mul.f64 	%fd12587, %fd12580, %fd3514;
	sub.f64 	%fd12588, %fd12586, %fd12587;
	mul.f64 	%fd12589, %fd12580, %fd3513;
	mul.f64 	%fd12590, %fd12581, %fd3512;
	sub.f64 	%fd12591, %fd12589, %fd12590;
	sub.f64 	%fd12592, %fd3515, %fd3516;
	sub.f64 	%fd12593, %fd3517, %fd3518;
	mul.f64 	%fd12594, %fd12588, %fd12593;
	fma.rn.f64 	%fd12595, %fd12585, %fd12592, %fd12594;
	sub.f64 	%fd12596, %fd3519, %fd3520;
	fma.rn.f64 	%fd12597, %fd12591, %fd12596, %fd12595;
	div.rn.f64 	%fd3522, %fd12597, %fd3521;
	mul.f64 	%fd12598, %fd3510, %fd12582;
	mul.f64 	%fd12599, %fd3511, %fd12581;
	sub.f64 	%fd12600, %fd12598, %fd12599;
	mul.f64 	%fd12601, %fd3511, %fd12580;
	mul.f64 	%fd12602, %fd3509, %fd12582;
	sub.f64 	%fd12603, %fd12601, %fd12602;
	mul.f64 	%fd12604, %fd3509, %fd12581;
	mul.f64 	%fd12605, %fd3510, %fd12580;
	sub.f64 	%fd12606, %fd12604, %fd12605;
	mul.f64 	%fd12607, %fd12603, %fd12593;
	fma.rn.f64 	%fd12608, %fd12600, %fd12592, %fd12607;
	fma.rn.f64 	%fd12609, %fd12606, %fd12596, %fd12608;
	div.rn.f64 	%fd3523, %fd12609, %fd3521;
	mov.f64 	%fd12610, 0d3FF0000000000000;
	sub.f64 	%fd12611, %fd12610, %fd3522;
	sub.f64 	%fd3524, %fd12611, %fd3523;
	setp.ltu.f64 	%p2405, %fd3522, 0d0000000000000000;
	setp.ge.f64 	%p2406, %fd3523, 0d0000000000000000;
	setp.ge.f64 	%p2407, %fd3524, 0d0000000000000000;
	and.pred  	%p2408, %p2406, %p2407;
	not.pred 	%p2410, %p2408;
	or.pred  	%p2411, %p2405, %p2410;
	mov.u16 	%rs1027, %rs305;
	mov.u16 	%rs1028, %rs306;
	mov.u16 	%rs1029, %rs307;
	mov.u16 	%rs1030, %rs308;
	@%p2411 bra 	$L__BB0_1436;
	abs.f64 	%fd12612, %fd3522;
	abs.f64 	%fd12613, %fd3523;
	min.f64 	%fd12615, %fd12612, %fd12613;
	min.f64 	%fd12616, %fd12615, %fd3524;
	setp.geu.f64 	%p2412, %fd12616, 0d3FA999999999999A;
	selp.b16 	%rs1027, %rs305, 0, %p2412;
	selp.b16 	%rs1028, %rs306, 0, %p2412;
	selp.b16 	%rs1029, %rs307, 0, %p2412;
	selp.b16 	%rs1030, %rs308, -1, %p2412;
$L__BB0_1436:
	sub.f64 	%fd3525, %fd3516, %fd3515;
	sub.f64 	%fd3526, %fd3518, %fd3517;
	sub.f64 	%fd3527, %fd3520, %fd3519;
	mul.f64 	%fd12618, %fd3526, %fd3526;
	fma.rn.f64 	%fd12619, %fd3525, %fd3525, %fd12618;
	fma.rn.f64 	%fd3528, %fd3527, %fd3527, %fd12619;
	setp.eq.f64 	%p2413, %fd3528, 0d0000000000000000;
	mov.f64 	%fd18030, 0d0000000000000000;
	@%p2413 bra 	$L__BB0_1440;
	abs.f64 	%fd12620, %fd3528;
	setp.leu.f64 	%p2414, %fd12620, 0d3E7AD7F29ABCAF48;
	mov.f64 	%fd18030, %fd3528;
	@%p2414 bra 	$L__BB0_1440;
	mov.f64 	%fd18029, %fd3528;
$L__BB0_1439:
	div.rn.f64 	%fd12621, %fd3528, %fd18029;
	add.f64 	%fd12622, %fd18029, %fd12621;
	mul.f64 	%fd18030, %fd12622, 0d3FE0000000000000;
	sub.f64 	%fd12623, %fd18030, %fd18029;
	abs.f64 	%fd12624, %fd12623;
	setp.gt.f64 	%p2415, %fd12624, 0d3E7AD7F29ABCAF48;
	mov.f64 	%fd18029, %fd18030;
	@%p2415 bra 	$L__BB0_1439;
$L__BB0_1440:
	setp.lt.f64 	%p2416, %fd18030, 0d3D719799812DEA11;
	@%p2416 bra 	$L__BB0_1442;
	div.rn.f64 	%fd18031, %fd3525, %fd18030;
	div.rn.f64 	%fd18032, %fd3526, %fd18030;
	div.rn.f64 	%fd18033, %fd3527, %fd18030;
$L__BB0_1442:
	ld.param.u32 	%r2678, [_Z13render_kernelP4RectiP4TrigiP5Lighti7double3S5_iidP6uchar4iS7__param_5];
	setp.lt.s32 	%p2427, %r2678, 1;
	neg.f64 	%fd3538, %fd18006;
	mov.f64 	%fd18062, 0d0000000000000000;
	@%p2427 bra 	$L__BB0_1508;
	mul.f64 	%fd12679, %fd18032, %fd18032;
	fma.rn.f64 	%fd12680, %fd18031, %fd18031, %fd12679;
	fma.rn.f64 	%fd12681, %fd18033, %fd18033, %fd12680;
	setp.eq.f64 	%p2428, %fd12681, 0d0000000000000000;
	abs.f64 	%fd12682, %fd12681;
	setp.leu.f64 	%p2429, %fd12682, 0d3E7AD7F29ABCAF48;
	mul.f64 	%fd12683, %fd18006, %fd18006;
	fma.rn.f64 	%fd12684, %fd18005, %fd18005, %fd12683;
	fma.rn.f64 	%fd12685, %fd18007, %fd18007, %fd12684;
	setp.eq.f64 	%p2430, %fd12685, 0d0000000000000000;
	abs.f64 	%fd12686, %fd12685;
	setp.leu.f64 	%p2431, %fd12686, 0d3E7AD7F29ABCAF48;
	or.pred  	%p207, %p2428, %p2429;
	or.pred  	%p208, %p2430, %p2431;
	mov.f64 	%fd18062, 0d0000000000000000;
	mov.b32 	%r2957, 0;
$L__BB0_1444:
	ld.param.u64 	%rd1104, [_Z13render_kernelP4RectiP4TrigiP5Lighti7double3S5_iidP6uchar4iS7__param_4];
	cvta.to.global.u64 	%rd574, %rd1104;
	mul.wide.u32 	%rd575, %r2957, 64;
	add.s64 	%rd65, %rd574, %rd575;
	ld.global.u32 	%r1584, [%rd65];
	ld.global.f64 	%fd3540, [%rd65+8];
	ld.global.f64 	%fd18035, [%rd65+40];
	ld.global.f64 	%fd18036, [%rd65+48];
	ld.global.f64 	%fd18037, [%rd65+56];
	mov.f64 	%fd18038, 0d4376345785D8A000;
	setp.eq.s32 	%p2432, %r1584, 1;
	@%p2432 bra 	$L__BB0_1447;
	setp.ne.s32 	%p2433, %r1584, 0;
	@%p2433 bra 	$L__BB0_1448;
	add.f64 	%fd18062, %fd18062, %fd3540;
	bra.uni 	$L__BB0_1507;
$L__BB0_1447:
	ld.global.f64 	%fd12689, [%rd65+32];
	ld.global.f64 	%fd12690, [%rd65+24];
	ld.global.f64 	%fd12691, [%rd65+16];
	sub.f64 	%fd18035, %fd12691, %fd3493;
	sub.f64 	%fd18036, %fd12690, %fd3494;
	sub.f64 	%fd18037, %fd12689, %fd3495;
	mov.f64 	%fd18038, 0d3FF0000000000000;
$L__BB0_1448:
	ld.param.u32 	%r2490, [_Z13render_kernelP4RectiP4TrigiP5Lighti7double3S5_iidP6uchar4iS7__param_1];
	setp.lt.s32 	%p2434, %r2490, 1;
	mov.f64 	%fd18052, 0d3FF0000000000000;
	@%p2434 bra 	$L__BB0_1462;
	mov.f64 	%fd18052, 0d3FF0000000000000;
	mov.b32 	%r2958, 0;
$L__BB0_1450:
	ld.param.u64 	%rd916, [_Z13render_kernelP4RectiP4TrigiP5Lighti7double3S5_iidP6uchar4iS7__param_0];
	cvta.to.global.u64 	%rd576, %rd916;
	mul.wide.u32 	%rd577, %r2958, 128;
	add.s64 	%rd578, %rd576, %rd577;
	ld.global.f64 	%fd3554, [%rd578+88];
	ld.global.f64 	%fd3555, [%rd578+80];
	ld.global.f64 	%fd3556, [%rd578+72];
	ld.global.f64 	%fd3557, [%rd578+64];
	ld.global.f64 	%fd3558, [%rd578+56];
	ld.global.f64 	%fd3559, [%rd578+48];
	ld.global.f64 	%fd3560, [%rd578+40];
	ld.global.f64 	%fd3561, [%rd578+32];
	ld.global.f64 	%fd3562, [%rd578+24];
	ld.global.f64 	%fd3563, [%rd578+16];
	ld.global.f64 	%fd3564, [%rd578+8];
	ld.global.f64 	%fd3565, [%rd578];
	sub.f64 	%fd3566, %fd3562, %fd3565;
	sub.f64 	%fd3567, %fd3561, %fd3564;
	sub.f64 	%fd3568, %fd3560, %fd3563;
	sub.f64 	%fd3569, %fd3556, %fd3565;
	sub.f64 	%fd3570, %fd3555, %fd3564;
	sub.f64 	%fd3571, %fd3554, %fd3563;
	mul.f64 	%fd12695, %fd18036, %fd3571;
	mul.f64 	%fd12696, %fd18037, %fd3570;
	sub.f64 	%fd12697, %fd12695, %fd12696;
	mul.f64 	%fd12698, %fd18037, %fd3569;
	mul.f64 	%fd12699, %fd18035, %fd3571;
	sub.f64 	%fd12700, %fd12698, %fd12699;
	mul.f64 	%fd12701, %fd18035, %fd3570;
	mul.f64 	%fd12702, %fd18036, %fd3569;
	sub.f64 	%fd12703, %fd12701, %fd12702;
	mul.f64 	%fd12704, %fd3567, %fd12700;
	fma.rn.f64 	%fd12705, %fd3566, %fd12697, %fd12704;
	fma.rn.f64 	%fd3572, %fd3568, %fd12703, %fd12705;
	abs.f64 	%fd12706, %fd3572;
	setp.lt.f64 	%p2436, %fd12706, 0d3D719799812DEA11;
	mov.pred 	%p3731, 0;
	mov.f64 	%fd18041, 0d0000000000000000;
	@%p2436 bra 	$L__BB0_1454;
	sub.f64 	%fd3573, %fd3493, %fd3565;
	sub.f64 	%fd3574, %fd3494, %fd3564;
	sub.f64 	%fd3575, %fd3495, %fd3563;
	mul.f64 	%fd12708, %fd18036, %fd3571;
	mul.f64 	%fd12709, %fd18037, %fd3570;
	sub.f64 	%fd12710, %fd12708, %fd12709;
	mul.f64 	%fd12711, %fd18037, %fd3569;
	mul.f64 	%fd12712, %fd18035, %fd3571;
	sub.f64 	%fd12713, %fd12711, %fd12712;
	mul.f64 	%fd12714, %fd3574, %fd12713;
	fma.rn.f64 	%fd12715, %fd3573, %fd12710, %fd12714;
	mul.f64 	%fd12716, %fd18035, %fd3570;
	mul.f64 	%fd12717, %fd18036, %fd3569;
	sub.f64 	%fd12718, %fd12716, %fd12717;
	fma.rn.f64 	%fd12719, %fd3575, %fd12718, %fd12715;
	div.rn.f64 	%fd3576, %fd12719, %fd3572;
	setp.lt.f64 	%p2438, %fd3576, 0d0000000000000000;
	setp.gt.f64 	%p2439, %fd3576, 0d3FF0000000000000;
	or.pred  	%p2440, %p2438, %p2439;
	@%p2440 bra 	$L__BB0_1454;
	mul.f64 	%fd12721, %fd3574, %fd3568;
	mul.f64 	%fd12722, %fd3575, %fd3567;
	sub.f64 	%fd3577, %fd12721, %fd12722;
	mul.f64 	%fd12723, %fd3575, %fd3566;
	mul.f64 	%fd12724, %fd3573, %fd3568;
	sub.f64 	%fd3578, %fd12723, %fd12724;
	mul.f64 	%fd12725, %fd3573, %fd3567;
	mul.f64 	%fd12726, %fd3574, %fd3566;
	sub.f64 	%fd3579, %fd12725, %fd12726;
	mul.f64 	%fd12727, %fd18036, %fd3578;
	fma.rn.f64 	%fd12728, %fd18035, %fd3577, %fd12727;
	fma.rn.f64 	%fd12729, %fd18037, %fd3579, %fd12728;
	div.rn.f64 	%fd12730, %fd12729, %fd3572;
	setp.lt.f64 	%p2442, %fd12730, 0d0000000000000000;
	add.f64 	%fd12731, %fd3576, %fd12730;
	setp.gt.f64 	%p2443, %fd12731, 0d3FF0000000000000;
	or.pred  	%p2444, %p2442, %p2443;
	@%p2444 bra 	$L__BB0_1454;
	mul.f64 	%fd12732, %fd3570, %fd3578;
	fma.rn.f64 	%fd12733, %fd3569, %fd3577, %fd12732;
	fma.rn.f64 	%fd12734, %fd3571, %fd3579, %fd12733;
	div.rn.f64 	%fd12735, %fd12734, %fd3572;
	setp.geu.f64 	%p3731, %fd12735, 0d0000000000000000;
	selp.f64 	%fd18041, %fd12735, 0d0000000000000000, %p3731;
$L__BB0_1454:
	sub.f64 	%fd3582, %fd3562, %fd3556;
	sub.f64 	%fd3583, %fd3561, %fd3555;
	sub.f64 	%fd3584, %fd3560, %fd3554;
	sub.f64 	%fd3585, %fd3559, %fd3556;
	sub.f64 	%fd3586, %fd3558, %fd3555;
	sub.f64 	%fd3587, %fd3557, %fd3554;
	mul.f64 	%fd12737, %fd18036, %fd3587;
	mul.f64 	%fd12738, %fd18037, %fd3586;
	sub.f64 	%fd12739, %fd12737, %fd12738;
	mul.f64 	%fd12740, %fd18037, %fd3585;
	mul.f64 	%fd12741, %fd18035, %fd3587;
	sub.f64 	%fd12742, %fd12740, %fd12741;
	mul.f64 	%fd12743, %fd18035, %fd3586;
	mul.f64 	%fd12744, %fd18036, %fd3585;
	sub.f64 	%fd12745, %fd12743, %fd12744;
	mul.f64 	%fd12746, %fd3583, %fd12742;
	fma.rn.f64 	%fd12747, %fd3582, %fd12739, %fd12746;
	fma.rn.f64 	%fd3588, %fd3584, %fd12745, %fd12747;
	abs.f64 	%fd12748, %fd3588;
	setp.lt.f64 	%p2446, %fd12748, 0d3D719799812DEA11;
	mov.pred 	%p3732, 0;
	mov.f64 	%fd18042, 0d0000000000000000;
	@%p2446 bra 	$L__BB0_1458;
	sub.f64 	%fd3589, %fd3493, %fd3556;
	sub.f64 	%fd3590, %fd3494, %fd3555;
	sub.f64 	%fd3591, %fd3495, %fd3554;
	mul.f64 	%fd12750, %fd18036, %fd3587;
	mul.f64 	%fd12751, %fd18037, %fd3586;
	sub.f64 	%fd12752, %fd12750, %fd12751;
	mul.f64 	%fd12753, %fd18037, %fd3585;
	mul.f64 	%fd12754, %fd18035, %fd3587;
	sub.f64 	%fd12755, %fd12753, %fd12754;
	mul.f64 	%fd12756, %fd3590, %fd12755;
	fma.rn.f64 	%fd12757, %fd3589, %fd12752, %fd12756;
	mul.f64 	%fd12758, %fd18035, %fd3586;
	mul.f64 	%fd12759, %fd18036, %fd3585;
	sub.f64 	%fd12760, %fd12758, %fd12759;
	fma.rn.f64 	%fd12761, %fd3591, %fd12760, %fd12757;
	div.rn.f64 	%fd3592, %fd12761, %fd3588;
	setp.lt.f64 	%p2448, %fd3592, 0d0000000000000000;
	setp.gt.f64 	%p2449, %fd3592, 0d3FF0000000000000;
	or.pred  	%p2450, %p2448, %p2449;
	@%p2450 bra 	$L__BB0_1458;
	mul.f64 	%fd12763, %fd3590, %fd3584;
	mul.f64 	%fd12764, %fd3591, %fd3583;
	sub.f64 	%fd3593, %fd12763, %fd12764;
	mul.f64 	%fd12765, %fd3591, %fd3582;
	mul.f64 	%fd12766, %fd3589, %fd3584;
	sub.f64 	%fd3594, %fd12765, %fd12766;
	mul.f64 	%fd12767, %fd3589, %fd3583;
	mul.f64 	%fd12768, %fd3590, %fd3582;
	sub.f64 	%fd3595, %fd12767, %fd12768;
	mul.f64 	%fd12769, %fd18036, %fd3594;
	fma.rn.f64 	%fd12770, %fd18035, %fd3593, %fd12769;
	fma.rn.f64 	%fd12771, %fd18037, %fd3595, %fd12770;
	div.rn.f64 	%fd12772, %fd12771, %fd3588;
	setp.lt.f64 	%p2452, %fd12772, 0d0000000000000000;
	add.f64 	%fd12773, %fd3592, %fd12772;
	setp.gt.f64 	%p2453, %fd12773, 0d3FF0000000000000;
	or.pred  	%p2454, %p2452, %p2453;
	@%p2454 bra 	$L__BB0_1458;
	mul.f64 	%fd12774, %fd3586, %fd3594;
	fma.rn.f64 	%fd12775, %fd3585, %fd3593, %fd12774;
	fma.rn.f64 	%fd12776, %fd3587, %fd3595, %fd12775;
	div.rn.f64 	%fd12777, %fd12776, %fd3588;
	setp.geu.f64 	%p3732, %fd12777, 0d0000000000000000;
	selp.f64 	%fd18042, %fd12777, 0d0000000000000000, %p3732;
$L__BB0_1458:
	setp.lt.f64 	%p2455, %fd18041, 0d7FEFFFFFFFFFFFFF;
	and.pred  	%p2456, %p3731, %p2455;
	selp.f64 	%fd12778, %fd18041, 0d7FEFFFFFFFFFFFFF, %p2456;
	setp.lt.f64 	%p2457, %fd18042, %fd12778;
	and.pred  	%p2458, %p3732, %p2457;
	or.pred  	%p2459, %p2458, %p2456;
	selp.f64 	%fd12780, %fd18041, 0d0000000000000000, %p2456;
	selp.f64 	%fd3598, %fd18042, %fd12780, %p2458;
	not.pred 	%p2460, %p2459;
	@%p2460 bra 	$L__BB0_1461;
	setp.ltu.f64 	%p2461, %fd3598, 0d3F50624DD2F1A9FC;
	setp.gtu.f64 	%p2462, %fd3598, %fd18038;
	or.pred  	%p2463, %p2461, %p2462;
	@%p2463 bra 	$L__BB0_1461;
	ld.param.u64 	%rd917, [_Z13render_kernelP4RectiP4TrigiP5Lighti7double3S5_iidP6uchar4iS7__param_0];
	cvta.to.global.u64 	%rd579, %rd917;
	mul.wide.u32 	%rd580, %r2958, 128;
	add.s64 	%rd581, %rd579, %rd580;
	ld.global.f64 	%fd12781, [%rd581+120];
	mul.f64 	%fd18052, %fd18052, %fd12781;
$L__BB0_1461:
	ld.param.u32 	%r2491, [_Z13render_kernelP4RectiP4TrigiP5Lighti7double3S5_iidP6uchar4iS7__param_1];
	add.s32 	%r2958, %r2958, 1;
	setp.eq.s32 	%p2464, %r2958, %r2491;
	@%p2464 bra 	$L__BB0_1462;
	bra.uni 	$L__BB0_1450;
$L__BB0_1462:
	ld.param.u32 	%r2593, [_Z13render_kernelP4RectiP4TrigiP5Lighti7double3S5_iidP6uchar4iS7__param_3];
	setp.lt.s32 	%p2465, %r2593, 1;
	@%p2465 bra 	$L__BB0_1489;
	ld.param.u32 	%r2594, [_Z13render_kernelP4RectiP4TrigiP5Lighti7double3S5_iidP6uchar4iS7__param_3];
	setp.eq.s32 	%p2466, %r2594, 1;
	mov.b64 	%rd1143, 0;
	@%p2466 bra 	$L__BB0_1481;
	mov.b32 	%r2959, 0;
$L__BB0_1465:
	ld.param.u64 	%rd1024, [_Z13render_kernelP4RectiP4TrigiP5Lighti7double3S5_iidP6uchar4iS7__param_2];
	cvta.to.global.u64 	%rd583, %rd1024;
	mul.wide.u32 	%rd584, %r2959, 96;
	add.s64 	%rd585, %rd583, %rd584;
	ld.global.f64 	%fd3602, [%rd585];
	ld.global.f64 	%fd3603, [%rd585+8];
	ld.global.f64 	%fd3604, [%rd585+16];
	ld.global.f64 	%fd12784, [%rd585+24];
	ld.global.f64 	%fd12785, [%rd585+32];
	ld.global.f64 	%fd12786, [%rd585+40];
	ld.global.f64 	%fd12787, [%rd585+48];
	ld.global.f64 	%fd12788, [%rd585+56];
	ld.global.f64 	%fd12789, [%rd585+64];
	sub.f64 	%fd3605, %fd12784, %fd3602;
	sub.f64 	%fd3606, %fd12785, %fd3603;
	sub.f64 	%fd3607, %fd12786, %fd3604;
	sub.f64 	%fd3608, %fd12787, %fd3602;
	sub.f64 	%fd3609, %fd12788, %fd3603;
	sub.f64 	%fd3610, %fd12789, %fd3604;
	mul.f64 	%fd12790, %fd18036, %fd3610;
	mul.f64 	%fd12791, %fd18037, %fd3609;
	sub.f64 	%fd12792, %fd12790, %fd12791;
	mul.f64 	%fd12793, %fd18037, %fd3608;
	mul.f64 	%fd12794, %fd18035, %fd3610;
	sub.f64 	%fd12795, %fd12793, %fd12794;
	mul.f64 	%fd12796, %fd18035, %fd3609;
	mul.f64 	%fd12797, %fd18036, %fd3608;
	sub.f64 	%fd12798, %fd12796, %fd12797;
	mul.f64 	%fd12799, %fd3606, %fd12795;
	fma.rn.f64 	%fd12800, %fd3605, %fd12792, %fd12799;
	fma.rn.f64 	%fd3611, %fd3607, %fd12798, %fd12800;
	abs.f64 	%fd12801, %fd3611;
	setp.lt.f64 	%p2468, %fd12801, 0d3D719799812DEA11;
	mov.pred 	%p3733, -1;
	mov.f64 	%fd18045, 0d0000000000000000;
	@%p2468 bra 	$L__BB0_1469;
	sub.f64 	%fd3612, %fd3493, %fd3602;
	sub.f64 	%fd3613, %fd3494, %fd3603;
	sub.f64 	%fd3614, %fd3495, %fd3604;
	mul.f64 	%fd12803, %fd18036, %fd3610;
	mul.f64 	%fd12804, %fd18037, %fd3609;
	sub.f64 	%fd12805, %fd12803, %fd12804;
	mul.f64 	%fd12806, %fd18037, %fd3608;
	mul.f64 	%fd12807, %fd18035, %fd3610;
	sub.f64 	%fd12808, %fd12806, %fd12807;
	mul.f64 	%fd12809, %fd3613, %fd12808;
	fma.rn.f64 	%fd12810, %fd3612, %fd12805, %fd12809;
	mul.f64 	%fd12811, %fd18035, %fd3609;
	mul.f64 	%fd12812, %fd18036, %fd3608;
	sub.f64 	%fd12813, %fd12811, %fd12812;
	fma.rn.f64 	%fd12814, %fd3614, %fd12813, %fd12810;
	div.rn.f64 	%fd3615, %fd12814, %fd3611;
	setp.lt.f64 	%p2470, %fd3615, 0d0000000000000000;
	setp.gt.f64 	%p2471, %fd3615, 0d3FF0000000000000;
	or.pred  	%p2472, %p2470, %p2471;
	@%p2472 bra 	$L__BB0_1469;
	mul.f64 	%fd12816, %fd3613, %fd3607;
	mul.f64 	%fd12817, %fd3614, %fd3606;
	sub.f64 	%fd3616, %fd12816, %fd12817;
	mul.f64 	%fd12818, %fd3614, %fd3605;
	mul.f64 	%fd12819, %fd3612, %fd3607;
	sub.f64 	%fd3617, %fd12818, %fd12819;
	mul.f64 	%fd12820, %fd3612, %fd3606;
	mul.f64 	%fd12821, %fd3613, %fd3605;
	sub.f64 	%fd3618, %fd12820, %fd12821;
	mul.f64 	%fd12822, %fd18036, %fd3617;
	fma.rn.f64 	%fd12823, %fd18035, %fd3616, %fd12822;
	fma.rn.f64 	%fd12824, %fd18037, %fd3618, %fd12823;
	div.rn.f64 	%fd12825, %fd12824, %fd3611;
	setp.lt.f64 	%p2474, %fd12825, 0d0000000000000000;
	add.f64 	%fd12826, %fd3615, %fd12825;
	setp.gt.f64 	%p2475, %fd12826, 0d3FF0000000000000;
	or.pred  	%p2476, %p2474, %p2475;
	@%p2476 bra 	$L__BB0_1469;
	mul.f64 	%fd12827, %fd3609, %fd3617;
	fma.rn.f64 	%fd12828, %fd3608, %fd3616, %fd12827;
	fma.rn.f64 	%fd12829, %fd3610, %fd3618, %fd12828;
	div.rn.f64 	%fd12830, %fd12829, %fd3611;
	setp.lt.f64 	%p3733, %fd12830, 0d0000000000000000;
	selp.f64 	%fd18045, 0d0000000000000000, %fd12830, %p3733;
$L__BB0_1469:
	@%p3733 bra 	$L__BB0_1472;
	setp.ltu.f64 	%p2477, %fd18045, 0d3F50624DD2F1A9FC;
	setp.gtu.f64 	%p2478, %fd18045, %fd18038;
	or.pred  	%p2479, %p2477, %p2478;
	@%p2479 bra 	$L__BB0_1472;
	ld.param.u64 	%rd1025, [_Z13render_kernelP4RectiP4TrigiP5Lighti7double3S5_iidP6uchar4iS7__param_2];
	cvta.to.global.u64 	%rd586, %rd1025;
	mul.wide.u32 	%rd587, %r2959, 96;
	add.s64 	%rd588, %rd586, %rd587;
	ld.global.f64 	%fd12831, [%rd588+88];
	mul.f64 	%fd18052, %fd18052, %fd12831;
$L__BB0_1472:
	ld.param.u64 	%rd1026, [_Z13render_kernelP4RectiP4TrigiP5Lighti7double3S5_iidP6uchar4iS7__param_2];
	cvta.to.global.u64 	%rd589, %rd1026;
	mul.wide.u32 	%rd590, %r2959, 96;
	add.s64 	%rd591, %rd589, %rd590;
	ld.global.f64 	%fd3623, [%rd591+96];
	ld.global.f64 	%fd3624, [%rd591+104];
	ld.global.f64 	%fd3625, [%rd591+112];
	ld.global.f64 	%fd12833, [%rd591+120];
	ld.global.f64 	%fd12834, [%rd591+128];
	ld.global.f64 	%fd12835, [%rd591+136];
	ld.global.f64 	%fd12836, [%rd591+144];
	ld.global.f64 	%fd12837, [%rd591+152];
	ld.global.f64 	%fd12838, [%rd591+160];
	sub.f64 	%fd3626, %fd12833, %fd3623;
	sub.f64 	%fd3627, %fd12834, %fd3624;
	sub.f64 	%fd3628, %fd12835, %fd3625;
	sub.f64 	%fd3629, %fd12836, %fd3623;
	sub.f64 	%fd3630, %fd12837, %fd3624;
	sub.f64 	%fd3631, %fd12838, %fd3625;
	mul.f64 	%fd12839, %fd18036, %fd3631;
	mul.f64 	%fd12840, %fd18037, %fd3630;
	sub.f64 	%fd12841, %fd12839, %fd12840;
	mul.f64 	%fd12842, %fd18037, %fd3629;
	mul.f64 	%fd12843, %fd18035, %fd3631;
	sub.f64 	%fd12844, %fd12842, %fd12843;
	mul.f64 	%fd12845, %fd18035, %fd3630;
	mul.f64 	%fd12846, %fd18036, %fd3629;
	sub.f64 	%fd12847, %fd12845, %fd12846;
	mul.f64 	%fd12848, %fd3627, %fd12844;
	fma.rn.f64 	%fd12849, %fd3626, %fd12841, %fd12848;
	fma.rn.f64 	%fd3632, %fd3628, %fd12847, %fd12849;
	abs.f64 	%fd12850, %fd3632;
	setp.lt.f64 	%p2481, %fd12850, 0d3D719799812DEA11;
	mov.pred 	%p3734, -1;
	mov.f64 	%fd18047, 0d0000000000000000;
	@%p2481 bra 	$L__BB0_1476;
	sub.f64 	%fd3633, %fd3493, %fd3623;
	sub.f64 	%fd3634, %fd3494, %fd3624;
	sub.f64 	%fd3635, %fd3495, %fd3625;
	mul.f64 	%fd12852, %fd18036, %fd3631;
	mul.f64 	%fd12853, %fd18037, %fd3630;
	sub.f64 	%fd12854, %fd12852, %fd12853;
	mul.f64 	%fd12855, %fd18037, %fd3629;
	mul.f64 	%fd12856, %fd18035, %fd3631;
	sub.f64 	%fd12857, %fd12855, %fd12856;
	mul.f64 	%fd12858, %fd3634, %fd12857;
	fma.rn.f64 	%fd12859, %fd3633, %fd12854, %fd12858;
	mul.f64 	%fd12860, %fd18035, %fd3630;
	mul.f64 	%fd12861, %fd18036, %fd3629;
	sub.f64 	%fd12862, %fd12860, %fd12861;
	fma.rn.f64 	%fd12863, %fd3635, %fd12862, %fd12859;
	div.rn.f64 	%fd3636, %fd12863, %fd3632;
	setp.lt.f64 	%p2483, %fd3636, 0d0000000000000000;
	setp.gt.f64 	%p2484, %fd3636, 0d3FF0000000000000;
	or.pred  	%p2485, %p2483, %p2484;
	@%p2485 bra 	$L__BB0_1476;
	mul.f64 	%fd12865, %fd3634, %fd3628;
	mul.f64 	%fd12866, %fd3635, %fd3627;
	sub.f64 	%fd3637, %fd12865, %fd12866;
	mul.f64 	%fd12867, %fd3635, %fd3626;
	mul.f64 	%fd12868, %fd3633, %fd3628;
	sub.f64 	%fd3638, %fd12867, %fd12868;
	mul.f64 	%fd12869, %fd3633, %fd3627;
	mul.f64 	%fd12870, %fd3634, %fd3626;
	sub.f64 	%fd3639, %fd12869, %fd12870;
	mul.f64 	%fd12871, %fd18036, %fd3638;
	fma.rn.f64 	%fd12872, %fd18035, %fd3637, %fd12871;
	fma.rn.f64 	%fd12873, %fd18037, %fd3639, %fd12872;
	div.rn.f64 	%fd12874, %fd12873, %fd3632;
	setp.lt.f64 	%p2487, %fd12874, 0d0000000000000000;
	add.f64 	%fd12875, %fd3636, %fd12874;
	setp.gt.f64 	%p2488, %fd12875, 0d3FF0000000000000;
	or.pred  	%p2489, %p2487, %p2488;
	@%p2489 bra 	$L__BB0_1476;
	mul.f64 	%fd12876, %fd3630, %fd3638;
	fma.rn.f64 	%fd12877, %fd3629, %fd3637, %fd12876;
	fma.rn.f64 	%fd12878, %fd3631, %fd3639, %fd12877;
	div.rn.f64 	%fd12879, %fd12878, %fd3632;
	setp.lt.f64 	%p3734, %fd12879, 0d0000000000000000;
	selp.f64 	%fd18047, 0d0000000000000000, %fd12879, %p3734;
$L__BB0_1476:
	@%p3734 bra 	$L__BB0_1479;
	setp.ltu.f64 	%p2490, %fd18047, 0d3F50624DD2F1A9FC;
	setp.gtu.f64 	%p2491, %fd18047, %fd18038;
	or.pred  	%p2492, %p2490, %p2491;
	@%p2492 bra 	$L__BB0_1479;
	ld.param.u64 	%rd1027, [_Z13render_kernelP4RectiP4TrigiP5Lighti7double3S5_iidP6uchar4iS7__param_2];
	cvta.to.global.u64 	%rd592, %rd1027;
	mul.wide.u32 	%rd593, %r2959, 96;
	add.s64 	%rd594, %rd592, %rd593;
	ld.global.f64 	%fd12880, [%rd594+184];
	mul.f64 	%fd18052, %fd18052, %fd12880;
$L__BB0_1479:
	ld.param.u32 	%r2595, [_Z13render_kernelP4RectiP4TrigiP5Lighti7double3S5_iidP6uchar4iS7__param_3];
	add.s32 	%r2959, %r2959, 2;
	and.b32  	%r411, %r2595, 2147483646;
	setp.ne.s32 	%p2493, %r2959, %r411;
	@%p2493 bra 	$L__BB0_1465;
	cvt.u64.u32 	%rd1143, %r411;
$L__BB0_1481:
	ld.param.u32 	%r2596, [_Z13render_kernelP4RectiP4TrigiP5Lighti7double3S5_iidP6uchar4iS7__param_3];
	and.b32  	%r1587, %r2596, 1;
	setp.eq.b32 	%p2494, %r1587, 1;
	not.pred 	%p2495, %p2494;
	mov.f64 	%fd18051, 0d0000000000000000;
	@%p2495 bra 	$L__BB0_1489;
	ld.param.u64 	%rd1028, [_Z13render_kernelP4RectiP4TrigiP5Lighti7double3S5_iidP6uchar4iS7__param_2];
	cvta.to.global.u64 	%rd595, %rd1028;
	mad.lo.s64 	%rd68, %rd1143, 96, %rd595;
	ld.global.f64 	%fd3646, [%rd68];
	ld.global.f64 	%fd3647, [%rd68+8];
	ld.global.f64 	%fd3648, [%rd68+16];
	ld.global.f64 	%fd12882, [%rd68+24];
	ld.global.f64 	%fd12883, [%rd68+32];
	ld.global.f64 	%fd12884, [%rd68+40];
	ld.global.f64 	%fd12885, [%rd68+48];
	ld.global.f64 	%fd12886, [%rd68+56];
	ld.global.f64 	%fd12887, [%rd68+64];
	sub.f64 	%fd3649, %fd12882, %fd3646;
	sub.f64 	%fd3650, %fd12883, %fd3647;
	sub.f64 	%fd3651, %fd12884, %fd3648;
	sub.f64 	%fd3652, %fd12885, %fd3646;
	sub.f64 	%fd3653, %fd12886, %fd3647;
	sub.f64 	%fd3654, %fd12887, %fd3648;
	mul.f64 	%fd12888, %fd18036, %fd3654;
	mul.f64 	%fd12889, %fd18037, %fd3653;
	sub.f64 	%fd12890, %fd12888, %fd12889;
	mul.f64 	%fd12891, %fd18037, %fd3652;
	mul.f64 	%fd12892, %fd18035, %fd3654;
	sub.f64 	%fd12893, %fd12891, %fd12892;
	mul.f64 	%fd12894, %fd18035, %fd3653;
	mul.f64 	%fd12895, %fd18036, %fd3652;
	sub.f64 	%fd12896, %fd12894, %fd12895;
	mul.f64 	%fd12897, %fd3650, %fd12893;
	fma.rn.f64 	%fd12898, %fd3649, %fd12890, %fd12897;
	fma.rn.f64 	%fd3655, %fd3651, %fd12896, %fd12898;
	abs.f64 	%fd12899, %fd3655;
	setp.lt.f64 	%p2497, %fd12899, 0d3D719799812DEA11;
	mov.pred 	%p3735, -1;
	@%p2497 bra 	$L__BB0_1486;
	sub.f64 	%fd3656, %fd3493, %fd3646;
	sub.f64 	%fd3657, %fd3494, %fd3647;
	sub.f64 	%fd3658, %fd3495, %fd3648;
	mul.f64 	%fd12901, %fd18036, %fd3654;
	mul.f64 	%fd12902, %fd18037, %fd3653;
	sub.f64 	%fd12903, %fd12901, %fd12902;
	mul.f64 	%fd12904, %fd18037, %fd3652;
	mul.f64 	%fd12905, %fd18035, %fd3654;
	sub.f64 	%fd12906, %fd12904, %fd12905;
	mul.f64 	%fd12907, %fd3657, %fd12906;
	fma.rn.f64 	%fd12908, %fd3656, %fd12903, %fd12907;
	mul.f64 	%fd12909, %fd18035, %fd3653;
	mul.f64 	%fd12910, %fd18036, %fd3652;
	sub.f64 	%fd12911, %fd12909, %fd12910;
	fma.rn.f64 	%fd12912, %fd3658, %fd12911, %fd12908;
	div.rn.f64 	%fd3659, %fd12912, %fd3655;
	setp.lt.f64 	%p2499, %fd3659, 0d0000000000000000;
	setp.gt.f64 	%p2500, %fd3659, 0d3FF0000000000000;
	or.pred  	%p2501, %p2499, %p2500;
	@%p2501 bra 	$L__BB0_1486;
	mul.f64 	%fd12914, %fd3657, %fd3651;
	mul.f64 	%fd12915, %fd3658, %fd3650;
	sub.f64 	%fd3660, %fd12914, %fd12915;
	mul.f64 	%fd12916, %fd3658, %fd3649;
	mul.f64 	%fd12917, %fd3656, %fd3651;
	sub.f64 	%fd3661, %fd12916, %fd12917;
	mul.f64 	%fd12918, %fd3656, %fd3650;
	mul.f64 	%fd12919, %fd3657, %fd3649;
	sub.f64 	%fd3662, %fd12918, %fd12919;
	mul.f64 	%fd12920, %fd18036, %fd3661;
	fma.rn.f64 	%fd12921, %fd18035, %fd3660, %fd12920;
	fma.rn.f64 	%fd12922, %fd18037, %fd3662, %fd12921;
	div.rn.f64 	%fd12923, %fd12922, %fd3655;
	setp.lt.f64 	%p2503, %fd12923, 0d0000000000000000;
	add.f64 	%fd12924, %fd3659, %fd12923;
	setp.gt.f64 	%p2504, %fd12924, 0d3FF0000000000000;
	or.pred  	%p2505, %p2503, %p2504;
	@%p2505 bra 	$L__BB0_1486;
	mul.f64 	%fd12925, %fd3653, %fd3661;
	fma.rn.f64 	%fd12926, %fd3652, %fd3660, %fd12925;
	fma.rn.f64 	%fd12927, %fd3654, %fd3662, %fd12926;
	div.rn.f64 	%fd12928, %fd12927, %fd3655;
	setp.lt.f64 	%p3735, %fd12928, 0d0000000000000000;
	selp.f64 	%fd18051, 0d0000000000000000, %fd12928, %p3735;
$L__BB0_1486:
	@%p3735 bra 	$L__BB0_1489;
	setp.ltu.f64 	%p2506, %fd18051, 0d3F50624DD2F1A9FC;
	setp.gtu.f64 	%p2507, %fd18051, %fd18038;
	or.pred  	%p2508, %p2506, %p2507;
	@%p2508 bra 	$L__BB0_1489;
	ld.global.f64 	%fd12929, [%rd68+88];
	mul.f64 	%fd18052, %fd18052, %fd12929;
$L__BB0_1489:
	mul.f64 	%fd12930, %fd18032, %fd18036;
	fma.rn.f64 	%fd12931, %fd18031, %fd18035, %fd12930;
	fma.rn.f64 	%fd3667, %fd18033, %fd18037, %fd12931;
	setp.leu.f64 	%p2509, %fd3667, 0d0000000000000000;
	@%p2509 bra 	$L__BB0_1498;
	mul.f64 	%fd12932, %fd18032, %fd18032;
	fma.rn.f64 	%fd12933, %fd18031, %fd18031, %fd12932;
	fma.rn.f64 	%fd3668, %fd18033, %fd18033, %fd12933;
	setp.eq.f64 	%p2510, %fd3668, 0d0000000000000000;
	selp.f64 	%fd18054, 0d0000000000000000, %fd3668, %p2510;
	@%p207 bra 	$L__BB0_1493;
	mov.f64 	%fd18053, %fd3668;
$L__BB0_1492:
	div.rn.f64 	%fd12934, %fd3668, %fd18053;
	add.f64 	%fd12935, %fd18053, %fd12934;
	mul.f64 	%fd18054, %fd12935, 0d3FE0000000000000;
	sub.f64 	%fd12936, %fd18054, %fd18053;
	abs.f64 	%fd12937, %fd12936;
	setp.gt.f64 	%p2511, %fd12937, 0d3E7AD7F29ABCAF48;
	mov.f64 	%fd18053, %fd18054;
	@%p2511 bra 	$L__BB0_1492;
$L__BB0_1493:
	mul.f64 	%fd12939, %fd18036, %fd18036;
	fma.rn.f64 	%fd12940, %fd18035, %fd18035, %fd12939;
	fma.rn.f64 	%fd3673, %fd18037, %fd18037, %fd12940;
	setp.eq.f64 	%p2512, %fd3673, 0d0000000000000000;
	mov.f64 	%fd18056, 0d0000000000000000;
	@%p2512 bra 	$L__BB0_1497;
	abs.f64 	%fd12941, %fd3673;
	setp.leu.f64 	%p2513, %fd12941, 0d3E7AD7F29ABCAF48;
	mov.f64 	%fd18056, %fd3673;
	@%p2513 bra 	$L__BB0_1497;
	mov.f64 	%fd18055, %fd3673;
$L__BB0_1496:
	div.rn.f64 	%fd12942, %fd3673, %fd18055;
	add.f64 	%fd12943, %fd18055, %fd12942;
	mul.f64 	%fd18056, %fd12943, 0d3FE0000000000000;
	sub.f64 	%fd12944, %fd18056, %fd18055;
	abs.f64 	%fd12945, %fd12944;
	setp.gt.f64 	%p2514, %fd12945, 0d3E7AD7F29ABCAF48;
	mov.f64 	%fd18055, %fd18056;
	@%p2514 bra 	$L__BB0_1496;
$L__BB0_1497:
	mul.f64 	%fd12946, %fd18054, %fd18056;
	mul.f64 	%fd12947, %fd3540, %fd18052;
	mul.f64 	%fd12948, %fd3667, %fd12947;
	div.rn.f64 	%fd12949, %fd12948, %fd12946;
	add.f64 	%fd18062, %fd18062, %fd12949;
$L__BB0_1498:
	add.f64 	%fd12950, %fd3667, %fd3667;
	mul.f64 	%fd12951, %fd18031, %fd12950;
	mul.f64 	%fd12952, %fd18032, %fd12950;
	mul.f64 	%fd12953, %fd18033, %fd12950;
	sub.f64 	%fd3679, %fd12951, %fd18035;
	sub.f64 	%fd3680, %fd12952, %fd18036;
	sub.f64 	%fd3681, %fd12953, %fd18037;
	mul.f64 	%fd12954, %fd3680, %fd3538;
	mul.f64 	%fd12955, %fd18005, %fd3679;
	sub.f64 	%fd12956, %fd12954, %fd12955;
	mul.f64 	%fd12957, %fd18007, %fd3681;
	sub.f64 	%fd3682, %fd12956, %fd12957;
	setp.leu.f64 	%p2515, %fd3682, 0d0000000000000000;
	@%p2515 bra 	$L__BB0_1507;
	mul.f64 	%fd3683, %fd3540, %fd18052;
	mul.f64 	%fd12959, %fd3680, %fd3680;
	fma.rn.f64 	%fd12960, %fd3679, %fd3679, %fd12959;
	fma.rn.f64 	%fd3684, %fd3681, %fd3681, %fd12960;
	setp.eq.f64 	%p2516, %fd3684, 0d0000000000000000;
	mov.f64 	%fd18059, 0d0000000000000000;
	@%p2516 bra 	$L__BB0_1503;
	abs.f64 	%fd12961, %fd3684;
	setp.leu.f64 	%p2517, %fd12961, 0d3E7AD7F29ABCAF48;
	mov.f64 	%fd18059, %fd3684;
	@%p2517 bra 	$L__BB0_1503;
	mov.f64 	%fd18058, %fd3684;
$L__BB0_1502:
	div.rn.f64 	%fd12962, %fd3684, %fd18058;
	add.f64 	%fd12963, %fd18058, %fd12962;
	mul.f64 	%fd18059, %fd12963, 0d3FE0000000000000;
	sub.f64 	%fd12964, %fd18059, %fd18058;
	abs.f64 	%fd12965, %fd12964;
	setp.gt.f64 	%p2518, %fd12965, 0d3E7AD7F29ABCAF48;
	mov.f64 	%fd18058, %fd18059;
	@%p2518 bra 	$L__BB0_1502;
$L__BB0_1503:
	mul.f64 	%fd12966, %fd18006, %fd18006;
	fma.rn.f64 	%fd12967, %fd18005, %fd18005, %fd12966;
	fma.rn.f64 	%fd3688, %fd18007, %fd18007, %fd12967;
	setp.eq.f64 	%p2519, %fd3688, 0d0000000000000000;
	selp.f64 	%fd18061, 0d0000000000000000, %fd3688, %p2519;
	@%p208 bra 	$L__BB0_1506;
	mov.f64 	%fd18060, %fd3688;
$L__BB0_1505:
	div.rn.f64 	%fd12968, %fd3688, %fd18060;
	add.f64 	%fd12969, %fd18060, %fd12968;
	mul.f64 	%fd18061, %fd12969, 0d3FE0000000000000;
	sub.f64 	%fd12970, %fd18061, %fd18060;
	abs.f64 	%fd12971, %fd12970;
	setp.gt.f64 	%p2520, %fd12971, 0d3E7AD7F29ABCAF48;
	mov.f64 	%fd18060, %fd18061;
	@%p2520 bra 	$L__BB0_1505;
$L__BB0_1506:
	mul.f64 	%fd12972, %fd18059, %fd18061;
	div.rn.f64 	%fd12973, %fd3682, %fd12972;
	mul.f64 	%fd12974, %fd12973, %fd12973;
	mul.f64 	%fd12975, %fd12974, %fd12974;
	mul.f64 	%fd12976, %fd12975, %fd12974;
	mul.f64 	%fd12977, %fd12975, %fd12975;
	mul.f64 	%fd12978, %fd12977, %fd12976;
	mul.f64 	%fd12979, %fd12977, %fd12977;
	mul.f64 	%fd12980, %fd12979, %fd12979;
	mul.f64 	%fd12981, %fd12980, %fd12978;
	mul.f64 	%fd12982, %fd12980, %fd12980;
	mul.f64 	%fd12983, %fd12982, %fd12981;
	fma.rn.f64 	%fd18062, %fd3683, %fd12983, %fd18062;
$L__BB0_1507:
	ld.param.u32 	%r2679, [_Z13render_kernelP4RectiP4TrigiP5Lighti7double3S5_iidP6uchar4iS7__param_5];
	add.s32 	%r2957, %r2957, 1;
	setp.ne.s32 	%p2521, %r2957, %r2679;
	@%p2521 bra 	$L__BB0_1444;
$L__BB0_1508:
	and.b16  	%rs741, %rs1027, 255;
	cvt.rn.f64.u16 	%fd12984, %rs741;
	mul.f64 	%fd12985, %fd18062, %fd12984;
	min.f64 	%fd12986, %fd12985, 0d406FE00000000000;
	cvt.rzi.u32.f64 	%r1588, %fd12986;
	cvt.u16.u32 	%rs1055, %r1588;
	and.b16  	%rs742, %rs1028, 255;
	cvt.rn.f64.u16 	%fd12987, %rs742;
	mul.f64 	%fd12988, %fd18062, %fd12987;
	min.f64 	%fd12989, %fd12988, 0d406FE00000000000;
	cvt.rzi.u32.f64 	%r1589, %fd12989;
	cvt.u16.u32 	%rs1056, %r1589;
	and.b16  	%rs743, %rs1029, 255;
	cvt.rn.f64.u16 	%fd12990, %rs743;
	mul.f64 	%fd12991, %fd18062, %fd12990;
	min.f64 	%fd12992, %fd12991, 0d406FE00000000000;
	cvt.rzi.u32.f64 	%r1590, %fd12992;
	cvt.u16.u32 	%rs1057, %r1590;
	and.b16  	%rs744, %rs1030, 255;
	cvt.rn.f64.u16 	%fd12993, %rs744;
	mul.f64 	%fd12994, %fd18062, %fd12993;
	min.f64 	%fd12995, %fd12994, 0d406FE00000000000;
	cvt.rzi.u32.f64 	%r1591, %fd12995;
	cvt.u16.u32 	%rs1058, %r1591;
	setp.eq.s32 	%p2522, %r2942, 1;
	@%p2522 bra 	$L__BB0_1511;
	setp.ne.s32 	%p2523, %r2942, 0;
	@%p2523 bra 	$L__BB0_1512;
	ld.param.u64 	%rd918, [_Z13render_kernelP4RectiP4TrigiP5Lighti7double3S5_iidP6uchar4iS7__param_0];
	cvta.to.global.u64 	%rd599, %rd918;
	mul.wide.s32 	%rd600, %r2941, 128;
	add.s64 	%rd601, %rd599, %rd600;
	ld.global.f64 	%fd12997, [%rd601+112];
	setp.gtu.f64 	%p2525, %fd12997, 0d0000000000000000;
	@%p2525 bra 	$L__BB0_1512;
	bra.uni 	$L__BB0_1818;
$L__BB0_1511:
	ld.param.u64 	%rd1029, [_Z13render_kernelP4RectiP4TrigiP5Lighti7double3S5_iidP6uchar4iS7__param_2];
	cvta.to.global.u64 	%rd596, %rd1029;
	mul.wide.s32 	%rd597, %r2941, 96;
	add.s64 	%rd598, %rd596, %rd597;
	ld.global.f64 	%fd12996, [%rd598+80];
	setp.le.f64 	%p2524, %fd12996, 0d0000000000000000;
	@%p2524 bra 	$L__BB0_1818;
$L__BB0_1512:
	mul.f64 	%fd12999, %fd18032, %fd3538;
	mul.f64 	%fd13000, %fd18005, %fd18031;
	sub.f64 	%fd13001, %fd12999, %fd13000;
	mul.f64 	%fd13002, %fd18007, %fd18033;
	sub.f64 	%fd13003, %fd13001, %fd13002;
	add.f64 	%fd13004, %fd13003, %fd13003;
	fma.rn.f64 	%fd3696, %fd18031, %fd13004, %fd18005;
	fma.rn.f64 	%fd3697, %fd18032, %fd13004, %fd18006;
	fma.rn.f64 	%fd3698, %fd18033, %fd13004, %fd18007;
	mul.f64 	%fd13005, %fd3697, %fd3697;
	fma.rn.f64 	%fd13006, %fd3696, %fd3696, %fd13005;
	fma.rn.f64 	%fd3699, %fd3698, %fd3698, %fd13006;
	setp.eq.f64 	%p2526, %fd3699, 0d0000000000000000;
	mov.f64 	%fd18065, 0d0000000000000000;
	@%p2526 bra 	$L__BB0_1516;
	abs.f64 	%fd13007, %fd3699;
	setp.leu.f64 	%p2527, %fd13007, 0d3E7AD7F29ABCAF48;
	mov.f64 	%fd18065, %fd3699;
	@%p2527 bra 	$L__BB0_1516;
	mov.f64 	%fd18064, %fd3699;
$L__BB0_1515:
	div.rn.f64 	%fd13008, %fd3699, %fd18064;
	add.f64 	%fd13009, %fd18064, %fd13008;
	mul.f64 	%fd18065, %fd13009, 0d3FE0000000000000;
	sub.f64 	%fd13010, %fd18065, %fd18064;
	abs.f64 	%fd13011, %fd13010;
	setp.gt.f64 	%p2528, %fd13011, 0d3E7AD7F29ABCAF48;
	mov.f64 	%fd18064, %fd18065;
	@%p2528 bra 	$L__BB0_1515;
$L__BB0_1516:
	setp.lt.f64 	%p2529, %fd18065, 0d3D719799812DEA11;
	mov.f64 	%fd18066, 0d0000000000000000;
	mov.f64 	%fd18067, %fd18066;
	mov.f64 	%fd18068, %fd18066;
	@%p2529 bra 	$L__BB0_1518;
	div.rn.f64 	%fd18066, %fd3696, %fd18065;
	div.rn.f64 	%fd18067, %fd3697, %fd18065;
	div.rn.f64 	%fd18068, %fd3698, %fd18065;
$L__BB0_1518:
	ld.param.u32 	%r2680, [_Z13render_kernelP4RectiP4TrigiP5Lighti7double3S5_iidP6uchar4iS7__param_5];
	setp.lt.s32 	%p2530, %r2680, 1;
	@%p2530 bra 	$L__BB0_1529;
	mov.b32 	%r2960, 0;
$L__BB0_1520:
	ld.param.u64 	%rd1105, [_Z13render_kernelP4RectiP4TrigiP5Lighti7double3S5_iidP6uchar4iS7__param_4];
	cvta.to.global.u64 	%rd602, %rd1105;
	mul.wide.u32 	%rd603, %r2960, 64;
	add.s64 	%rd69, %rd602, %rd603;
	ld.global.u32 	%r1593, [%rd69];
	setp.ne.s32 	%p2531, %r1593, 1;
	@%p2531 bra 	$L__BB0_1528;
	ld.global.f64 	%fd13014, [%rd69+16];
	ld.global.f64 	%fd13015, [%rd69+24];
	ld.global.f64 	%fd13016, [%rd69+32];
	sub.f64 	%fd3709, %fd13014, %fd3493;
	sub.f64 	%fd3710, %fd13015, %fd3494;
	sub.f64 	%fd3711, %fd13016, %fd3495;
	mul.f64 	%fd13017, %fd3710, %fd3710;
	fma.rn.f64 	%fd13018, %fd3709, %fd3709, %fd13017;
	fma.rn.f64 	%fd3712, %fd3711, %fd3711, %fd13018;
	setp.eq.f64 	%p2532, %fd3712, 0d0000000000000000;
	mov.f64 	%fd18070, 0d0000000000000000;
	@%p2532 bra 	$L__BB0_1525;
	abs.f64 	%fd13019, %fd3712;
	setp.leu.f64 	%p2533, %fd13019, 0d3E7AD7F29ABCAF48;
	mov.f64 	%fd18070, %fd3712;
	@%p2533 bra 	$L__BB0_1525;
	mov.f64 	%fd18069, %fd3712;
$L__BB0_1524:
	div.rn.f64 	%fd13020, %fd3712, %fd18069;
	add.f64 	%fd13021, %fd18069, %fd13020;
	mul.f64 	%fd18070, %fd13021, 0d3FE0000000000000;
	sub.f64 	%fd13022, %fd18070, %fd18069;
	abs.f64 	%fd13023, %fd13022;
	setp.gt.f64 	%p2534, %fd13023, 0d3E7AD7F29ABCAF48;
	mov.f64 	%fd18069, %fd18070;
	@%p2534 bra 	$L__BB0_1524;
$L__BB0_1525:
	setp.lt.f64 	%p2535, %fd18070, 0d3D719799812DEA11;
	mov.f64 	%fd18071, 0d0000000000000000;
	mov.f64 	%fd18072, %fd18071;
	mov.f64 	%fd18073, %fd18071;
	@%p2535 bra 	$L__BB0_1527;
	div.rn.f64 	%fd18071, %fd3709, %fd18070;
	div.rn.f64 	%fd18072, %fd3710, %fd18070;
	div.rn.f64 	%fd18073, %fd3711, %fd18070;
$L__BB0_1527:
	mul.f64 	%fd13025, %fd18067, %fd18072;
	fma.rn.f64 	%fd13026, %fd18066, %fd18071, %fd13025;
	fma.rn.f64 	%fd13027, %fd18068, %fd18073, %fd13026;
	add.f64 	%fd13028, %fd13027, 0dBFF0000000000000;
	abs.f64 	%fd13029, %fd13028;
	setp.lt.f64 	%p2536, %fd13029, 0d3FC0000000000000;
	setp.lt.f64 	%p2537, %fd18070, 0d3FC0000000000000;
	and.pred  	%p2538, %p2537, %p2536;
	mov.b16 	%rs1039, 255;
	mov.u16 	%rs1040, %rs1039;
	mov.u16 	%rs1041, %rs1039;
	mov.u16 	%rs1042, %rs1039;
	@%p2538 bra 	$L__BB0_1657;
$L__BB0_1528:
	ld.param.u32 	%r2681, [_Z13render_kernelP4RectiP4TrigiP5Lighti7double3S5_iidP6uchar4iS7__param_5];
	add.s32 	%r2960, %r2960, 1;
	setp.eq.s32 	%p2539, %r2960, %r2681;
	@%p2539 bra 	$L__BB0_1529;
	bra.uni 	$L__BB0_1520;
$L__BB0_1529:
	ld.param.u32 	%r2492, [_Z13render_kernelP4RectiP4TrigiP5Lighti7double3S5_iidP6uchar4iS7__param_1];
	setp.lt.s32 	%p2540, %r2492, 1;
	mov.f64 	%fd18078, 0d7FEFFFFFFFFFFFFF;
	mov.b32 	%r2966, -1;
	mov.u32 	%r2967, %r2966;
	@%p2540 bra 	$L__BB0_1542;
	mov.b32 	%r2967, -1;
	mov.f64 	%fd18078, 0d7FEFFFFFFFFFFFFF;
	mov.b32 	%r2963, 0;
	mov.u32 	%r2966, %r2967;
$L__BB0_1531:
	ld.param.u64 	%rd919, [_Z13render_kernelP4RectiP4TrigiP5Lighti7double3S5_iidP6uchar4iS7__param_0];
	cvta.to.global.u64 	%rd604, %rd919;
	mul.wide.u32 	%rd605, %r2963, 128;
	add.s64 	%rd606, %rd604, %rd605;
	ld.global.f64 	%fd3724, [%rd606+88];
	ld.global.f64 	%fd3725, [%rd606+80];
	ld.global.f64 	%fd3726, [%rd606+72];
	ld.global.f64 	%fd3727, [%rd606+64];
	ld.global.f64 	%fd3728, [%rd606+56];
	ld.global.f64 	%fd3729, [%rd606+48];
	ld.global.f64 	%fd3730, [%rd606+40];
	ld.global.f64 	%fd3731, [%rd606+32];
	ld.global.f64 	%fd3732, [%rd606+24];
	ld.global.f64 	%fd3733, [%rd606+16];
	ld.global.f64 	%fd3734, [%rd606+8];
	ld.global.f64 	%fd3735, [%rd606];
	sub.f64 	%fd3736, %fd3732, %fd3735;
	sub.f64 	%fd3737, %fd3731, %fd3734;
	sub.f64 	%fd3738, %fd3730, %fd3733;
	sub.f64 	%fd3739, %fd3726, %fd3735;
	sub.f64 	%fd3740, %fd3725, %fd3734;
	sub.f64 	%fd3741, %fd3724, %fd3733;
	mul.f64 	%fd13033, %fd18067, %fd3741;
	mul.f64 	%fd13034, %fd18068, %fd3740;
	sub.f64 	%fd13035, %fd13033, %fd13034;
	mul.f64 	%fd13036, %fd18068, %fd3739;
	mul.f64 	%fd13037, %fd18066, %fd3741;
	sub.f64 	%fd13038, %fd13036, %fd13037;
	mul.f64 	%fd13039, %fd18066, %fd3740;
	mul.f64 	%fd13040, %fd18067, %fd3739;
	sub.f64 	%fd13041, %fd13039, %fd13040;
	mul.f64 	%fd13042, %fd3737, %fd13038;
	fma.rn.f64 	%fd13043, %fd3736, %fd13035, %fd13042;
	fma.rn.f64 	%fd3742, %fd3738, %fd13041, %fd13043;
	abs.f64 	%fd13044, %fd3742;
	setp.lt.f64 	%p2542, %fd13044, 0d3D719799812DEA11;
	mov.pred 	%p3736, 0;
	mov.f64 	%fd18076, 0d0000000000000000;
	@%p2542 bra 	$L__BB0_1535;
	sub.f64 	%fd3743, %fd3493, %fd3735;
	sub.f64 	%fd3744, %fd3494, %fd3734;
	sub.f64 	%fd3745, %fd3495, %fd3733;
	mul.f64 	%fd13046, %fd18067, %fd3741;
	mul.f64 	%fd13047, %fd18068, %fd3740;
	sub.f64 	%fd13048, %fd13046, %fd13047;
	mul.f64 	%fd13049, %fd18068, %fd3739;
	mul.f64 	%fd13050, %fd18066, %fd3741;
	sub.f64 	%fd13051, %fd13049, %fd13050;
	mul.f64 	%fd13052, %fd3744, %fd13051;
	fma.rn.f64 	%fd13053, %fd3743, %fd13048, %fd13052;
	mul.f64 	%fd13054, %fd18066, %fd3740;
	mul.f64 	%fd13055, %fd18067, %fd3739;
	sub.f64 	%fd13056, %fd13054, %fd13055;
	fma.rn.f64 	%fd13057, %fd3745, %fd13056, %fd13053;
	div.rn.f64 	%fd3746, %fd13057, %fd3742;
	setp.lt.f64 	%p2544, %fd3746, 0d0000000000000000;
	setp.gt.f64 	%p2545, %fd3746, 0d3FF0000000000000;
	or.pred  	%p2546, %p2544, %p2545;
	@%p2546 bra 	$L__BB0_1535;
	mul.f64 	%fd13059, %fd3744, %fd3738;
	mul.f64 	%fd13060, %fd3745, %fd3737;
	sub.f64 	%fd3747, %fd13059, %fd13060;
	mul.f64 	%fd13061, %fd3745, %fd3736;
	mul.f64 	%fd13062, %fd3743, %fd3738;
	sub.f64 	%fd3748, %fd13061, %fd13062;
	mul.f64 	%fd13063, %fd3743, %fd3737;
	mul.f64 	%fd13064, %fd3744, %fd3736;
	sub.f64 	%fd3749, %fd13063, %fd13064;
	mul.f64 	%fd13065, %fd18067, %fd3748;
	fma.rn.f64 	%fd13066, %fd18066, %fd3747, %fd13065;
	fma.rn.f64 	%fd13067, %fd18068, %fd3749, %fd13066;
	div.rn.f64 	%fd13068, %fd13067, %fd3742;
	setp.lt.f64 	%p2548, %fd13068, 0d0000000000000000;
	add.f64 	%fd13069, %fd3746, %fd13068;
	setp.gt.f64 	%p2549, %fd13069, 0d3FF0000000000000;
	or.pred  	%p2550, %p2548, %p2549;
	@%p2550 bra 	$L__BB0_1535;
	mul.f64 	%fd13070, %fd3740, %fd3748;
	fma.rn.f64 	%fd13071, %fd3739, %fd3747, %fd13070;
	fma.rn.f64 	%fd13072, %fd3741, %fd3749, %fd13071;
	div.rn.f64 	%fd13073, %fd13072, %fd3742;
	setp.geu.f64 	%p3736, %fd13073, 0d0000000000000000;
	selp.f64 	%fd18076, %fd13073, 0d0000000000000000, %p3736;
$L__BB0_1535:
	sub.f64 	%fd3752, %fd3732, %fd3726;
	sub.f64 	%fd3753, %fd3731, %fd3725;
	sub.f64 	%fd3754, %fd3730, %fd3724;
	sub.f64 	%fd3755, %fd3729, %fd3726;
	sub.f64 	%fd3756, %fd3728, %fd3725;
	sub.f64 	%fd3757, %fd3727, %fd3724;
	mul.f64 	%fd13075, %fd18067, %fd3757;
	mul.f64 	%fd13076, %fd18068, %fd3756;
	sub.f64 	%fd13077, %fd13075, %fd13076;
	mul.f64 	%fd13078, %fd18068, %fd3755;
	mul.f64 	%fd13079, %fd18066, %fd3757;
	sub.f64 	%fd13080, %fd13078, %fd13079;
	mul.f64 	%fd13081, %fd18066, %fd3756;
	mul.f64 	%fd13082, %fd18067, %fd3755;
	sub.f64 	%fd13083, %fd13081, %fd13082;
	mul.f64 	%fd13084, %fd3753, %fd13080;
	fma.rn.f64 	%fd13085, %fd3752, %fd13077, %fd13084;
	fma.rn.f64 	%fd3758, %fd3754, %fd13083, %fd13085;
	abs.f64 	%fd13086, %fd3758;
	setp.lt.f64 	%p2552, %fd13086, 0d3D719799812DEA11;
	mov.pred 	%p3737, 0;
	mov.f64 	%fd18077, 0d0000000000000000;
	@%p2552 bra 	$L__BB0_1539;
	sub.f64 	%fd3759, %fd3493, %fd3726;
	sub.f64 	%fd3760, %fd3494, %fd3725;
	sub.f64 	%fd3761, %fd3495, %fd3724;
	mul.f64 	%fd13088, %fd18067, %fd3757;
	mul.f64 	%fd13089, %fd18068, %fd3756;
	sub.f64 	%fd13090, %fd13088, %fd13089;
	mul.f64 	%fd13091, %fd18068, %fd3755;
	mul.f64 	%fd13092, %fd18066, %fd3757;
	sub.f64 	%fd13093, %fd13091, %fd13092;
	mul.f64 	%fd13094, %fd3760, %fd13093;
	fma.rn.f64 	%fd13095, %fd3759, %fd13090, %fd13094;
	mul.f64 	%fd13096, %fd18066, %fd3756;
	mul.f64 	%fd13097, %fd18067, %fd3755;
	sub.f64 	%fd13098, %fd13096, %fd13097;
	fma.rn.f64 	%fd13099, %fd3761, %fd13098, %fd13095;
	div.rn.f64 	%fd3762, %fd13099, %fd3758;
	setp.lt.f64 	%p2554, %fd3762, 0d0000000000000000;
	setp.gt.f64 	%p2555, %fd3762, 0d3FF0000000000000;
	or.pred  	%p2556, %p2554, %p2555;
	@%p2556 bra 	$L__BB0_1539;
	mul.f64 	%fd13101, %fd3760, %fd3754;
	mul.f64 	%fd13102, %fd3761, %fd3753;
	sub.f64 	%fd3763, %fd13101, %fd13102;
	mul.f64 	%fd13103, %fd3761, %fd3752;
	mul.f64 	%fd13104, %fd3759, %fd3754;
	sub.f64 	%fd3764, %fd13103, %fd13104;
	mul.f64 	%fd13105, %fd3759, %fd3753;
	mul.f64 	%fd13106, %fd3760, %fd3752;
	sub.f64 	%fd3765, %fd13105, %fd13106;
	mul.f64 	%fd13107, %fd18067, %fd3764;
	fma.rn.f64 	%fd13108, %fd18066, %fd3763, %fd13107;
	fma.rn.f64 	%fd13109, %fd18068, %fd3765, %fd13108;
	div.rn.f64 	%fd13110, %fd13109, %fd3758;
	setp.lt.f64 	%p2558, %fd13110, 0d0000000000000000;
	add.f64 	%fd13111, %fd3762, %fd13110;
	setp.gt.f64 	%p2559, %fd13111, 0d3FF0000000000000;
	or.pred  	%p2560, %p2558, %p2559;
	@%p2560 bra 	$L__BB0_1539;
	mul.f64 	%fd13112, %fd3756, %fd3764;
	fma.rn.f64 	%fd13113, %fd3755, %fd3763, %fd13112;
	fma.rn.f64 	%fd13114, %fd3757, %fd3765, %fd13113;
	div.rn.f64 	%fd13115, %fd13114, %fd3758;
	setp.geu.f64 	%p3737, %fd13115, 0d0000000000000000;
	selp.f64 	%fd18077, %fd13115, 0d0000000000000000, %p3737;
$L__BB0_1539:
	setp.lt.f64 	%p2561, %fd18076, 0d7FEFFFFFFFFFFFFF;
	and.pred  	%p2562, %p3736, %p2561;
	selp.f64 	%fd13116, %fd18076, 0d7FEFFFFFFFFFFFFF, %p2562;
	setp.lt.f64 	%p2563, %fd18077, %fd13116;
	and.pred  	%p2564, %p3737, %p2563;
	or.pred  	%p2565, %p2564, %p2562;
	selp.f64 	%fd13118, %fd18076, 0d0000000000000000, %p2562;
	selp.f64 	%fd3768, %fd18077, %fd13118, %p2564;
	not.pred 	%p2566, %p2565;
	@%p2566 bra 	$L__BB0_1541;
	setp.lt.f64 	%p2567, %fd3768, %fd18078;
	setp.gt.f64 	%p2568, %fd3768, 0d3EB0C6F7A0B5ED8D;
	and.pred  	%p2569, %p2567, %p2568;
	selp.b32 	%r2966, %r2963, %r2966, %p2569;
	selp.b32 	%r2967, 0, %r2967, %p2569;
	selp.f64 	%fd18078, %fd3768, %fd18078, %p2569;
$L__BB0_1541:
	ld.param.u32 	%r2493, [_Z13render_kernelP4RectiP4TrigiP5Lighti7double3S5_iidP6uchar4iS7__param_1];
	add.s32 	%r2963, %r2963, 1;
	setp.eq.s32 	%p2570, %r2963, %r2493;
	@%p2570 bra 	$L__BB0_1542;
	bra.uni 	$L__BB0_1531;
$L__BB0_1542:
	ld.param.u32 	%r2597, [_Z13render_kernelP4RectiP4TrigiP5Lighti7double3S5_iidP6uchar4iS7__param_3];
	setp.lt.s32 	%p2571, %r2597, 1;
	@%p2571 bra 	$L__BB0_1565;
	ld.param.u32 	%r2598, [_Z13render_kernelP4RectiP4TrigiP5Lighti7double3S5_iidP6uchar4iS7__param_3];
	setp.eq.s32 	%p2572, %r2598, 1;
	mov.b32 	%r2977, 0;
	@%p2572 bra 	$L__BB0_1558;
	mov.b32 	%r2968, 0;
$L__BB0_1545:
	ld.param.u64 	%rd1030, [_Z13render_kernelP4RectiP4TrigiP5Lighti7double3S5_iidP6uchar4iS7__param_2];
	cvta.to.global.u64 	%rd607, %rd1030;
	mul.wide.u32 	%rd608, %r2968, 96;
	add.s64 	%rd609, %rd607, %rd608;
	ld.global.f64 	%fd3772, [%rd609];
	ld.global.f64 	%fd3773, [%rd609+8];
	ld.global.f64 	%fd3774, [%rd609+16];
	ld.global.f64 	%fd13121, [%rd609+24];
	ld.global.f64 	%fd13122, [%rd609+32];
	ld.global.f64 	%fd13123, [%rd609+40];
	ld.global.f64 	%fd13124, [%rd609+48];
	ld.global.f64 	%fd13125, [%rd609+56];
	ld.global.f64 	%fd13126, [%rd609+64];
	sub.f64 	%fd3775, %fd13121, %fd3772;
	sub.f64 	%fd3776, %fd13122, %fd3773;
	sub.f64 	%fd3777, %fd13123, %fd3774;
	sub.f64 	%fd3778, %fd13124, %fd3772;
	sub.f64 	%fd3779, %fd13125, %fd3773;
	sub.f64 	%fd3780, %fd13126, %fd3774;
	mul.f64 	%fd13127, %fd18067, %fd3780;
	mul.f64 	%fd13128, %fd18068, %fd3779;
	sub.f64 	%fd13129, %fd13127, %fd13128;
	mul.f64 	%fd13130, %fd18068, %fd3778;
	mul.f64 	%fd13131, %fd18066, %fd3780;
	sub.f64 	%fd13132, %fd13130, %fd13131;
	mul.f64 	%fd13133, %fd18066, %fd3779;
	mul.f64 	%fd13134, %fd18067, %fd3778;
	sub.f64 	%fd13135, %fd13133, %fd13134;
	mul.f64 	%fd13136, %fd3776, %fd13132;
	fma.rn.f64 	%fd13137, %fd3775, %fd13129, %fd13136;
	fma.rn.f64 	%fd3781, %fd3777, %fd13135, %fd13137;
	abs.f64 	%fd13138, %fd3781;
	setp.lt.f64 	%p2574, %fd13138, 0d3D719799812DEA11;
	mov.pred 	%p3738, -1;
	mov.f64 	%fd18080, 0d0000000000000000;
	@%p2574 bra 	$L__BB0_1549;
	sub.f64 	%fd3782, %fd3493, %fd3772;
	sub.f64 	%fd3783, %fd3494, %fd3773;
	sub.f64 	%fd3784, %fd3495, %fd3774;
	mul.f64 	%fd13140, %fd18067, %fd3780;
	mul.f64 	%fd13141, %fd18068, %fd3779;
	sub.f64 	%fd13142, %fd13140, %fd13141;
	mul.f64 	%fd13143, %fd18068, %fd3778;
	mul.f64 	%fd13144, %fd18066, %fd3780;
	sub.f64 	%fd13145, %fd13143, %fd13144;
	mul.f64 	%fd13146, %fd3783, %fd13145;
	fma.rn.f64 	%fd13147, %fd3782, %fd13142, %fd13146;
	mul.f64 	%fd13148, %fd18066, %fd3779;
	mul.f64 	%fd13149, %fd18067, %fd3778;
	sub.f64 	%fd13150, %fd13148, %fd13149;
	fma.rn.f64 	%fd13151, %fd3784, %fd13150, %fd13147;
	div.rn.f64 	%fd3785, %fd13151, %fd3781;
	setp.lt.f64 	%p2576, %fd3785, 0d0000000000000000;
	setp.gt.f64 	%p2577, %fd3785, 0d3FF0000000000000;
	or.pred  	%p2578, %p2576, %p2577;
	@%p2578 bra 	$L__BB0_1549;
	mul.f64 	%fd13153, %fd3783, %fd3777;
	mul.f64 	%fd13154, %fd3784, %fd3776;
	sub.f64 	%fd3786, %fd13153, %fd13154;
	mul.f64 	%fd13155, %fd3784, %fd3775;
	mul.f64 	%fd13156, %fd3782, %fd3777;
	sub.f64 	%fd3787, %fd13155, %fd13156;
	mul.f64 	%fd13157, %fd3782, %fd3776;
	mul.f64 	%fd13158, %fd3783, %fd3775;
	sub.f64 	%fd3788, %fd13157, %fd13158;
	mul.f64 	%fd13159, %fd18067, %fd3787;
	fma.rn.f64 	%fd13160, %fd18066, %fd3786, %fd13159;
	fma.rn.f64 	%fd13161, %fd18068, %fd3788, %fd13160;
	div.rn.f64 	%fd13162, %fd13161, %fd3781;
	setp.lt.f64 	%p2580, %fd13162, 0d0000000000000000;
	add.f64 	%fd13163, %fd3785, %fd13162;
	setp.gt.f64 	%p2581, %fd13163, 0d3FF0000000000000;
	or.pred  	%p2582, %p2580, %p2581;
	@%p2582 bra 	$L__BB0_1549;
	mul.f64 	%fd13164, %fd3779, %fd3787;
	fma.rn.f64 	%fd13165, %fd3778, %fd3786, %fd13164;
	fma.rn.f64 	%fd13166, %fd3780, %fd3788, %fd13165;
	div.rn.f64 	%fd13167, %fd13166, %fd3781;
	setp.lt.f64 	%p3738, %fd13167, 0d0000000000000000;
	selp.f64 	%fd18080, 0d0000000000000000, %fd13167, %p3738;
$L__BB0_1549:
	@%p3738 bra 	$L__BB0_1551;
	setp.lt.f64 	%p2583, %fd18080, %fd18078;
	setp.gt.f64 	%p2584, %fd18080, 0d3EB0C6F7A0B5ED8D;
	and.pred  	%p2585, %p2583, %p2584;
	selp.b32 	%r2966, %r2968, %r2966, %p2585;
	selp.b32 	%r2967, 1, %r2967, %p2585;
	selp.f64 	%fd18078, %fd18080, %fd18078, %p2585;
$L__BB0_1551:
	ld.param.u64 	%rd1031, [_Z13render_kernelP4RectiP4TrigiP5Lighti7double3S5_iidP6uchar4iS7__param_2];
	cvta.to.global.u64 	%rd610, %rd1031;
	mul.wide.u32 	%rd611, %r2968, 96;
	add.s64 	%rd612, %rd610, %rd611;
	ld.global.f64 	%fd3793, [%rd612+96];
	ld.global.f64 	%fd3794, [%rd612+104];
	ld.global.f64 	%fd3795, [%rd612+112];
	ld.global.f64 	%fd13169, [%rd612+120];
	ld.global.f64 	%fd13170, [%rd612+128];
	ld.global.f64 	%fd13171, [%rd612+136];
	ld.global.f64 	%fd13172, [%rd612+144];
	ld.global.f64 	%fd13173, [%rd612+152];
	ld.global.f64 	%fd13174, [%rd612+160];
	sub.f64 	%fd3796, %fd13169, %fd3793;
	sub.f64 	%fd3797, %fd13170, %fd3794;
	sub.f64 	%fd3798, %fd13171, %fd3795;
	sub.f64 	%fd3799, %fd13172, %fd3793;
	sub.f64 	%fd3800, %fd13173, %fd3794;
	sub.f64 	%fd3801, %fd13174, %fd3795;
	mul.f64 	%fd13175, %fd18067, %fd3801;
	mul.f64 	%fd13176, %fd18068, %fd3800;
	sub.f64 	%fd13177, %fd13175, %fd13176;
	mul.f64 	%fd13178, %fd18068, %fd3799;
	mul.f64 	%fd13179, %fd18066, %fd3801;
	sub.f64 	%fd13180, %fd13178, %fd13179;
	mul.f64 	%fd13181, %fd18066, %fd3800;
	mul.f64 	%fd13182, %fd18067, %fd3799;
	sub.f64 	%fd13183, %fd13181, %fd13182;
	mul.f64 	%fd13184, %fd3797, %fd13180;
	fma.rn.f64 	%fd13185, %fd3796, %fd13177, %fd13184;
	fma.rn.f64 	%fd3802, %fd3798, %fd13183, %fd13185;
	abs.f64 	%fd13186, %fd3802;
	setp.lt.f64 	%p2587, %fd13186, 0d3D719799812DEA11;
	mov.pred 	%p3739, -1;
	mov.f64 	%fd18082, 0d0000000000000000;
	@%p2587 bra 	$L__BB0_1555;
	sub.f64 	%fd3803, %fd3493, %fd3793;
	sub.f64 	%fd3804, %fd3494, %fd3794;
	sub.f64 	%fd3805, %fd3495, %fd3795;
	mul.f64 	%fd13188, %fd18067, %fd3801;
	mul.f64 	%fd13189, %fd18068, %fd3800;
	sub.f64 	%fd13190, %fd13188, %fd13189;
	mul.f64 	%fd13191, %fd18068, %fd3799;
	mul.f64 	%fd13192, %fd18066, %fd3801;
	sub.f64 	%fd13193, %fd13191, %fd13192;
	mul.f64 	%fd13194, %fd3804, %fd13193;
	fma.rn.f64 	%fd13195, %fd3803, %fd13190, %fd13194;
	mul.f64 	%fd13196, %fd18066, %fd3800;
	mul.f64 	%fd13197, %fd18067, %fd3799;
	sub.f64 	%fd13198, %fd13196, %fd13197;
	fma.rn.f64 	%fd13199, %fd3805, %fd13198, %fd13195;
	div.rn.f64 	%fd3806, %fd13199, %fd3802;
	setp.lt.f64 	%p2589, %fd3806, 0d0000000000000000;
	setp.gt.f64 	%p2590, %fd3806, 0d3FF0000000000000;
	or.pred  	%p2591, %p2589, %p2590;
	@%p2591 bra 	$L__BB0_1555;
	mul.f64 	%fd13201, %fd3804, %fd3798;
	mul.f64 	%fd13202, %fd3805, %fd3797;
	sub.f64 	%fd3807, %fd13201, %fd13202;
	mul.f64 	%fd13203, %fd3805, %fd3796;
	mul.f64 	%fd13204, %fd3803, %fd3798;
	sub.f64 	%fd3808, %fd13203, %fd13204;
	mul.f64 	%fd13205, %fd3803, %fd3797;
	mul.f64 	%fd13206, %fd3804, %fd3796;
	sub.f64 	%fd3809, %fd13205, %fd13206;
	mul.f64 	%fd13207, %fd18067, %fd3808;
	fma.rn.f64 	%fd13208, %fd18066, %fd3807, %fd13207;
	fma.rn.f64 	%fd13209, %fd18068, %fd3809, %fd13208;
	div.rn.f64 	%fd13210, %fd13209, %fd3802;
	setp.lt.f64 	%p2593, %fd13210, 0d0000000000000000;
	add.f64 	%fd13211, %fd3806, %fd13210;
	setp.gt.f64 	%p2594, %fd13211, 0d3FF0000000000000;
	or.pred  	%p2595, %p2593, %p2594;
	@%p2595 bra 	$L__BB0_1555;
	mul.f64 	%fd13212, %fd3800, %fd3808;
	fma.rn.f64 	%fd13213, %fd3799, %fd3807, %fd13212;
	fma.rn.f64 	%fd13214, %fd3801, %fd3809, %fd13213;
	div.rn.f64 	%fd13215, %fd13214, %fd3802;
	setp.lt.f64 	%p3739, %fd13215, 0d0000000000000000;
	selp.f64 	%fd18082, 0d0000000000000000, %fd13215, %p3739;
$L__BB0_1555:
	@%p3739 bra 	$L__BB0_1557;
	setp.lt.f64 	%p2596, %fd18082, %fd18078;
	setp.gt.f64 	%p2597, %fd18082, 0d3EB0C6F7A0B5ED8D;
	and.pred  	%p2598, %p2596, %p2597;
	add.s32 	%r1600, %r2968, 1;
	selp.b32 	%r2966, %r1600, %r2966, %p2598;
	selp.b32 	%r2967, 1, %r2967, %p2598;
	selp.f64 	%fd18078, %fd18082, %fd18078, %p2598;
$L__BB0_1557:
	ld.param.u32 	%r2599, [_Z13render_kernelP4RectiP4TrigiP5Lighti7double3S5_iidP6uchar4iS7__param_3];
	add.s32 	%r2968, %r2968, 2;
	and.b32  	%r2977, %r2599, 2147483646;
	setp.ne.s32 	%p2599, %r2968, %r2977;
	@%p2599 bra 	$L__BB0_1545;
$L__BB0_1558:
	ld.param.u32 	%r2600, [_Z13render_kernelP4RectiP4TrigiP5Lighti7double3S5_iidP6uchar4iS7__param_3];
	and.b32  	%r1601, %r2600, 1;
	setp.eq.b32 	%p2600, %r1601, 1;
	not.pred 	%p2601, %p2600;
	mov.f64 	%fd18086, 0d0000000000000000;
	@%p2601 bra 	$L__BB0_1565;
	ld.param.u64 	%rd1032, [_Z13render_kernelP4RectiP4TrigiP5Lighti7double3S5_iidP6uchar4iS7__param_2];
	cvta.to.global.u64 	%rd613, %rd1032;
	mul.wide.u32 	%rd614, %r2977, 96;
	add.s64 	%rd615, %rd613, %rd614;
	ld.global.f64 	%fd3816, [%rd615];
	ld.global.f64 	%fd3817, [%rd615+8];
	ld.global.f64 	%fd3818, [%rd615+16];
	ld.global.f64 	%fd13217, [%rd615+24];
	ld.global.f64 	%fd13218, [%rd615+32];
	ld.global.f64 	%fd13219, [%rd615+40];
	ld.global.f64 	%fd13220, [%rd615+48];
	ld.global.f64 	%fd13221, [%rd615+56];
	ld.global.f64 	%fd13222, [%rd615+64];
	sub.f64 	%fd3819, %fd13217, %fd3816;
	sub.f64 	%fd3820, %fd13218, %fd3817;
	sub.f64 	%fd3821, %fd13219, %fd3818;
	sub.f64 	%fd3822, %fd13220, %fd3816;
	sub.f64 	%fd3823, %fd13221, %fd3817;
	sub.f64 	%fd3824, %fd13222, %fd3818;
	mul.f64 	%fd13223, %fd18067, %fd3824;
	mul.f64 	%fd13224, %fd18068, %fd3823;
	sub.f64 	%fd13225, %fd13223, %fd13224;
	mul.f64 	%fd13226, %fd18068, %fd3822;
	mul.f64 	%fd13227, %fd18066, %fd3824;
	sub.f64 	%fd13228, %fd13226, %fd13227;
	mul.f64 	%fd13229, %fd18066, %fd3823;
	mul.f64 	%fd13230, %fd18067, %fd3822;
	sub.f64 	%fd13231, %fd13229, %fd13230;
	mul.f64 	%fd13232, %fd3820, %fd13228;
	fma.rn.f64 	%fd13233, %fd3819, %fd13225, %fd13232;
	fma.rn.f64 	%fd3825, %fd3821, %fd13231, %fd13233;
	abs.f64 	%fd13234, %fd3825;
	setp.lt.f64 	%p2603, %fd13234, 0d3D719799812DEA11;
	mov.pred 	%p3740, -1;
	@%p2603 bra 	$L__BB0_1563;
	sub.f64 	%fd3826, %fd3493, %fd3816;
	sub.f64 	%fd3827, %fd3494, %fd3817;
	sub.f64 	%fd3828, %fd3495, %fd3818;
	mul.f64 	%fd13236, %fd18067, %fd3824;
	mul.f64 	%fd13237, %fd18068, %fd3823;
	sub.f64 	%fd13238, %fd13236, %fd13237;
	mul.f64 	%fd13239, %fd18068, %fd3822;
	mul.f64 	%fd13240, %fd18066, %fd3824;
	sub.f64 	%fd13241, %fd13239, %fd13240;
	mul.f64 	%fd13242, %fd3827, %fd13241;
	fma.rn.f64 	%fd13243, %fd3826, %fd13238, %fd13242;
	mul.f64 	%fd13244, %fd18066, %fd3823;
	mul.f64 	%fd13245, %fd18067, %fd3822;
	sub.f64 	%fd13246, %fd13244, %fd13245;
	fma.rn.f64 	%fd13247, %fd3828, %fd13246, %fd13243;
	div.rn.f64 	%fd3829, %fd13247, %fd3825;
	setp.lt.f64 	%p2605, %fd3829, 0d0000000000000000;
	setp.gt.f64 	%p2606, %fd3829, 0d3FF0000000000000;
	or.pred  	%p2607, %p2605, %p2606;
	@%p2607 bra 	$L__BB0_1563;
	mul.f64 	%fd13249, %fd3827, %fd3821;
	mul.f64 	%fd13250, %fd3828, %fd3820;
	sub.f64 	%fd3830, %fd13249, %fd13250;
	mul.f64 	%fd13251, %fd3828, %fd3819;
	mul.f64 	%fd13252, %fd3826, %fd3821;
	sub.f64 	%fd3831, %fd13251, %fd13252;
	mul.f64 	%fd13253, %fd3826, %fd3820;
	mul.f64 	%fd13254, %fd3827, %fd3819;
	sub.f64 	%fd3832, %fd13253, %fd13254;
	mul.f64 	%fd13255, %fd18067, %fd3831;
	fma.rn.f64 	%fd13256, %fd18066, %fd3830, %fd13255;
	fma.rn.f64 	%fd13257, %fd18068, %fd3832, %fd13256;
	div.rn.f64 	%fd13258, %fd13257, %fd3825;
	setp.lt.f64 	%p2609, %fd13258, 0d0000000000000000;
	add.f64 	%fd13259, %fd3829, %fd13258;
	setp.gt.f64 	%p2610, %fd13259, 0d3FF0000000000000;
	or.pred  	%p2611, %p2609, %p2610;
	@%p2611 bra 	$L__BB0_1563;
	mul.f64 	%fd13260, %fd3823, %fd3831;
	fma.rn.f64 	%fd13261, %fd3822, %fd3830, %fd13260;
	fma.rn.f64 	%fd13262, %fd3824, %fd3832, %fd13261;
	div.rn.f64 	%fd13263, %fd13262, %fd3825;
	setp.lt.f64 	%p3740, %fd13263, 0d0000000000000000;
	selp.f64 	%fd18086, 0d0000000000000000, %fd13263, %p3740;
$L__BB0_1563:
	@%p3740 bra 	$L__BB0_1565;
	setp.lt.f64 	%p2612, %fd18086, %fd18078;
	setp.gt.f64 	%p2613, %fd18086, 0d3EB0C6F7A0B5ED8D;
	and.pred  	%p2614, %p2612, %p2613;
	selp.b32 	%r2966, %r2977, %r2966, %p2614;
	selp.b32 	%r2967, 1, %r2967, %p2614;
	selp.f64 	%fd18078, %fd18086, %fd18078, %p2614;
$L__BB0_1565:
	setp.eq.s32 	%p2615, %r2966, -1;
	mov.b16 	%rs1042, 255;
	mov.b16 	%rs1039, 0;
	mov.f64 	%fd18092, 0d0000000000000000;
	mov.f64 	%fd18093, 0d0000000000000000;
	mov.f64 	%fd18094, 0d0000000000000000;
	mov.u16 	%rs1040, %rs1039;
	mov.u16 	%rs1041, %rs1039;
	@%p2615 bra 	$L__BB0_1657;
	fma.rn.f64 	%fd3837, %fd18066, %fd18078, %fd3493;
	fma.rn.f64 	%fd3838, %fd18067, %fd18078, %fd3494;
	fma.rn.f64 	%fd3839, %fd18068, %fd18078, %fd3495;
	mov.b16 	%rs1035, 255;
	setp.eq.s32 	%p2616, %r2967, 1;
	@%p2616 bra 	$L__BB0_1574;
	setp.ne.s32 	%p2617, %r2967, 0;
	mov.u16 	%rs1036, %rs1035;
	mov.u16 	%rs1037, %rs1035;
	mov.u16 	%rs1038, %rs1035;
	@%p2617 bra 	$L__BB0_1583;
	ld.param.u64 	%rd1129, [_Z13render_kernelP4RectiP4TrigiP5Lighti7double3S5_iidP6uchar4iS7__param_13];
	ld.param.u64 	%rd920, [_Z13render_kernelP4RectiP4TrigiP5Lighti7double3S5_iidP6uchar4iS7__param_0];
	cvta.to.global.u64 	%rd619, %rd920;
	mul.wide.s32 	%rd620, %r2966, 128;
	add.s64 	%rd621, %rd619, %rd620;
	ld.global.f64 	%fd13329, [%rd621+16];
	ld.global.f64 	%fd13330, [%rd621+24];
	ld.global.f64 	%fd13331, [%rd621+32];
	ld.global.f64 	%fd13332, [%rd621+40];
	ld.global.f64 	%fd13333, [%rd621+64];
	ld.global.v2.u32 	{%r1607, %r1608}, [%rd621+96];
	ld.global.f64 	%fd13334, [%rd621+56];
	ld.global.f64 	%fd13335, [%rd621+48];
	ld.global.f64 	%fd13336, [%rd621+8];
	ld.global.f64 	%fd13337, [%rd621];
	sub.f64 	%fd13338, %fd3837, %fd13337;
	sub.f64 	%fd13339, %fd3838, %fd13336;
	sub.f64 	%fd13340, %fd13335, %fd13337;
	sub.f64 	%fd13341, %fd13334, %fd13336;
	abs.f64 	%fd13342, %fd13340;
	setp.lt.f64 	%p2631, %fd13342, 0d3D719799812DEA11;
	setp.lt.f64 	%p2632, %fd13340, 0d0000000000000000;
	selp.f64 	%fd13343, 0dBD719799812DEA11, 0d3D719799812DEA11, %p2632;
	selp.f64 	%fd13344, %fd13343, %fd13340, %p2631;
	abs.f64 	%fd13345, %fd13341;
	setp.lt.f64 	%p2633, %fd13345, 0d3D719799812DEA11;
	setp.lt.f64 	%p2634, %fd13341, 0d0000000000000000;
	selp.f64 	%fd13346, 0dBD719799812DEA11, 0d3D719799812DEA11, %p2634;
	selp.f64 	%fd13347, %fd13346, %fd13341, %p2633;
	div.rn.f64 	%fd13348, %fd13338, %fd13344;
	cvt.rn.f64.s32 	%fd13349, %r1607;
	mul.f64 	%fd13350, %fd13348, %fd13349;
	mov.f64 	%fd13351, 0d3FE0000000000000;
	copysign.f64 	%fd13352, %fd13350, %fd13351;
	add.rz.f64 	%fd13353, %fd13350, %fd13352;
	cvt.rzi.f64.f64 	%fd13354, %fd13353;
	cvt.rzi.s32.f64 	%r1609, %fd13354;
	div.rn.f64 	%fd13355, %fd13339, %fd13347;
	cvt.rn.f64.s32 	%fd13356, %r1608;
	mul.f64 	%fd13357, %fd13355, %fd13356;
	copysign.f64 	%fd13358, %fd13357, %fd13351;
	add.rz.f64 	%fd13359, %fd13357, %fd13358;
	cvt.rzi.f64.f64 	%fd13360, %fd13359;
	cvt.rzi.s32.f64 	%r1610, %fd13360;
	max.s32 	%r1611, %r1609, 0;
	setp.lt.s32 	%p2635, %r1611, %r1607;
	add.s32 	%r1612, %r1607, -1;
	selp.b32 	%r1613, %r1611, %r1612, %p2635;
	max.s32 	%r1614, %r1610, 0;
	setp.lt.s32 	%p2636, %r1614, %r1608;
	add.s32 	%r1615, %r1608, -1;
	selp.b32 	%r1616, %r1614, %r1615, %p2636;
	mad.lo.s32 	%r1617, %r1616, %r1607, %r1613;
	cvta.to.global.u64 	%rd622, %rd1129;
	mul.wide.s32 	%rd623, %r1617, 4;
	add.s64 	%rd624, %rd622, %rd623;
	ld.global.u32 	%r1618, [%rd624];
	bfe.u32 	%r1619, %r1618, 24, 8;
	cvt.u16.u32 	%rs1038, %r1619;
	bfe.u32 	%r1620, %r1618, 16, 8;
	cvt.u16.u32 	%rs1037, %r1620;
	bfe.u32 	%r1621, %r1618, 8, 8;
	cvt.u16.u32 	%rs1036, %r1621;
	bfe.u32 	%r1622, %r1618, 0, 8;
	cvt.u16.u32 	%rs1035, %r1622;
	sub.f64 	%fd13361, %fd13330, %fd13337;
	sub.f64 	%fd13362, %fd13331, %fd13336;
	sub.f64 	%fd13363, %fd13332, %fd13329;
	sub.f64 	%fd13364, %fd13333, %fd13329;
	mul.f64 	%fd13365, %fd13362, %fd13364;
	mul.f64 	%fd13366, %fd13363, %fd13341;
	sub.f64 	%fd3840, %fd13365, %fd13366;
	mul.f64 	%fd13367, %fd13363, %fd13340;
	mul.f64 	%fd13368, %fd13361, %fd13364;
	sub.f64 	%fd3841, %fd13367, %fd13368;
	mul.f64 	%fd13369, %fd13361, %fd13341;
	mul.f64 	%fd13370, %fd13362, %fd13340;
	sub.f64 	%fd3842, %fd13369, %fd13370;
	mul.f64 	%fd13371, %fd3841, %fd3841;
	fma.rn.f64 	%fd13372, %fd3840, %fd3840, %fd13371;
	fma.rn.f64 	%fd3843, %fd3842, %fd3842, %fd13372;
	setp.eq.f64 	%p2637, %fd3843, 0d0000000000000000;
	mov.f64 	%fd18089, 0d0000000000000000;
	@%p2637 bra 	$L__BB0_1572;
	abs.f64 	%fd13373, %fd3843;
	setp.leu.f64 	%p2638, %fd13373, 0d3E7AD7F29ABCAF48;
	mov.f64 	%fd18089, %fd3843;
	@%p2638 bra 	$L__BB0_1572;
	mov.f64 	%fd18088, %fd3843;
$L__BB0_1571:
	div.rn.f64 	%fd13374, %fd3843, %fd18088;
	add.f64 	%fd13375, %fd18088, %fd13374;
	mul.f64 	%fd18089, %fd13375, 0d3FE0000000000000;
	sub.f64 	%fd13376, %fd18089, %fd18088;
	abs.f64 	%fd13377, %fd13376;
	setp.gt.f64 	%p2639, %fd13377, 0d3E7AD7F29ABCAF48;
	mov.f64 	%fd18088, %fd18089;
	@%p2639 bra 	$L__BB0_1571;
$L__BB0_1572:
	setp.lt.f64 	%p2640, %fd18089, 0d3D719799812DEA11;
	@%p2640 bra 	$L__BB0_1583;
	div.rn.f64 	%fd18092, %fd3840, %fd18089;
	div.rn.f64 	%fd18093, %fd3841, %fd18089;
	div.rn.f64 	%fd18094, %fd3842, %fd18089;
	bra.uni 	$L__BB0_1583;
$L__BB0_1574:
	ld.param.u64 	%rd1033, [_Z13render_kernelP4RectiP4TrigiP5Lighti7double3S5_iidP6uchar4iS7__param_2];
	cvta.to.global.u64 	%rd616, %rd1033;
	mul.wide.s32 	%rd617, %r2966, 96;
	add.s64 	%rd618, %rd616, %rd617;
	ld.global.f64 	%fd3850, [%rd618];
	ld.global.f64 	%fd3851, [%rd618+8];
	ld.global.f64 	%fd3852, [%rd618+16];
	ld.global.f64 	%fd13265, [%rd618+24];
	ld.global.f64 	%fd13266, [%rd618+32];
	ld.global.f64 	%fd13267, [%rd618+40];
	ld.global.f64 	%fd13268, [%rd618+48];
	ld.global.f64 	%fd13269, [%rd618+56];
	ld.global.f64 	%fd13270, [%rd618+64];
	ld.global.u32 	%r1602, [%rd618+72];
	bfe.u32 	%r1603, %r1602, 0, 8;
	cvt.u16.u32 	%rs329, %r1603;
	bfe.u32 	%r1604, %r1602, 8, 8;
	cvt.u16.u32 	%rs330, %r1604;
	bfe.u32 	%r1605, %r1602, 16, 8;
	cvt.u16.u32 	%rs331, %r1605;
	bfe.u32 	%r1606, %r1602, 24, 8;
	cvt.u16.u32 	%rs332, %r1606;
	sub.f64 	%fd3853, %fd13265, %fd3850;
	sub.f64 	%fd3854, %fd13266, %fd3851;
	sub.f64 	%fd3855, %fd13267, %fd3852;
	sub.f64 	%fd3856, %fd13268, %fd3850;
	sub.f64 	%fd3857, %fd13269, %fd3851;
	sub.f64 	%fd3858, %fd13270, %fd3852;
	mul.f64 	%fd3859, %fd3854, %fd3858;
	mul.f64 	%fd3860, %fd3855, %fd3857;
	sub.f64 	%fd13271, %fd3859, %fd3860;
	mul.f64 	%fd3861, %fd3855, %fd3856;
	mul.f64 	%fd3862, %fd3853, %fd3858;
	sub.f64 	%fd13272, %fd3861, %fd3862;
	mul.f64 	%fd3863, %fd3853, %fd3857;
	mul.f64 	%fd3864, %fd3854, %fd3856;
	sub.f64 	%fd13273, %fd3863, %fd3864;
	mul.f64 	%fd13274, %fd13272, %fd13272;
	fma.rn.f64 	%fd13275, %fd13271, %fd13271, %fd13274;
	fma.rn.f64 	%fd3865, %fd13273, %fd13273, %fd13275;
	abs.f64 	%fd13276, %fd3865;
	setp.lt.f64 	%p2618, %fd13276, 0d3EE4F8B588E368F1;
	mov.b16 	%rs1038, 255;
	mov.b16 	%rs1035, 0;
	mov.u16 	%rs1036, %rs1035;
	mov.u16 	%rs1037, %rs1035;
	@%p2618 bra 	$L__BB0_1577;
	sub.f64 	%fd13277, %fd3837, %fd3850;
	sub.f64 	%fd13278, %fd3838, %fd3851;
	sub.f64 	%fd13279, %fd3839, %fd3852;
	mul.f64 	%fd13280, %fd13278, %fd3858;
	mul.f64 	%fd13281, %fd13279, %fd3857;
	sub.f64 	%fd13282, %fd13280, %fd13281;
	mul.f64 	%fd13283, %fd13279, %fd3856;
	mul.f64 	%fd13284, %fd13277, %fd3858;
	sub.f64 	%fd13285, %fd13283, %fd13284;
	mul.f64 	%fd13286, %fd13277, %fd3857;
	mul.f64 	%fd13287, %fd13278, %fd3856;
	sub.f64 	%fd13288, %fd13286, %fd13287;
	sub.f64 	%fd13289, %fd3859, %fd3860;
	sub.f64 	%fd13290, %fd3861, %fd3862;
	mul.f64 	%fd13291, %fd13285, %fd13290;
	fma.rn.f64 	%fd13292, %fd13282, %fd13289, %fd13291;
	sub.f64 	%fd13293, %fd3863, %fd3864;
	fma.rn.f64 	%fd13294, %fd13288, %fd13293, %fd13292;
	div.rn.f64 	%fd3866, %fd13294, %fd3865;
	mul.f64 	%fd13295, %fd3854, %fd13279;
	mul.f64 	%fd13296, %fd3855, %fd13278;
	sub.f64 	%fd13297, %fd13295, %fd13296;
	mul.f64 	%fd13298, %fd3855, %fd13277;
	mul.f64 	%fd13299, %fd3853, %fd13279;
	sub.f64 	%fd13300, %fd13298, %fd13299;
	mul.f64 	%fd13301, %fd3853, %fd13278;
	mul.f64 	%fd13302, %fd3854, %fd13277;
	sub.f64 	%fd13303, %fd13301, %fd13302;
	mul.f64 	%fd13304, %fd13300, %fd13290;
	fma.rn.f64 	%fd13305, %fd13297, %fd13289, %fd13304;
	fma.rn.f64 	%fd13306, %fd13303, %fd13293, %fd13305;
	div.rn.f64 	%fd3867, %fd13306, %fd3865;
	mov.f64 	%fd13307, 0d3FF0000000000000;
	sub.f64 	%fd13308, %fd13307, %fd3866;
	sub.f64 	%fd13309, %fd13308, %fd3867;
	setp.ltu.f64 	%p2619, %fd3866, 0d0000000000000000;
	setp.ge.f64 	%p2620, %fd3867, 0d0000000000000000;
	setp.ge.f64 	%p2621, %fd13309, 0d0000000000000000;
	and.pred  	%p2622, %p2620, %p2621;
	not.pred 	%p2624, %p2622;
	or.pred  	%p2625, %p2619, %p2624;
	mov.u16 	%rs1035, %rs329;
	mov.u16 	%rs1036, %rs330;
	mov.u16 	%rs1037, %rs331;
	mov.u16 	%rs1038, %rs332;
	@%p2625 bra 	$L__BB0_1577;
	abs.f64 	%fd13310, %fd3866;
	abs.f64 	%fd13311, %fd3867;
	min.f64 	%fd13313, %fd13310, %fd13311;
	mov.f64 	%fd13314, 0d3FF0000000000000;
	sub.f64 	%fd13315, %fd13314, %fd3866;
	sub.f64 	%fd13316, %fd13315, %fd3867;
	min.f64 	%fd13318, %fd13313, %fd13316;
	setp.geu.f64 	%p2626, %fd13318, 0d3FA999999999999A;
	selp.b16 	%rs1035, %rs329, 0, %p2626;
	selp.b16 	%rs1036, %rs330, 0, %p2626;
	selp.b16 	%rs1037, %rs331, 0, %p2626;
	selp.b16 	%rs1038, %rs332, -1, %p2626;
$L__BB0_1577:
	sub.f64 	%fd3868, %fd3860, %fd3859;
	sub.f64 	%fd3869, %fd3862, %fd3861;
	sub.f64 	%fd3870, %fd3864, %fd3863;
	mul.f64 	%fd13320, %fd3869, %fd3869;
	fma.rn.f64 	%fd13321, %fd3868, %fd3868, %fd13320;
	fma.rn.f64 	%fd3871, %fd3870, %fd3870, %fd13321;
	setp.eq.f64 	%p2627, %fd3871, 0d0000000000000000;
	mov.f64 	%fd18091, 0d0000000000000000;
	@%p2627 bra 	$L__BB0_1581;
	abs.f64 	%fd13322, %fd3871;
	setp.leu.f64 	%p2628, %fd13322, 0d3E7AD7F29ABCAF48;
	mov.f64 	%fd18091, %fd3871;
	@%p2628 bra 	$L__BB0_1581;
	mov.f64 	%fd18090, %fd3871;
$L__BB0_1580:
	div.rn.f64 	%fd13323, %fd3871, %fd18090;
	add.f64 	%fd13324, %fd18090, %fd13323;
	mul.f64 	%fd18091, %fd13324, 0d3FE0000000000000;
	sub.f64 	%fd13325, %fd18091, %fd18090;
	abs.f64 	%fd13326, %fd13325;
	setp.gt.f64 	%p2629, %fd13326, 0d3E7AD7F29ABCAF48;
	mov.f64 	%fd18090, %fd18091;
	@%p2629 bra 	$L__BB0_1580;
$L__BB0_1581:
	setp.lt.f64 	%p2630, %fd18091, 0d3D719799812DEA11;
	@%p2630 bra 	$L__BB0_1583;
	div.rn.f64 	%fd18092, %fd3868, %fd18091;
	div.rn.f64 	%fd18093, %fd3869, %fd18091;
	div.rn.f64 	%fd18094, %fd3870, %fd18091;
$L__BB0_1583:
	ld.param.u32 	%r2682, [_Z13render_kernelP4RectiP4TrigiP5Lighti7double3S5_iidP6uchar4iS7__param_5];
	setp.lt.s32 	%p2641, %r2682, 1;
	mov.f64 	%fd18123, 0d0000000000000000;
	@%p2641 bra 	$L__BB0_1649;
	mul.f64 	%fd13381, %fd18093, %fd18093;
	fma.rn.f64 	%fd13382, %fd18092, %fd18092, %fd13381;
	fma.rn.f64 	%fd13383, %fd18094, %fd18094, %fd13382;
	setp.eq.f64 	%p2642, %fd13383, 0d0000000000000000;
	abs.f64 	%fd13384, %fd13383;
	setp.leu.f64 	%p2643, %fd13384, 0d3E7AD7F29ABCAF48;
	mul.f64 	%fd13385, %fd18067, %fd18067;
	fma.rn.f64 	%fd13386, %fd18066, %fd18066, %fd13385;
	fma.rn.f64 	%fd3881, %fd18068, %fd18068, %fd13386;
	setp.eq.f64 	%p2644, %fd3881, 0d0000000000000000;
	abs.f64 	%fd13387, %fd3881;
	setp.leu.f64 	%p2645, %fd13387, 0d3E7AD7F29ABCAF48;
	or.pred  	%p229, %p2642, %p2643;
	or.pred  	%p230, %p2644, %p2645;
	neg.f64 	%fd3882, %fd18067;
	mov.f64 	%fd18123, 0d0000000000000000;
	mov.b32 	%r2982, 0;
$L__BB0_1585:
	ld.param.u64 	%rd1106, [_Z13render_kernelP4RectiP4TrigiP5Lighti7double3S5_iidP6uchar4iS7__param_4];
	cvta.to.global.u64 	%rd625, %rd1106;
	mul.wide.u32 	%rd626, %r2982, 64;
	add.s64 	%rd627, %rd625, %rd626;
	ld.global.u32 	%r1624, [%rd627];
	ld.global.f64 	%fd3884, [%rd627+8];
	ld.global.f64 	%fd18096, [%rd627+40];
	ld.global.f64 	%fd18097, [%rd627+48];
	ld.global.f64 	%fd18098, [%rd627+56];
	mov.f64 	%fd18099, 0d4376345785D8A000;
	setp.eq.s32 	%p2646, %r1624, 1;
	@%p2646 bra 	$L__BB0_1588;
	setp.ne.s32 	%p2647, %r1624, 0;
	@%p2647 bra 	$L__BB0_1589;
	add.f64 	%fd18123, %fd18123, %fd3884;
	bra.uni 	$L__BB0_1648;
$L__BB0_1588:
	ld.param.u64 	%rd1107, [_Z13render_kernelP4RectiP4TrigiP5Lighti7double3S5_iidP6uchar4iS7__param_4];
	cvta.to.global.u64 	%rd628, %rd1107;
	mul.wide.u32 	%rd629, %r2982, 64;
	add.s64 	%rd630, %rd628, %rd629;
	ld.global.f64 	%fd13390, [%rd630+32];
	ld.global.f64 	%fd13391, [%rd630+24];
	ld.global.f64 	%fd13392, [%rd630+16];
	sub.f64 	%fd18096, %fd13392, %fd3837;
	sub.f64 	%fd18097, %fd13391, %fd3838;
	sub.f64 	%fd18098, %fd13390, %fd3839;
	mov.f64 	%fd18099, 0d3FF0000000000000;
$L__BB0_1589:
	ld.param.u32 	%r2494, [_Z13render_kernelP4RectiP4TrigiP5Lighti7double3S5_iidP6uchar4iS7__param_1];
	setp.lt.s32 	%p2648, %r2494, 1;
	mov.f64 	%fd18113, 0d3FF0000000000000;
	@%p2648 bra 	$L__BB0_1603;
	mov.f64 	%fd18113, 0d3FF0000000000000;
	mov.b32 	%r2983, 0;
$L__BB0_1591:
	ld.param.u64 	%rd921, [_Z13render_kernelP4RectiP4TrigiP5Lighti7double3S5_iidP6uchar4iS7__param_0];
	cvta.to.global.u64 	%rd631, %rd921;
	mul.wide.u32 	%rd632, %r2983, 128;
	add.s64 	%rd633, %rd631, %rd632;
	ld.global.f64 	%fd3898, [%rd633+88];
	ld.global.f64 	%fd3899, [%rd633+80];
	ld.global.f64 	%fd3900, [%rd633+72];
	ld.global.f64 	%fd3901, [%rd633+64];
	ld.global.f64 	%fd3902, [%rd633+56];
	ld.global.f64 	%fd3903, [%rd633+48];
	ld.global.f64 	%fd3904, [%rd633+40];
	ld.global.f64 	%fd3905, [%rd633+32];
	ld.global.f64 	%fd3906, [%rd633+24];
	ld.global.f64 	%fd3907, [%rd633+16];
	ld.global.f64 	%fd3908, [%rd633+8];
	ld.global.f64 	%fd3909, [%rd633];
	sub.f64 	%fd3910, %fd3906, %fd3909;
	sub.f64 	%fd3911, %fd3905, %fd3908;
	sub.f64 	%fd3912, %fd3904, %fd3907;
	sub.f64 	%fd3913, %fd3900, %fd3909;
	sub.f64 	%fd3914, %fd3899, %fd3908;
	sub.f64 	%fd3915, %fd3898, %fd3907;
	mul.f64 	%fd13396, %fd18097, %fd3915;
	mul.f64 	%fd13397, %fd18098, %fd3914;
	sub.f64 	%fd13398, %fd13396, %fd13397;
	mul.f64 	%fd13399, %fd18098, %fd3913;
	mul.f64 	%fd13400, %fd18096, %fd3915;
	sub.f64 	%fd13401, %fd13399, %fd13400;
	mul.f64 	%fd13402, %fd18096, %fd3914;
	mul.f64 	%fd13403, %fd18097, %fd3913;
	sub.f64 	%fd13404, %fd13402, %fd13403;
	mul.f64 	%fd13405, %fd3911, %fd13401;
	fma.rn.f64 	%fd13406, %fd3910, %fd13398, %fd13405;
	fma.rn.f64 	%fd3916, %fd3912, %fd13404, %fd13406;
	abs.f64 	%fd13407, %fd3916;
	setp.lt.f64 	%p2650, %fd13407, 0d3D719799812DEA11;
	mov.pred 	%p3741, 0;
	mov.f64 	%fd18102, 0d0000000000000000;
	@%p2650 bra 	$L__BB0_1595;
	sub.f64 	%fd3917, %fd3837, %fd3909;
	sub.f64 	%fd3918, %fd3838, %fd3908;
	sub.f64 	%fd3919, %fd3839, %fd3907;
	mul.f64 	%fd13409, %fd18097, %fd3915;
	mul.f64 	%fd13410, %fd18098, %fd3914;
	sub.f64 	%fd13411, %fd13409, %fd13410;
	mul.f64 	%fd13412, %fd18098, %fd3913;
	mul.f64 	%fd13413, %fd18096, %fd3915;
	sub.f64 	%fd13414, %fd13412, %fd13413;
	mul.f64 	%fd13415, %fd3918, %fd13414;
	fma.rn.f64 	%fd13416, %fd3917, %fd13411, %fd13415;
	mul.f64 	%fd13417, %fd18096, %fd3914;
	mul.f64 	%fd13418, %fd18097, %fd3913;
	sub.f64 	%fd13419, %fd13417, %fd13418;
	fma.rn.f64 	%fd13420, %fd3919, %fd13419, %fd13416;
	div.rn.f64 	%fd3920, %fd13420, %fd3916;
	setp.lt.f64 	%p2652, %fd3920, 0d0000000000000000;
	setp.gt.f64 	%p2653, %fd3920, 0d3FF0000000000000;
	or.pred  	%p2654, %p2652, %p2653;
	@%p2654 bra 	$L__BB0_1595;
	mul.f64 	%fd13422, %fd3918, %fd3912;
	mul.f64 	%fd13423, %fd3919, %fd3911;
	sub.f64 	%fd3921, %fd13422, %fd13423;
	mul.f64 	%fd13424, %fd3919, %fd3910;
	mul.f64 	%fd13425, %fd3917, %fd3912;
	sub.f64 	%fd3922, %fd13424, %fd13425;
	mul.f64 	%fd13426, %fd3917, %fd3911;
	mul.f64 	%fd13427, %fd3918, %fd3910;
	sub.f64 	%fd3923, %fd13426, %fd13427;
	mul.f64 	%fd13428, %fd18097, %fd3922;
	fma.rn.f64 	%fd13429, %fd18096, %fd3921, %fd13428;
	fma.rn.f64 	%fd13430, %fd18098, %fd3923, %fd13429;
	div.rn.f64 	%fd13431, %fd13430, %fd3916;
	setp.lt.f64 	%p2656, %fd13431, 0d0000000000000000;
	add.f64 	%fd13432, %fd3920, %fd13431;
	setp.gt.f64 	%p2657, %fd13432, 0d3FF0000000000000;
	or.pred  	%p2658, %p2656, %p2657;
	@%p2658 bra 	$L__BB0_1595;
	mul.f64 	%fd13433, %fd3914, %fd3922;
	fma.rn.f64 	%fd13434, %fd3913, %fd3921, %fd13433;
	fma.rn.f64 	%fd13435, %fd3915, %fd3923, %fd13434;
	div.rn.f64 	%fd13436, %fd13435, %fd3916;
	setp.geu.f64 	%p3741, %fd13436, 0d0000000000000000;
	selp.f64 	%fd18102, %fd13436, 0d0000000000000000, %p3741;
$L__BB0_1595:
	sub.f64 	%fd3926, %fd3906, %fd3900;
	sub.f64 	%fd3927, %fd3905, %fd3899;
	sub.f64 	%fd3928, %fd3904, %fd3898;
	sub.f64 	%fd3929, %fd3903, %fd3900;
	sub.f64 	%fd3930, %fd3902, %fd3899;
	sub.f64 	%fd3931, %fd3901, %fd3898;
	mul.f64 	%fd13438, %fd18097, %fd3931;
	mul.f64 	%fd13439, %fd18098, %fd3930;
	sub.f64 	%fd13440, %fd13438, %fd13439;
	mul.f64 	%fd13441, %fd18098, %fd3929;
	mul.f64 	%fd13442, %fd18096, %fd3931;
	sub.f64 	%fd13443, %fd13441, %fd13442;
	mul.f64 	%fd13444, %fd18096, %fd3930;
	mul.f64 	%fd13445, %fd18097, %fd3929;
	sub.f64 	%fd13446, %fd13444, %fd13445;
	mul.f64 	%fd13447, %fd3927, %fd13443;
	fma.rn.f64 	%fd13448, %fd3926, %fd13440, %fd13447;
	fma.rn.f64 	%fd3932, %fd3928, %fd13446, %fd13448;
	abs.f64 	%fd13449, %fd3932;
	setp.lt.f64 	%p2660, %fd13449, 0d3D719799812DEA11;
	mov.pred 	%p3742, 0;
	mov.f64 	%fd18103, 0d0000000000000000;
	@%p2660 bra 	$L__BB0_1599;
	sub.f64 	%fd3933, %fd3837, %fd3900;
	sub.f64 	%fd3934, %fd3838, %fd3899;
	sub.f64 	%fd3935, %fd3839, %fd3898;
	mul.f64 	%fd13451, %fd18097, %fd3931;
	mul.f64 	%fd13452, %fd18098, %fd3930;
	sub.f64 	%fd13453, %fd13451, %fd13452;
	mul.f64 	%fd13454, %fd18098, %fd3929;
	mul.f64 	%fd13455, %fd18096, %fd3931;
	sub.f64 	%fd13456, %fd13454, %fd13455;
	mul.f64 	%fd13457, %fd3934, %fd13456;
	fma.rn.f64 	%fd13458, %fd3933, %fd13453, %fd13457;
	mul.f64 	%fd13459, %fd18096, %fd3930;
	mul.f64 	%fd13460, %fd18097, %fd3929;
	sub.f64 	%fd13461, %fd13459, %fd13460;
	fma.rn.f64 	%fd13462, %fd3935, %fd13461, %fd13458;
	div.rn.f64 	%fd3936, %fd13462, %fd3932;
	setp.lt.f64 	%p2662, %fd3936, 0d0000000000000000;
	setp.gt.f64 	%p2663, %fd3936, 0d3FF0000000000000;
	or.pred  	%p2664, %p2662, %p2663;
	@%p2664 bra 	$L__BB0_1599;
	mul.f64 	%fd13464, %fd3934, %fd3928;
	mul.f64 	%fd13465, %fd3935, %fd3927;
	sub.f64 	%fd3937, %fd13464, %fd13465;
	mul.f64 	%fd13466, %fd3935, %fd3926;
	mul.f64 	%fd13467, %fd3933, %fd3928;
	sub.f64 	%fd3938, %fd13466, %fd13467;
	mul.f64 	%fd13468, %fd3933, %fd3927;
	mul.f64 	%fd13469, %fd3934, %fd3926;
	sub.f64 	%fd3939, %fd13468, %fd13469;
	mul.f64 	%fd13470, %fd18097, %fd3938;
	fma.rn.f64 	%fd13471, %fd18096, %fd3937, %fd13470;
	fma.rn.f64 	%fd13472, %fd18098, %fd3939, %fd13471;
	div.rn.f64 	%fd13473, %fd13472, %fd3932;
	setp.lt.f64 	%p2666, %fd13473, 0d0000000000000000;
	add.f64 	%fd13474, %fd3936, %fd13473;
	setp.gt.f64 	%p2667, %fd13474, 0d3FF0000000000000;
	or.pred  	%p2668, %p2666, %p2667;
	@%p2668 bra 	$L__BB0_1599;
	mul.f64 	%fd13475, %fd3930, %fd3938;
	fma.rn.f64 	%fd13476, %fd3929, %fd3937, %fd13475;
	fma.rn.f64 	%fd13477, %fd3931, %fd3939, %fd13476;
	div.rn.f64 	%fd13478, %fd13477, %fd3932;
	setp.geu.f64 	%p3742, %fd13478, 0d0000000000000000;
	selp.f64 	%fd18103, %fd13478, 0d0000000000000000, %p3742;
$L__BB0_1599:
	setp.lt.f64 	%p2669, %fd18102, 0d7FEFFFFFFFFFFFFF;
	and.pred  	%p2670, %p3741, %p2669;
	selp.f64 	%fd13479, %fd18102, 0d7FEFFFFFFFFFFFFF, %p2670;
	setp.lt.f64 	%p2671, %fd18103, %fd13479;
	and.pred  	%p2672, %p3742, %p2671;
	or.pred  	%p2673, %p2672, %p2670;
	selp.f64 	%fd13481, %fd18102, 0d0000000000000000, %p2670;
	selp.f64 	%fd3942, %fd18103, %fd13481, %p2672;
	not.pred 	%p2674, %p2673;
	@%p2674 bra 	$L__BB0_1602;
	setp.ltu.f64 	%p2675, %fd3942, 0d3F50624DD2F1A9FC;
	setp.gtu.f64 	%p2676, %fd3942, %fd18099;
	or.pred  	%p2677, %p2675, %p2676;
	@%p2677 bra 	$L__BB0_1602;
	ld.param.u64 	%rd922, [_Z13render_kernelP4RectiP4TrigiP5Lighti7double3S5_iidP6uchar4iS7__param_0];
	cvta.to.global.u64 	%rd634, %rd922;
	mul.wide.u32 	%rd635, %r2983, 128;
	add.s64 	%rd636, %rd634, %rd635;
	ld.global.f64 	%fd13482, [%rd636+120];
	mul.f64 	%fd18113, %fd18113, %fd13482;
$L__BB0_1602:
	ld.param.u32 	%r2495, [_Z13render_kernelP4RectiP4TrigiP5Lighti7double3S5_iidP6uchar4iS7__param_1];
	add.s32 	%r2983, %r2983, 1;
	setp.eq.s32 	%p2678, %r2983, %r2495;
	@%p2678 bra 	$L__BB0_1603;
	bra.uni 	$L__BB0_1591;
$L__BB0_1603:
	ld.param.u32 	%r2601, [_Z13render_kernelP4RectiP4TrigiP5Lighti7double3S5_iidP6uchar4iS7__param_3];
	setp.lt.s32 	%p2679, %r2601, 1;
	@%p2679 bra 	$L__BB0_1630;
	ld.param.u32 	%r2602, [_Z13render_kernelP4RectiP4TrigiP5Lighti7double3S5_iidP6uchar4iS7__param_3];
	setp.eq.s32 	%p2680, %r2602, 1;
	mov.b64 	%rd1144, 0;
	@%p2680 bra 	$L__BB0_1622;
	mov.b32 	%r2984, 0;
$L__BB0_1606:
	ld.param.u64 	%rd1034, [_Z13render_kernelP4RectiP4TrigiP5Lighti7double3S5_iidP6uchar4iS7__param_2];
	cvta.to.global.u64 	%rd638, %rd1034;
	mul.wide.u32 	%rd639, %r2984, 96;
	add.s64 	%rd640, %rd638, %rd639;
	ld.global.f64 	%fd3946, [%rd640];
	ld.global.f64 	%fd3947, [%rd640+8];
	ld.global.f64 	%fd3948, [%rd640+16];
	ld.global.f64 	%fd13485, [%rd640+24];
	ld.global.f64 	%fd13486, [%rd640+32];
	ld.global.f64 	%fd13487, [%rd640+40];
	ld.global.f64 	%fd13488, [%rd640+48];
	ld.global.f64 	%fd13489, [%rd640+56];
	ld.global.f64 	%fd13490, [%rd640+64];
	sub.f64 	%fd3949, %fd13485, %fd3946;
	sub.f64 	%fd3950, %fd13486, %fd3947;
	sub.f64 	%fd3951, %fd13487, %fd3948;
	sub.f64 	%fd3952, %fd13488, %fd3946;
	sub.f64 	%fd3953, %fd13489, %fd3947;
	sub.f64 	%fd3954, %fd13490, %fd3948;
	mul.f64 	%fd13491, %fd18097, %fd3954;
	mul.f64 	%fd13492, %fd18098, %fd3953;
	sub.f64 	%fd13493, %fd13491, %fd13492;
	mul.f64 	%fd13494, %fd18098, %fd3952;
	mul.f64 	%fd13495, %fd18096, %fd3954;
	sub.f64 	%fd13496, %fd13494, %fd13495;
	mul.f64 	%fd13497, %fd18096, %fd3953;
	mul.f64 	%fd13498, %fd18097, %fd3952;
	sub.f64 	%fd13499, %fd13497, %fd13498;
	mul.f64 	%fd13500, %fd3950, %fd13496;
	fma.rn.f64 	%fd13501, %fd3949, %fd13493, %fd13500;
	fma.rn.f64 	%fd3955, %fd3951, %fd13499, %fd13501;
	abs.f64 	%fd13502, %fd3955;
	setp.lt.f64 	%p2682, %fd13502, 0d3D719799812DEA11;
	mov.pred 	%p3743, -1;
	mov.f64 	%fd18106, 0d0000000000000000;
	@%p2682 bra 	$L__BB0_1610;
	sub.f64 	%fd3956, %fd3837, %fd3946;
	sub.f64 	%fd3957, %fd3838, %fd3947;
	sub.f64 	%fd3958, %fd3839, %fd3948;
	mul.f64 	%fd13504, %fd18097, %fd3954;
	mul.f64 	%fd13505, %fd18098, %fd3953;
	sub.f64 	%fd13506, %fd13504, %fd13505;
	mul.f64 	%fd13507, %fd18098, %fd3952;
	mul.f64 	%fd13508, %fd18096, %fd3954;
	sub.f64 	%fd13509, %fd13507, %fd13508;
	mul.f64 	%fd13510, %fd3957, %fd13509;
	fma.rn.f64 	%fd13511, %fd3956, %fd13506, %fd13510;
	mul.f64 	%fd13512, %fd18096, %fd3953;
	mul.f64 	%fd13513, %fd18097, %fd3952;
	sub.f64 	%fd13514, %fd13512, %fd13513;
	fma.rn.f64 	%fd13515, %fd3958, %fd13514, %fd13511;
	div.rn.f64 	%fd3959, %fd13515, %fd3955;
	setp.lt.f64 	%p2684, %fd3959, 0d0000000000000000;
	setp.gt.f64 	%p2685, %fd3959, 0d3FF0000000000000;
	or.pred  	%p2686, %p2684, %p2685;
	@%p2686 bra 	$L__BB0_1610;
	mul.f64 	%fd13517, %fd3957, %fd3951;
	mul.f64 	%fd13518, %fd3958, %fd3950;
	sub.f64 	%fd3960, %fd13517, %fd13518;
	mul.f64 	%fd13519, %fd3958, %fd3949;
	mul.f64 	%fd13520, %fd3956, %fd3951;
	sub.f64 	%fd3961, %fd13519, %fd13520;
	mul.f64 	%fd13521, %fd3956, %fd3950;
	mul.f64 	%fd13522, %fd3957, %fd3949;
	sub.f64 	%fd3962, %fd13521, %fd13522;
	mul.f64 	%fd13523, %fd18097, %fd3961;
	fma.rn.f64 	%fd13524, %fd18096, %fd3960, %fd13523;
	fma.rn.f64 	%fd13525, %fd18098, %fd3962, %fd13524;
	div.rn.f64 	%fd13526, %fd13525, %fd3955;
	setp.lt.f64 	%p2688, %fd13526, 0d0000000000000000;
	add.f64 	%fd13527, %fd3959, %fd13526;
	setp.gt.f64 	%p2689, %fd13527, 0d3FF0000000000000;
	or.pred  	%p2690, %p2688, %p2689;
	@%p2690 bra 	$L__BB0_1610;
	mul.f64 	%fd13528, %fd3953, %fd3961;
	fma.rn.f64 	%fd13529, %fd3952, %fd3960, %fd13528;
	fma.rn.f64 	%fd13530, %fd3954, %fd3962, %fd13529;
	div.rn.f64 	%fd13531, %fd13530, %fd3955;
	setp.lt.f64 	%p3743, %fd13531, 0d0000000000000000;
	selp.f64 	%fd18106, 0d0000000000000000, %fd13531, %p3743;
$L__BB0_1610:
	@%p3743 bra 	$L__BB0_1613;
	setp.ltu.f64 	%p2691, %fd18106, 0d3F50624DD2F1A9FC;
	setp.gtu.f64 	%p2692, %fd18106, %fd18099;
	or.pred  	%p2693, %p2691, %p2692;
	@%p2693 bra 	$L__BB0_1613;
	ld.param.u64 	%rd1035, [_Z13render_kernelP4RectiP4TrigiP5Lighti7double3S5_iidP6uchar4iS7__param_2];
	cvta.to.global.u64 	%rd641, %rd1035;
	mul.wide.u32 	%rd642, %r2984, 96;
	add.s64 	%rd643, %rd641, %rd642;
	ld.global.f64 	%fd13532, [%rd643+88];
	mul.f64 	%fd18113, %fd18113, %fd13532;
$L__BB0_1613:
	ld.param.u64 	%rd1036, [_Z13render_kernelP4RectiP4TrigiP5Lighti7double3S5_iidP6uchar4iS7__param_2];
	cvta.to.global.u64 	%rd644, %rd1036;
	mul.wide.u32 	%rd645, %r2984, 96;
	add.s64 	%rd646, %rd644, %rd645;
	ld.global.f64 	%fd3967, [%rd646+96];
	ld.global.f64 	%fd3968, [%rd646+104];
	ld.global.f64 	%fd3969, [%rd646+112];
	ld.global.f64 	%fd13534, [%rd646+120];
	ld.global.f64 	%fd13535, [%rd646+128];
	ld.global.f64 	%fd13536, [%rd646+136];
	ld.global.f64 	%fd13537, [%rd646+144];
	ld.global.f64 	%fd13538, [%rd646+152];
	ld.global.f64 	%fd13539, [%rd646+160];
	sub.f64 	%fd3970, %fd13534, %fd3967;
	sub.f64 	%fd3971, %fd13535, %fd3968;
	sub.f64 	%fd3972, %fd13536, %fd3969;
	sub.f64 	%fd3973, %fd13537, %fd3967;
	sub.f64 	%fd3974, %fd13538, %fd3968;
	sub.f64 	%fd3975, %fd13539, %fd3969;
	mul.f64 	%fd13540, %fd18097, %fd3975;
	mul.f64 	%fd13541, %fd18098, %fd3974;
	sub.f64 	%fd13542, %fd13540, %fd13541;
	mul.f64 	%fd13543, %fd18098, %fd3973;
	mul.f64 	%fd13544, %fd18096, %fd3975;
	sub.f64 	%fd13545, %fd13543, %fd13544;
	mul.f64 	%fd13546, %fd18096, %fd3974;
	mul.f64 	%fd13547, %fd18097, %fd3973;
	sub.f64 	%fd13548, %fd13546, %fd13547;
	mul.f64 	%fd13549, %fd3971, %fd13545;
	fma.rn.f64 	%fd13550, %fd3970, %fd13542, %fd13549;
	fma.rn.f64 	%fd3976, %fd3972, %fd13548, %fd13550;
	abs.f64 	%fd13551, %fd3976;
	setp.lt.f64 	%p2695, %fd13551, 0d3D719799812DEA11;
	mov.pred 	%p3744, -1;
	mov.f64 	%fd18108, 0d0000000000000000;
	@%p2695 bra 	$L__BB0_1617;
	sub.f64 	%fd3977, %fd3837, %fd3967;
	sub.f64 	%fd3978, %fd3838, %fd3968;
	sub.f64 	%fd3979, %fd3839, %fd3969;
	mul.f64 	%fd13553, %fd18097, %fd3975;
	mul.f64 	%fd13554, %fd18098, %fd3974;
	sub.f64 	%fd13555, %fd13553, %fd13554;
	mul.f64 	%fd13556, %fd18098, %fd3973;
	mul.f64 	%fd13557, %fd18096, %fd3975;
	sub.f64 	%fd13558, %fd13556, %fd13557;
	mul.f64 	%fd13559, %fd3978, %fd13558;
	fma.rn.f64 	%fd13560, %fd3977, %fd13555, %fd13559;
	mul.f64 	%fd13561, %fd18096, %fd3974;
	mul.f64 	%fd13562, %fd18097, %fd3973;
	sub.f64 	%fd13563, %fd13561, %fd13562;
	fma.rn.f64 	%fd13564, %fd3979, %fd13563, %fd13560;
	div.rn.f64 	%fd3980, %fd13564, %fd3976;
	setp.lt.f64 	%p2697, %fd3980, 0d0000000000000000;
	setp.gt.f64 	%p2698, %fd3980, 0d3FF0000000000000;
	or.pred  	%p2699, %p2697, %p2698;
	@%p2699 bra 	$L__BB0_1617;
	mul.f64 	%fd13566, %fd3978, %fd3972;
	mul.f64 	%fd13567, %fd3979, %fd3971;
	sub.f64 	%fd3981, %fd13566, %fd13567;
	mul.f64 	%fd13568, %fd3979, %fd3970;
	mul.f64 	%fd13569, %fd3977, %fd3972;
	sub.f64 	%fd3982, %fd13568, %fd13569;
	mul.f64 	%fd13570, %fd3977, %fd3971;
	mul.f64 	%fd13571, %fd3978, %fd3970;
	sub.f64 	%fd3983, %fd13570, %fd13571;
	mul.f64 	%fd13572, %fd18097, %fd3982;
	fma.rn.f64 	%fd13573, %fd18096, %fd3981, %fd13572;
	fma.rn.f64 	%fd13574, %fd18098, %fd3983, %fd13573;
	div.rn.f64 	%fd13575, %fd13574, %fd3976;
	setp.lt.f64 	%p2701, %fd13575, 0d0000000000000000;
	add.f64 	%fd13576, %fd3980, %fd13575;
	setp.gt.f64 	%p2702, %fd13576, 0d3FF0000000000000;
	or.pred  	%p2703, %p2701, %p2702;
	@%p2703 bra 	$L__BB0_1617;
	mul.f64 	%fd13577, %fd3974, %fd3982;
	fma.rn.f64 	%fd13578, %fd3973, %fd3981, %fd13577;
	fma.rn.f64 	%fd13579, %fd3975, %fd3983, %fd13578;
	div.rn.f64 	%fd13580, %fd13579, %fd3976;
	setp.lt.f64 	%p3744, %fd13580, 0d0000000000000000;
	selp.f64 	%fd18108, 0d0000000000000000, %fd13580, %p3744;
$L__BB0_1617:
	@%p3744 bra 	$L__BB0_1620;
	setp.ltu.f64 	%p2704, %fd18108, 0d3F50624DD2F1A9FC;
	setp.gtu.f64 	%p2705, %fd18108, %fd18099;
	or.pred  	%p2706, %p2704, %p2705;
	@%p2706 bra 	$L__BB0_1620;
	ld.param.u64 	%rd1037, [_Z13render_kernelP4RectiP4TrigiP5Lighti7double3S5_iidP6uchar4iS7__param_2];
	cvta.to.global.u64 	%rd647, %rd1037;
	mul.wide.u32 	%rd648, %r2984, 96;
	add.s64 	%rd649, %rd647, %rd648;
	ld.global.f64 	%fd13581, [%rd649+184];
	mul.f64 	%fd18113, %fd18113, %fd13581;
$L__BB0_1620:
	ld.param.u32 	%r2603, [_Z13render_kernelP4RectiP4TrigiP5Lighti7double3S5_iidP6uchar4iS7__param_3];
	add.s32 	%r2984, %r2984, 2;
	and.b32  	%r1627, %r2603, 2147483646;
	setp.ne.s32 	%p2707, %r2984, %r1627;
	@%p2707 bra 	$L__BB0_1606;
	ld.param.u32 	%r2604, [_Z13render_kernelP4RectiP4TrigiP5Lighti7double3S5_iidP6uchar4iS7__param_3];
	and.b32  	%r1628, %r2604, 2147483646;
	cvt.u64.u32 	%rd1144, %r1628;
$L__BB0_1622:
	ld.param.u32 	%r2605, [_Z13render_kernelP4RectiP4TrigiP5Lighti7double3S5_iidP6uchar4iS7__param_3];
	and.b32  	%r1629, %r2605, 1;
	setp.eq.b32 	%p2708, %r1629, 1;
	not.pred 	%p2709, %p2708;
	mov.f64 	%fd18112, 0d0000000000000000;
	@%p2709 bra 	$L__BB0_1630;
	ld.param.u64 	%rd1038, [_Z13render_kernelP4RectiP4TrigiP5Lighti7double3S5_iidP6uchar4iS7__param_2];
	cvta.to.global.u64 	%rd650, %rd1038;
	mad.lo.s64 	%rd72, %rd1144, 96, %rd650;
	ld.global.f64 	%fd3990, [%rd72];
	ld.global.f64 	%fd3991, [%rd72+8];
	ld.global.f64 	%fd3992, [%rd72+16];
	ld.global.f64 	%fd13583, [%rd72+24];
	ld.global.f64 	%fd13584, [%rd72+32];
	ld.global.f64 	%fd13585, [%rd72+40];
	ld.global.f64 	%fd13586, [%rd72+48];
	ld.global.f64 	%fd13587, [%rd72+56];
	ld.global.f64 	%fd13588, [%rd72+64];
	sub.f64 	%fd3993, %fd13583, %fd3990;
	sub.f64 	%fd3994, %fd13584, %fd3991;
	sub.f64 	%fd3995, %fd13585, %fd3992;
	sub.f64 	%fd3996, %fd13586, %fd3990;
	sub.f64 	%fd3997, %fd13587, %fd3991;
	sub.f64 	%fd3998, %fd13588, %fd3992;
	mul.f64 	%fd13589, %fd18097, %fd3998;
	mul.f64 	%fd13590, %fd18098, %fd3997;
	sub.f64 	%fd13591, %fd13589, %fd13590;
	mul.f64 	%fd13592, %fd18098, %fd3996;
	mul.f64 	%fd13593, %fd18096, %fd3998;
	sub.f64 	%fd13594, %fd13592, %fd13593;
	mul.f64 	%fd13595, %fd18096, %fd3997;
	mul.f64 	%fd13596, %fd18097, %fd3996;
	sub.f64 	%fd13597, %fd13595, %fd13596;
	mul.f64 	%fd13598, %fd3994, %fd13594;
	fma.rn.f64 	%fd13599, %fd3993, %fd13591, %fd13598;
	fma.rn.f64 	%fd3999, %fd3995, %fd13597, %fd13599;
	abs.f64 	%fd13600, %fd3999;
	setp.lt.f64 	%p2711, %fd13600, 0d3D719799812DEA11;
	mov.pred 	%p3745, -1;
	@%p2711 bra 	$L__BB0_1627;
	sub.f64 	%fd4000, %fd3837, %fd3990;
	sub.f64 	%fd4001, %fd3838, %fd3991;
	sub.f64 	%fd4002, %fd3839, %fd3992;
	mul.f64 	%fd13602, %fd18097, %fd3998;
	mul.f64 	%fd13603, %fd18098, %fd3997;
	sub.f64 	%fd13604, %fd13602, %fd13603;
	mul.f64 	%fd13605, %fd18098, %fd3996;
	mul.f64 	%fd13606, %fd18096, %fd3998;
	sub.f64 	%fd13607, %fd13605, %fd13606;
	mul.f64 	%fd13608, %fd4001, %fd13607;
	fma.rn.f64 	%fd13609, %fd4000, %fd13604, %fd13608;
	mul.f64 	%fd13610, %fd18096, %fd3997;
	mul.f64 	%fd13611, %fd18097, %fd3996;
	sub.f64 	%fd13612, %fd13610, %fd13611;
	fma.rn.f64 	%fd13613, %fd4002, %fd13612, %fd13609;
	div.rn.f64 	%fd4003, %fd13613, %fd3999;
	setp.lt.f64 	%p2713, %fd4003, 0d0000000000000000;
	setp.gt.f64 	%p2714, %fd4003, 0d3FF0000000000000;
	or.pred  	%p2715, %p2713, %p2714;
	@%p2715 bra 	$L__BB0_1627;
	mul.f64 	%fd13615, %fd4001, %fd3995;
	mul.f64 	%fd13616, %fd4002, %fd3994;
	sub.f64 	%fd4004, %fd13615, %fd13616;
	mul.f64 	%fd13617, %fd4002, %fd3993;
	mul.f64 	%fd13618, %fd4000, %fd3995;
	sub.f64 	%fd4005, %fd13617, %fd13618;
	mul.f64 	%fd13619, %fd4000, %fd3994;
	mul.f64 	%fd13620, %fd4001, %fd3993;
	sub.f64 	%fd4006, %fd13619, %fd13620;
	mul.f64 	%fd13621, %fd18097, %fd4005;
	fma.rn.f64 	%fd13622, %fd18096, %fd4004, %fd13621;
	fma.rn.f64 	%fd13623, %fd18098, %fd4006, %fd13622;
	div.rn.f64 	%fd13624, %fd13623, %fd3999;
	setp.lt.f64 	%p2717, %fd13624, 0d0000000000000000;
	add.f64 	%fd13625, %fd4003, %fd13624;
	setp.gt.f64 	%p2718, %fd13625, 0d3FF0000000000000;
	or.pred  	%p2719, %p2717, %p2718;
	@%p2719 bra 	$L__BB0_1627;
	mul.f64 	%fd13626, %fd3997, %fd4005;
	fma.rn.f64 	%fd13627, %fd3996, %fd4004, %fd13626;
	fma.rn.f64 	%fd13628, %fd3998, %fd4006, %fd13627;
	div.rn.f64 	%fd13629, %fd13628, %fd3999;
	setp.lt.f64 	%p3745, %fd13629, 0d0000000000000000;
	selp.f64 	%fd18112, 0d0000000000000000, %fd13629, %p3745;
$L__BB0_1627:
	@%p3745 bra 	$L__BB0_1630;
	setp.ltu.f64 	%p2720, %fd18112, 0d3F50624DD2F1A9FC;
	setp.gtu.f64 	%p2721, %fd18112, %fd18099;
	or.pred  	%p2722, %p2720, %p2721;
	@%p2722 bra 	$L__BB0_1630;
	ld.global.f64 	%fd13630, [%rd72+88];
	mul.f64 	%fd18113, %fd18113, %fd13630;
$L__BB0_1630:
	mul.f64 	%fd13631, %fd18093, %fd18097;
	fma.rn.f64 	%fd13632, %fd18092, %fd18096, %fd13631;
	fma.rn.f64 	%fd13633, %fd18094, %fd18098, %fd13632;
	setp.leu.f64 	%p2723, %fd13633, 0d0000000000000000;
	@%p2723 bra 	$L__BB0_1639;
	mul.f64 	%fd13634, %fd18093, %fd18093;
	fma.rn.f64 	%fd13635, %fd18092, %fd18092, %fd13634;
	fma.rn.f64 	%fd13636, %fd18094, %fd18094, %fd13635;
	setp.eq.f64 	%p2724, %fd13636, 0d0000000000000000;
	selp.f64 	%fd18115, 0d0000000000000000, %fd13636, %p2724;
	@%p229 bra 	$L__BB0_1634;
	mul.f64 	%fd13637, %fd18093, %fd18093;
	fma.rn.f64 	%fd13638, %fd18092, %fd18092, %fd13637;
	fma.rn.f64 	%fd18114, %fd18094, %fd18094, %fd13638;
$L__BB0_1633:
	mul.f64 	%fd13639, %fd18093, %fd18093;
	fma.rn.f64 	%fd13640, %fd18092, %fd18092, %fd13639;
	fma.rn.f64 	%fd13641, %fd18094, %fd18094, %fd13640;
	div.rn.f64 	%fd13642, %fd13641, %fd18114;
	add.f64 	%fd13643, %fd18114, %fd13642;
	mul.f64 	%fd18115, %fd13643, 0d3FE0000000000000;
	sub.f64 	%fd13644, %fd18115, %fd18114;
	abs.f64 	%fd13645, %fd13644;
	setp.gt.f64 	%p2725, %fd13645, 0d3E7AD7F29ABCAF48;
	mov.f64 	%fd18114, %fd18115;
	@%p2725 bra 	$L__BB0_1633;
$L__BB0_1634:
	mul.f64 	%fd13647, %fd18097, %fd18097;
	fma.rn.f64 	%fd13648, %fd18096, %fd18096, %fd13647;
	fma.rn.f64 	%fd13649, %fd18098, %fd18098, %fd13648;
	setp.eq.f64 	%p2726, %fd13649, 0d0000000000000000;
	mov.f64 	%fd18117, 0d0000000000000000;
	@%p2726 bra 	$L__BB0_1638;
	mul.f64 	%fd13650, %fd18097, %fd18097;
	fma.rn.f64 	%fd13651, %fd18096, %fd18096, %fd13650;
	fma.rn.f64 	%fd18117, %fd18098, %fd18098, %fd13651;
	abs.f64 	%fd13652, %fd18117;
	setp.leu.f64 	%p2727, %fd13652, 0d3E7AD7F29ABCAF48;
	@%p2727 bra 	$L__BB0_1638;
	mul.f64 	%fd13653, %fd18097, %fd18097;
	fma.rn.f64 	%fd13654, %fd18096, %fd18096, %fd13653;
	fma.rn.f64 	%fd18116, %fd18098, %fd18098, %fd13654;
$L__BB0_1637:
	mul.f64 	%fd13655, %fd18097, %fd18097;
	fma.rn.f64 	%fd13656, %fd18096, %fd18096, %fd13655;
	fma.rn.f64 	%fd13657, %fd18098, %fd18098, %fd13656;
	div.rn.f64 	%fd13658, %fd13657, %fd18116;
	add.f64 	%fd13659, %fd18116, %fd13658;
	mul.f64 	%fd18117, %fd13659, 0d3FE0000000000000;
	sub.f64 	%fd13660, %fd18117, %fd18116;
	abs.f64 	%fd13661, %fd13660;
	setp.gt.f64 	%p2728, %fd13661, 0d3E7AD7F29ABCAF48;
	mov.f64 	%fd18116, %fd18117;
	@%p2728 bra 	$L__BB0_1637;
$L__BB0_1638:
	mul.f64 	%fd13662, %fd18115, %fd18117;
	mul.f64 	%fd13663, %fd3884, %fd18113;
	mul.f64 	%fd13664, %fd18093, %fd18097;
	fma.rn.f64 	%fd13665, %fd18092, %fd18096, %fd13664;
	fma.rn.f64 	%fd13666, %fd18094, %fd18098, %fd13665;
	mul.f64 	%fd13667, %fd13666, %fd13663;
	div.rn.f64 	%fd13668, %fd13667, %fd13662;
	add.f64 	%fd18123, %fd18123, %fd13668;
$L__BB0_1639:
	mul.f64 	%fd13669, %fd18093, %fd18097;
	fma.rn.f64 	%fd13670, %fd18092, %fd18096, %fd13669;
	fma.rn.f64 	%fd13671, %fd18094, %fd18098, %fd13670;
	add.f64 	%fd13672, %fd13671, %fd13671;
	mul.f64 	%fd13673, %fd18092, %fd13672;
	mul.f64 	%fd13674, %fd18093, %fd13672;
	mul.f64 	%fd13675, %fd18094, %fd13672;
	sub.f64 	%fd4023, %fd13673, %fd18096;
	sub.f64 	%fd4024, %fd13674, %fd18097;
	sub.f64 	%fd4025, %fd13675, %fd18098;
	mul.f64 	%fd13676, %fd4024, %fd3882;
	mul.f64 	%fd13677, %fd18066, %fd4023;
	sub.f64 	%fd13678, %fd13676, %fd13677;
	mul.f64 	%fd13679, %fd18068, %fd4025;
	sub.f64 	%fd4026, %fd13678, %fd13679;
	setp.leu.f64 	%p2729, %fd4026, 0d0000000000000000;
	@%p2729 bra 	$L__BB0_1648;
	mul.f64 	%fd4027, %fd3884, %fd18113;
	mul.f64 	%fd13681, %fd4024, %fd4024;
	fma.rn.f64 	%fd13682, %fd4023, %fd4023, %fd13681;
	fma.rn.f64 	%fd4028, %fd4025, %fd4025, %fd13682;
	setp.eq.f64 	%p2730, %fd4028, 0d0000000000000000;
	mov.f64 	%fd18120, 0d0000000000000000;
	@%p2730 bra 	$L__BB0_1644;
	abs.f64 	%fd13683, %fd4028;
	setp.leu.f64 	%p2731, %fd13683, 0d3E7AD7F29ABCAF48;
	mov.f64 	%fd18120, %fd4028;
	@%p2731 bra 	$L__BB0_1644;
	mov.f64 	%fd18119, %fd4028;
$L__BB0_1643:
	div.rn.f64 	%fd13684, %fd4028, %fd18119;
	add.f64 	%fd13685, %fd18119, %fd13684;
	mul.f64 	%fd18120, %fd13685, 0d3FE0000000000000;
	sub.f64 	%fd13686, %fd18120, %fd18119;
	abs.f64 	%fd13687, %fd13686;
	setp.gt.f64 	%p2732, %fd13687, 0d3E7AD7F29ABCAF48;
	mov.f64 	%fd18119, %fd18120;
	@%p2732 bra 	$L__BB0_1643;
$L__BB0_1644:
	setp.eq.f64 	%p2733, %fd3881, 0d0000000000000000;
	selp.f64 	%fd18122, 0d0000000000000000, %fd3881, %p2733;
	@%p230 bra 	$L__BB0_1647;
	mov.f64 	%fd18121, %fd3881;
$L__BB0_1646:
	div.rn.f64 	%fd13688, %fd3881, %fd18121;
	add.f64 	%fd13689, %fd18121, %fd13688;
	mul.f64 	%fd18122, %fd13689, 0d3FE0000000000000;
	sub.f64 	%fd13690, %fd18122, %fd18121;
	abs.f64 	%fd13691, %fd13690;
	setp.gt.f64 	%p2734, %fd13691, 0d3E7AD7F29ABCAF48;
	mov.f64 	%fd18121, %fd18122;
	@%p2734 bra 	$L__BB0_1646;
$L__BB0_1647:
	mul.f64 	%fd13692, %fd18120, %fd18122;
	div.rn.f64 	%fd13693, %fd4026, %fd13692;
	mul.f64 	%fd13694, %fd13693, %fd13693;
	mul.f64 	%fd13695, %fd13694, %fd13694;
	mul.f64 	%fd13696, %fd13695, %fd13694;
	mul.f64 	%fd13697, %fd13695, %fd13695;
	mul.f64 	%fd13698, %fd13697, %fd13696;
	mul.f64 	%fd13699, %fd13697, %fd13697;
	mul.f64 	%fd13700, %fd13699, %fd13699;
	mul.f64 	%fd13701, %fd13700, %fd13698;
	mul.f64 	%fd13702, %fd13700, %fd13700;
	mul.f64 	%fd13703, %fd13702, %fd13701;
	fma.rn.f64 	%fd18123, %fd4027, %fd13703, %fd18123;
$L__BB0_1648:
	ld.param.u32 	%r2683, [_Z13render_kernelP4RectiP4TrigiP5Lighti7double3S5_iidP6uchar4iS7__param_5];
	add.s32 	%r2982, %r2982, 1;
	setp.ne.s32 	%p2735, %r2982, %r2683;
	@%p2735 bra 	$L__BB0_1585;
$L__BB0_1649:
	ld.param.u64 	%rd1039, [_Z13render_kernelP4RectiP4TrigiP5Lighti7double3S5_iidP6uchar4iS7__param_2];
	ld.param.u64 	%rd923, [_Z13render_kernelP4RectiP4TrigiP5Lighti7double3S5_iidP6uchar4iS7__param_0];
	cvta.to.global.u64 	%rd651, %rd1039;
	mul.wide.s32 	%rd652, %r2966, 96;
	add.s64 	%rd73, %rd651, %rd652;
	cvta.to.global.u64 	%rd653, %rd923;
	mul.wide.s32 	%rd654, %r2966, 128;
	add.s64 	%rd74, %rd653, %rd654;
	and.b16  	%rs751, %rs1035, 255;
	cvt.rn.f64.u16 	%fd13704, %rs751;
	mul.f64 	%fd13705, %fd18123, %fd13704;
	min.f64 	%fd13706, %fd13705, 0d406FE00000000000;
	cvt.rzi.u32.f64 	%r1630, %fd13706;
	cvt.u16.u32 	%rs1039, %r1630;
	and.b16  	%rs752, %rs1036, 255;
	cvt.rn.f64.u16 	%fd13707, %rs752;
	mul.f64 	%fd13708, %fd18123, %fd13707;
	min.f64 	%fd13709, %fd13708, 0d406FE00000000000;
	cvt.rzi.u32.f64 	%r1631, %fd13709;
	cvt.u16.u32 	%rs1040, %r1631;
	and.b16  	%rs753, %rs1037, 255;
	cvt.rn.f64.u16 	%fd13710, %rs753;
	mul.f64 	%fd13711, %fd18123, %fd13710;
	min.f64 	%fd13712, %fd13711, 0d406FE00000000000;
	cvt.rzi.u32.f64 	%r1632, %fd13712;
	cvt.u16.u32 	%rs1041, %r1632;
	and.b16  	%rs754, %rs1038, 255;
	cvt.rn.f64.u16 	%fd13713, %rs754;
	mul.f64 	%fd13714, %fd18123, %fd13713;
	min.f64 	%fd13715, %fd13714, 0d406FE00000000000;
	cvt.rzi.u32.f64 	%r1633, %fd13715;
	cvt.u16.u32 	%rs1042, %r1633;
	@%p2616 bra 	$L__BB0_1652;
	setp.ne.s32 	%p2737, %r2967, 0;
	@%p2737 bra 	$L__BB0_1657;
	ld.global.f64 	%fd13717, [%rd74+112];
	setp.gtu.f64 	%p2739, %fd13717, 0d0000000000000000;
	@%p2739 bra 	$L__BB0_1653;
	bra.uni 	$L__BB0_1657;
$L__BB0_1652:
	ld.global.f64 	%fd13716, [%rd73+80];
	setp.le.f64 	%p2738, %fd13716, 0d0000000000000000;
	@%p2738 bra 	$L__BB0_1657;
$L__BB0_1653:
	setp.eq.s32 	%p2740, %r2967, 1;
	@%p2740 bra 	$L__BB0_1656;
	setp.ne.s32 	%p2741, %r2967, 0;
	@%p2741 bra 	$L__BB0_1657;
	ld.global.f64 	%fd13759, [%rd74+112];
	mul.f64 	%fd13760, %fd13759, 0d0000000000000000;
	min.f64 	%fd13761, %fd13760, 0d406FE00000000000;
	cvt.rzi.u32.f64 	%r1670, %fd13761;
	mul.f64 	%fd13762, %fd13759, 0d406FE00000000000;
	min.f64 	%fd13763, %fd13762, 0d406FE00000000000;
	cvt.rzi.u32.f64 	%r1671, %fd13763;
	mov.f64 	%fd13764, 0d3FF0000000000000;
	sub.f64 	%fd13765, %fd13764, %fd13759;
	ld.global.f64 	%fd13766, [%rd74+120];
	sub.f64 	%fd13767, %fd13765, %fd13766;
	and.b16  	%rs759, %rs1039, 255;
	cvt.rn.f64.u16 	%fd13768, %rs759;
	mul.f64 	%fd13769, %fd13767, %fd13768;
	min.f64 	%fd13770, %fd13769, 0d406FE00000000000;
	cvt.rzi.u32.f64 	%r1672, %fd13770;
	and.b16  	%rs760, %rs1040, 255;
	cvt.rn.f64.u16 	%fd13771, %rs760;
	mul.f64 	%fd13772, %fd13767, %fd13771;
	min.f64 	%fd13773, %fd13772, 0d406FE00000000000;
	cvt.rzi.u32.f64 	%r1673, %fd13773;
	and.b16  	%rs761, %rs1041, 255;
	cvt.rn.f64.u16 	%fd13774, %rs761;
	mul.f64 	%fd13775, %fd13767, %fd13774;
	min.f64 	%fd13776, %fd13775, 0d406FE00000000000;
	cvt.rzi.u32.f64 	%r1674, %fd13776;
	and.b16  	%rs762, %rs1042, 255;
	cvt.rn.f64.u16 	%fd13777, %rs762;
	mul.f64 	%fd13778, %fd13767, %fd13777;
	min.f64 	%fd13779, %fd13778, 0d406FE00000000000;
	cvt.rzi.u32.f64 	%r1675, %fd13779;
	and.b32  	%r1676, %r1672, 255;
	and.b32  	%r1677, %r1670, 255;
	add.s32 	%r1678, %r1676, %r1677;
	cvt.rn.f64.u32 	%fd13780, %r1678;
	min.f64 	%fd13781, %fd13780, 0d406FE00000000000;
	cvt.rzi.u32.f64 	%r1679, %fd13781;
	and.b32  	%r1680, %r1673, 255;
	add.s32 	%r1681, %r1680, %r1677;
	cvt.rn.f64.u32 	%fd13782, %r1681;
	min.f64 	%fd13783, %fd13782, 0d406FE00000000000;
	cvt.rzi.u32.f64 	%r1682, %fd13783;
	and.b32  	%r1683, %r1674, 255;
	add.s32 	%r1684, %r1683, %r1677;
	cvt.rn.f64.u32 	%fd13784, %r1684;
	min.f64 	%fd13785, %fd13784, 0d406FE00000000000;
	cvt.rzi.u32.f64 	%r1685, %fd13785;
	and.b32  	%r1686, %r1675, 255;
	and.b32  	%r1687, %r1671, 255;
	add.s32 	%r1688, %r1686, %r1687;
	cvt.rn.f64.u32 	%fd13786, %r1688;
	min.f64 	%fd13787, %fd13786, 0d406FE00000000000;
	cvt.rzi.u32.f64 	%r1689, %fd13787;
	mul.f64 	%fd13788, %fd13766, 0d0000000000000000;
	min.f64 	%fd13789, %fd13788, 0d406FE00000000000;
	cvt.rzi.u32.f64 	%r1690, %fd13789;
	mul.f64 	%fd13790, %fd13766, 0d406FE00000000000;
	min.f64 	%fd13791, %fd13790, 0d406FE00000000000;
	cvt.rzi.u32.f64 	%r1691, %fd13791;
	and.b32  	%r1692, %r1690, 255;
	and.b32  	%r1693, %r1679, 255;
	add.s32 	%r1694, %r1693, %r1692;
	cvt.rn.f64.u32 	%fd13792, %r1694;
	min.f64 	%fd13793, %fd13792, 0d406FE00000000000;
	cvt.rzi.u32.f64 	%r1695, %fd13793;
	cvt.u16.u32 	%rs1039, %r1695;
	and.b32  	%r1696, %r1682, 255;
	add.s32 	%r1697, %r1696, %r1692;
	cvt.rn.f64.u32 	%fd13794, %r1697;
	min.f64 	%fd13795, %fd13794, 0d406FE00000000000;
	cvt.rzi.u32.f64 	%r1698, %fd13795;
	cvt.u16.u32 	%rs1040, %r1698;
	and.b32  	%r1699, %r1685, 255;
	add.s32 	%r1700, %r1699, %r1692;
	cvt.rn.f64.u32 	%fd13796, %r1700;
	min.f64 	%fd13797, %fd13796, 0d406FE00000000000;
	cvt.rzi.u32.f64 	%r1701, %fd13797;
	cvt.u16.u32 	%rs1041, %r1701;
	and.b32  	%r1702, %r1691, 255;
	and.b32  	%r1703, %r1689, 255;
	add.s32 	%r1704, %r1703, %r1702;
	cvt.rn.f64.u32 	%fd13798, %r1704;
	min.f64 	%fd13799, %fd13798, 0d406FE00000000000;
	cvt.rzi.u32.f64 	%r1705, %fd13799;
	cvt.u16.u32 	%rs1042, %r1705;
	bra.uni 	$L__BB0_1657;
$L__BB0_1656:
	ld.global.f64 	%fd13718, [%rd73+80];
	mul.f64 	%fd13719, %fd13718, 0d0000000000000000;
	min.f64 	%fd13720, %fd13719, 0d406FE00000000000;
	cvt.rzi.u32.f64 	%r1634, %fd13720;
	mul.f64 	%fd13721, %fd13718, 0d406FE00000000000;
	min.f64 	%fd13722, %fd13721, 0d406FE00000000000;
	cvt.rzi.u32.f64 	%r1635, %fd13722;
	mov.f64 	%fd13723, 0d3FF0000000000000;
	sub.f64 	%fd13724, %fd13723, %fd13718;
	ld.global.f64 	%fd13725, [%rd73+88];
	sub.f64 	%fd13726, %fd13724, %fd13725;
	and.b16  	%rs755, %rs1039, 255;
	cvt.rn.f64.u16 	%fd13727, %rs755;
	mul.f64 	%fd13728, %fd13726, %fd13727;
	min.f64 	%fd13729, %fd13728, 0d406FE00000000000;
	cvt.rzi.u32.f64 	%r1636, %fd13729;
	and.b16  	%rs756, %rs1040, 255;
	cvt.rn.f64.u16 	%fd13730, %rs756;
	mul.f64 	%fd13731, %fd13726, %fd13730;
	min.f64 	%fd13732, %fd13731, 0d406FE00000000000;
	cvt.rzi.u32.f64 	%r1637, %fd13732;
	and.b16  	%rs757, %rs1041, 255;
	cvt.rn.f64.u16 	%fd13733, %rs757;
	mul.f64 	%fd13734, %fd13726, %fd13733;
	min.f64 	%fd13735, %fd13734, 0d406FE00000000000;
	cvt.rzi.u32.f64 	%r1638, %fd13735;
	and.b16  	%rs758, %rs1042, 255;
	cvt.rn.f64.u16 	%fd13736, %rs758;
	mul.f64 	%fd13737, %fd13726, %fd13736;
	min.f64 	%fd13738, %fd13737, 0d406FE00000000000;
	cvt.rzi.u32.f64 	%r1639, %fd13738;
	and.b32  	%r1640, %r1636, 255;
	and.b32  	%r1641, %r1634, 255;
	add.s32 	%r1642, %r1640, %r1641;
	cvt.rn.f64.u32 	%fd13739, %r1642;
	min.f64 	%fd13740, %fd13739, 0d406FE00000000000;
	cvt.rzi.u32.f64 	%r1643, %fd13740;
	and.b32  	%r1644, %r1637, 255;
	add.s32 	%r1645, %r1644, %r1641;
	cvt.rn.f64.u32 	%fd13741, %r1645;
	min.f64 	%fd13742, %fd13741, 0d406FE00000000000;
	cvt.rzi.u32.f64 	%r1646, %fd13742;
	and.b32  	%r1647, %r1638, 255;
	add.s32 	%r1648, %r1647, %r1641;
	cvt.rn.f64.u32 	%fd13743, %r1648;
	min.f64 	%fd13744, %fd13743, 0d406FE00000000000;
	cvt.rzi.u32.f64 	%r1649, %fd13744;
	and.b32  	%r1650, %r1639, 255;
	and.b32  	%r1651, %r1635, 255;
	add.s32 	%r1652, %r1650, %r1651;
	cvt.rn.f64.u32 	%fd13745, %r1652;
	min.f64 	%fd13746, %fd13745, 0d406FE00000000000;
	cvt.rzi.u32.f64 	%r1653, %fd13746;
	mul.f64 	%fd13747, %fd13725, 0d0000000000000000;
	min.f64 	%fd13748, %fd13747, 0d406FE00000000000;
	cvt.rzi.u32.f64 	%r1654, %fd13748;
	mul.f64 	%fd13749, %fd13725, 0d406FE00000000000;
	min.f64 	%fd13750, %fd13749, 0d406FE00000000000;
	cvt.rzi.u32.f64 	%r1655, %fd13750;
	and.b32  	%r1656, %r1654, 255;
	and.b32  	%r1657, %r1643, 255;
	add.s32 	%r1658, %r1657, %r1656;
	cvt.rn.f64.u32 	%fd13751, %r1658;
	min.f64 	%fd13752, %fd13751, 0d406FE00000000000;
	cvt.rzi.u32.f64 	%r1659, %fd13752;
	cvt.u16.u32 	%rs1039, %r1659;
	and.b32  	%r1660, %r1646, 255;
	add.s32 	%r1661, %r1660, %r1656;
	cvt.rn.f64.u32 	%fd13753, %r1661;
	min.f64 	%fd13754, %fd13753, 0d406FE00000000000;
	cvt.rzi.u32.f64 	%r1662, %fd13754;
	cvt.u16.u32 	%rs1040, %r1662;
	and.b32  	%r1663, %r1649, 255;
	add.s32 	%r1664, %r1663, %r1656;
	cvt.rn.f64.u32 	%fd13755, %r1664;
	min.f64 	%fd13756, %fd13755, 0d406FE00000000000;
	cvt.rzi.u32.f64 	%r1665, %fd13756;
	cvt.u16.u32 	%rs1041, %r1665;
	and.b32  	%r1666, %r1655, 255;
	and.b32  	%r1667, %r1653, 255;
	add.s32 	%r1668, %r1667, %r1666;
	cvt.rn.f64.u32 	%fd13757, %r1668;
	min.f64 	%fd13758, %fd13757, 0d406FE00000000000;
	cvt.rzi.u32.f64 	%r1669, %fd13758;
	cvt.u16.u32 	%rs1042, %r1669;
$L__BB0_1657:
	mul.f64 	%fd13801, %fd18006, %fd18032;
	fma.rn.f64 	%fd13802, %fd18005, %fd18031, %fd13801;
	fma.rn.f64 	%fd4039, %fd18007, %fd18033, %fd13802;
	neg.f64 	%fd18129, %fd4039;
	setp.leu.f64 	%p2742, %fd4039, 0d0000000000000000;
	mov.f64 	%fd18128, 0d3FF8000000000000;
	@%p2742 bra 	$L__BB0_1659;
	neg.f64 	%fd18031, %fd18031;
	neg.f64 	%fd18032, %fd18032;
	neg.f64 	%fd18033, %fd18033;
	mov.f64 	%fd18128, 0d3FE5555555555555;
	mov.f64 	%fd18129, %fd4039;
$L__BB0_1659:
	mul.f64 	%fd13805, %fd18128, %fd18128;
	mul.f64 	%fd13806, %fd18129, %fd18129;
	mov.f64 	%fd13807, 0d3FF0000000000000;
	sub.f64 	%fd13808, %fd13807, %fd13806;
	mul.f64 	%fd13809, %fd13805, %fd13808;
	sub.f64 	%fd13810, %fd13807, %fd13809;
	cvt.rn.f32.f64 	%f5, %fd13810;
	setp.ltu.f32 	%p2743, %f5, 0f00000000;
	mov.f64 	%fd18134, 0d0000000000000000;
	mov.f64 	%fd18135, %fd18134;
	mov.f64 	%fd18136, %fd18134;
	@%p2743 bra 	$L__BB0_1670;
	mul.f64 	%fd4049, %fd18005, %fd18128;
	mul.f64 	%fd4050, %fd18006, %fd18128;
	mul.f64 	%fd4051, %fd18007, %fd18128;
	mul.f64 	%fd4052, %fd18128, %fd18129;
	cvt.f64.f32 	%fd4053, %f5;
	setp.eq.f32 	%p2744, %f5, 0f00000000;
	mov.f64 	%fd18131, 0d0000000000000000;
	@%p2744 bra 	$L__BB0_1664;
	setp.leu.f64 	%p2745, %fd4053, 0d3E7AD7F29ABCAF48;
	mov.f64 	%fd18131, %fd4053;
	@%p2745 bra 	$L__BB0_1664;
	mov.f64 	%fd18130, %fd4053;
$L__BB0_1663:
	div.rn.f64 	%fd13812, %fd4053, %fd18130;
	add.f64 	%fd13813, %fd18130, %fd13812;
	mul.f64 	%fd18131, %fd13813, 0d3FE0000000000000;
	sub.f64 	%fd13814, %fd18131, %fd18130;
	abs.f64 	%fd13815, %fd13814;
	setp.gt.f64 	%p2746, %fd13815, 0d3E7AD7F29ABCAF48;
	mov.f64 	%fd18130, %fd18131;
	@%p2746 bra 	$L__BB0_1663;
$L__BB0_1664:
	sub.f64 	%fd13817, %fd4052, %fd18131;
	fma.rn.f64 	%fd4057, %fd18031, %fd13817, %fd4049;
	fma.rn.f64 	%fd4058, %fd18032, %fd13817, %fd4050;
	fma.rn.f64 	%fd4059, %fd18033, %fd13817, %fd4051;
	mul.f64 	%fd13818, %fd4058, %fd4058;
	fma.rn.f64 	%fd13819, %fd4057, %fd4057, %fd13818;
	fma.rn.f64 	%fd4060, %fd4059, %fd4059, %fd13819;
	setp.eq.f64 	%p2747, %fd4060, 0d0000000000000000;
	mov.f64 	%fd18133, 0d0000000000000000;
	@%p2747 bra 	$L__BB0_1668;
	abs.f64 	%fd13820, %fd4060;
	setp.leu.f64 	%p2748, %fd13820, 0d3E7AD7F29ABCAF48;
	mov.f64 	%fd18133, %fd4060;
	@%p2748 bra 	$L__BB0_1668;
	mov.f64 	%fd18132, %fd4060;
$L__BB0_1667:
	div.rn.f64 	%fd13821, %fd4060, %fd18132;
	add.f64 	%fd13822, %fd18132, %fd13821;
	mul.f64 	%fd18133, %fd13822, 0d3FE0000000000000;
	sub.f64 	%fd13823, %fd18133, %fd18132;
	abs.f64 	%fd13824, %fd13823;
	setp.gt.f64 	%p2749, %fd13824, 0d3E7AD7F29ABCAF48;
	mov.f64 	%fd18132, %fd18133;
	@%p2749 bra 	$L__BB0_1667;
$L__BB0_1668:
	setp.lt.f64 	%p2750, %fd18133, 0d3D719799812DEA11;
	mov.f64 	%fd18134, 0d0000000000000000;
	mov.f64 	%fd18135, %fd18134;
	mov.f64 	%fd18136, %fd18134;
	@%p2750 bra 	$L__BB0_1670;
	div.rn.f64 	%fd18134, %fd4057, %fd18133;
	div.rn.f64 	%fd18135, %fd4058, %fd18133;
	div.rn.f64 	%fd18136, %fd4059, %fd18133;
$L__BB0_1670:
	mul.f64 	%fd13826, %fd18135, %fd18135;
	fma.rn.f64 	%fd13827, %fd18134, %fd18134, %fd13826;
	fma.rn.f64 	%fd4070, %fd18136, %fd18136, %fd13827;
	setp.eq.f64 	%p2751, %fd4070, 0d0000000000000000;
	mov.u16 	%rs1051, %rs1039;
	mov.u16 	%rs1052, %rs1040;
	mov.u16 	%rs1053, %rs1041;
	mov.u16 	%rs1054, %rs1042;
	@%p2751 bra 	$L__BB0_1814;
	abs.f64 	%fd4071, %fd4070;
	setp.leu.f64 	%p2752, %fd4071, 0d3E7AD7F29ABCAF48;
	mov.f64 	%fd18138, %fd4070;
	@%p2752 bra 	$L__BB0_1674;
	mov.f64 	%fd18137, %fd4070;
$L__BB0_1673:
	div.rn.f64 	%fd13828, %fd4070, %fd18137;
	add.f64 	%fd13829, %fd18137, %fd13828;
	mul.f64 	%fd18138, %fd13829, 0d3FE0000000000000;
	sub.f64 	%fd13830, %fd18138, %fd18137;
	abs.f64 	%fd13831, %fd13830;
	setp.gt.f64 	%p2753, %fd13831, 0d3E7AD7F29ABCAF48;
	mov.f64 	%fd18137, %fd18138;
	@%p2753 bra 	$L__BB0_1673;
$L__BB0_1674:
	setp.leu.f64 	%p2754, %fd18138, 0d3EB0C6F7A0B5ED8D;
	mov.u16 	%rs1051, %rs1039;
	mov.u16 	%rs1052, %rs1040;
	mov.u16 	%rs1053, %rs1041;
	mov.u16 	%rs1054, %rs1042;
	@%p2754 bra 	$L__BB0_1814;
	ld.param.u32 	%r2684, [_Z13render_kernelP4RectiP4TrigiP5Lighti7double3S5_iidP6uchar4iS7__param_5];
	setp.lt.s32 	%p2755, %r2684, 1;
	@%p2755 bra 	$L__BB0_1686;
	mov.b32 	%r2985, 0;
$L__BB0_1677:
	ld.param.u64 	%rd1108, [_Z13render_kernelP4RectiP4TrigiP5Lighti7double3S5_iidP6uchar4iS7__param_4];
	cvta.to.global.u64 	%rd655, %rd1108;
	mul.wide.u32 	%rd656, %r2985, 64;
	add.s64 	%rd75, %rd655, %rd656;
	ld.global.u32 	%r1707, [%rd75];
	setp.ne.s32 	%p2756, %r1707, 1;
	@%p2756 bra 	$L__BB0_1685;
	ld.global.f64 	%fd13833, [%rd75+16];
	ld.global.f64 	%fd13834, [%rd75+24];
	ld.global.f64 	%fd13835, [%rd75+32];
	sub.f64 	%fd4075, %fd13833, %fd3493;
	sub.f64 	%fd4076, %fd13834, %fd3494;
	sub.f64 	%fd4077, %fd13835, %fd3495;
	mul.f64 	%fd13836, %fd4076, %fd4076;
	fma.rn.f64 	%fd13837, %fd4075, %fd4075, %fd13836;
	fma.rn.f64 	%fd4078, %fd4077, %fd4077, %fd13837;
	setp.eq.f64 	%p2757, %fd4078, 0d0000000000000000;
	mov.f64 	%fd18140, 0d0000000000000000;
	@%p2757 bra 	$L__BB0_1682;
	abs.f64 	%fd13838, %fd4078;
	setp.leu.f64 	%p2758, %fd13838, 0d3E7AD7F29ABCAF48;
	mov.f64 	%fd18140, %fd4078;
	@%p2758 bra 	$L__BB0_1682;
	mov.f64 	%fd18139, %fd4078;
$L__BB0_1681:
	div.rn.f64 	%fd13839, %fd4078, %fd18139;
	add.f64 	%fd13840, %fd18139, %fd13839;
	mul.f64 	%fd18140, %fd13840, 0d3FE0000000000000;
	sub.f64 	%fd13841, %fd18140, %fd18139;
	abs.f64 	%fd13842, %fd13841;
	setp.gt.f64 	%p2759, %fd13842, 0d3E7AD7F29ABCAF48;
	mov.f64 	%fd18139, %fd18140;
	@%p2759 bra 	$L__BB0_1681;
$L__BB0_1682:
	setp.lt.f64 	%p2760, %fd18140, 0d3D719799812DEA11;
	mov.f64 	%fd18141, 0d0000000000000000;
	mov.f64 	%fd18142, %fd18141;
	mov.f64 	%fd18143, %fd18141;
	@%p2760 bra 	$L__BB0_1684;
	div.rn.f64 	%fd18141, %fd4075, %fd18140;
	div.rn.f64 	%fd18142, %fd4076, %fd18140;
	div.rn.f64 	%fd18143, %fd4077, %fd18140;
$L__BB0_1684:
	mul.f64 	%fd13844, %fd18135, %fd18142;
	fma.rn.f64 	%fd13845, %fd18134, %fd18141, %fd13844;
	fma.rn.f64 	%fd13846, %fd18136, %fd18143, %fd13845;
	add.f64 	%fd13847, %fd13846, 0dBFF0000000000000;
	abs.f64 	%fd13848, %fd13847;
	setp.lt.f64 	%p2761, %fd13848, 0d3FC0000000000000;
	setp.lt.f64 	%p2762, %fd18140, 0d3FC0000000000000;
	and.pred  	%p2763, %p2762, %p2761;
	mov.b16 	%rs1051, 255;
	mov.u16 	%rs1052, %rs1051;
	mov.u16 	%rs1053, %rs1051;
	mov.u16 	%rs1054, %rs1051;
	@%p2763 bra 	$L__BB0_1814;
$L__BB0_1685:
	ld.param.u32 	%r2685, [_Z13render_kernelP4RectiP4TrigiP5Lighti7double3S5_iidP6uchar4iS7__param_5];
	add.s32 	%r2985, %r2985, 1;
	setp.eq.s32 	%p2764, %r2985, %r2685;
	@%p2764 bra 	$L__BB0_1686;
	bra.uni 	$L__BB0_1677;
$L__BB0_1686:
	ld.param.u32 	%r2496, [_Z13render_kernelP4RectiP4TrigiP5Lighti7double3S5_iidP6uchar4iS7__param_1];
	setp.lt.s32 	%p2765, %r2496, 1;
	mov.f64 	%fd18148, 0d7FEFFFFFFFFFFFFF;
	mov.b32 	%r2991, -1;
	mov.u32 	%r2992, %r2991;
	@%p2765 bra 	$L__BB0_1699;
	mov.b32 	%r2992, -1;
	mov.f64 	%fd18148, 0d7FEFFFFFFFFFFFFF;
	mov.b32 	%r2988, 0;
	mov.u32 	%r2991, %r2992;
$L__BB0_1688:
	ld.param.u64 	%rd924, [_Z13render_kernelP4RectiP4TrigiP5Lighti7double3S5_iidP6uchar4iS7__param_0];
	cvta.to.global.u64 	%rd657, %rd924;
	mul.wide.u32 	%rd658, %r2988, 128;
	add.s64 	%rd659, %rd657, %rd658;
	ld.global.f64 	%fd4090, [%rd659+88];
	ld.global.f64 	%fd4091, [%rd659+80];
	ld.global.f64 	%fd4092, [%rd659+72];
	ld.global.f64 	%fd4093, [%rd659+64];
	ld.global.f64 	%fd4094, [%rd659+56];
	ld.global.f64 	%fd4095, [%rd659+48];
	ld.global.f64 	%fd4096, [%rd659+40];
	ld.global.f64 	%fd4097, [%rd659+32];
	ld.global.f64 	%fd4098, [%rd659+24];
	ld.global.f64 	%fd4099, [%rd659+16];
	ld.global.f64 	%fd4100, [%rd659+8];
	ld.global.f64 	%fd4101, [%rd659];
	sub.f64 	%fd4102, %fd4098, %fd4101;
	sub.f64 	%fd4103, %fd4097, %fd4100;
	sub.f64 	%fd4104, %fd4096, %fd4099;
	sub.f64 	%fd4105, %fd4092, %fd4101;
	sub.f64 	%fd4106, %fd4091, %fd4100;
	sub.f64 	%fd4107, %fd4090, %fd4099;
	mul.f64 	%fd13852, %fd18135, %fd4107;
	mul.f64 	%fd13853, %fd18136, %fd4106;
	sub.f64 	%fd13854, %fd13852, %fd13853;
	mul.f64 	%fd13855, %fd18136, %fd4105;
	mul.f64 	%fd13856, %fd18134, %fd4107;
	sub.f64 	%fd13857, %fd13855, %fd13856;
	mul.f64 	%fd13858, %fd18134, %fd4106;
	mul.f64 	%fd13859, %fd18135, %fd4105;
	sub.f64 	%fd13860, %fd13858, %fd13859;
	mul.f64 	%fd13861, %fd4103, %fd13857;
	fma.rn.f64 	%fd13862, %fd4102, %fd13854, %fd13861;
	fma.rn.f64 	%fd4108, %fd4104, %fd13860, %fd13862;
	abs.f64 	%fd13863, %fd4108;
	setp.lt.f64 	%p2767, %fd13863, 0d3D719799812DEA11;
	mov.pred 	%p3746, 0;
	mov.f64 	%fd18146, 0d0000000000000000;
	@%p2767 bra 	$L__BB0_1692;
	sub.f64 	%fd4109, %fd3493, %fd4101;
	sub.f64 	%fd4110, %fd3494, %fd4100;
	sub.f64 	%fd4111, %fd3495, %fd4099;
	mul.f64 	%fd13865, %fd18135, %fd4107;
	mul.f64 	%fd13866, %fd18136, %fd4106;
	sub.f64 	%fd13867, %fd13865, %fd13866;
	mul.f64 	%fd13868, %fd18136, %fd4105;
	mul.f64 	%fd13869, %fd18134, %fd4107;
	sub.f64 	%fd13870, %fd13868, %fd13869;
	mul.f64 	%fd13871, %fd4110, %fd13870;
	fma.rn.f64 	%fd13872, %fd4109, %fd13867, %fd13871;
	mul.f64 	%fd13873, %fd18134, %fd4106;
	mul.f64 	%fd13874, %fd18135, %fd4105;
	sub.f64 	%fd13875, %fd13873, %fd13874;
	fma.rn.f64 	%fd13876, %fd4111, %fd13875, %fd13872;
	div.rn.f64 	%fd4112, %fd13876, %fd4108;
	setp.lt.f64 	%p2769, %fd4112, 0d0000000000000000;
	setp.gt.f64 	%p2770, %fd4112, 0d3FF0000000000000;
	or.pred  	%p2771, %p2769, %p2770;
	@%p2771 bra 	$L__BB0_1692;
	mul.f64 	%fd13878, %fd4110, %fd4104;
	mul.f64 	%fd13879, %fd4111, %fd4103;
	sub.f64 	%fd4113, %fd13878, %fd13879;
	mul.f64 	%fd13880, %fd4111, %fd4102;
	mul.f64 	%fd13881, %fd4109, %fd4104;
	sub.f64 	%fd4114, %fd13880, %fd13881;
	mul.f64 	%fd13882, %fd4109, %fd4103;
	mul.f64 	%fd13883, %fd4110, %fd4102;
	sub.f64 	%fd4115, %fd13882, %fd13883;
	mul.f64 	%fd13884, %fd18135, %fd4114;
	fma.rn.f64 	%fd13885, %fd18134, %fd4113, %fd13884;
	fma.rn.f64 	%fd13886, %fd18136, %fd4115, %fd13885;
	div.rn.f64 	%fd13887, %fd13886, %fd4108;
	setp.lt.f64 	%p2773, %fd13887, 0d0000000000000000;
	add.f64 	%fd13888, %fd4112, %fd13887;
	setp.gt.f64 	%p2774, %fd13888, 0d3FF0000000000000;
	or.pred  	%p2775, %p2773, %p2774;
	@%p2775 bra 	$L__BB0_1692;
	mul.f64 	%fd13889, %fd4106, %fd4114;
	fma.rn.f64 	%fd13890, %fd4105, %fd4113, %fd13889;
	fma.rn.f64 	%fd13891, %fd4107, %fd4115, %fd13890;
	div.rn.f64 	%fd13892, %fd13891, %fd4108;
	setp.geu.f64 	%p3746, %fd13892, 0d0000000000000000;
	selp.f64 	%fd18146, %fd13892, 0d0000000000000000, %p3746;
$L__BB0_1692:
	sub.f64 	%fd4118, %fd4098, %fd4092;
	sub.f64 	%fd4119, %fd4097, %fd4091;
	sub.f64 	%fd4120, %fd4096, %fd4090;
	sub.f64 	%fd4121, %fd4095, %fd4092;
	sub.f64 	%fd4122, %fd4094, %fd4091;
	sub.f64 	%fd4123, %fd4093, %fd4090;
	mul.f64 	%fd13894, %fd18135, %fd4123;
	mul.f64 	%fd13895, %fd18136, %fd4122;
	sub.f64 	%fd13896, %fd13894, %fd13895;
	mul.f64 	%fd13897, %fd18136, %fd4121;
	mul.f64 	%fd13898, %fd18134, %fd4123;
	sub.f64 	%fd13899, %fd13897, %fd13898;
	mul.f64 	%fd13900, %fd18134, %fd4122;
	mul.f64 	%fd13901, %fd18135, %fd4121;
	sub.f64 	%fd13902, %fd13900, %fd13901;
	mul.f64 	%fd13903, %fd4119, %fd13899;
	fma.rn.f64 	%fd13904, %fd4118, %fd13896, %fd13903;
	fma.rn.f64 	%fd4124, %fd4120, %fd13902, %fd13904;
	abs.f64 	%fd13905, %fd4124;
	setp.lt.f64 	%p2777, %fd13905, 0d3D719799812DEA11;
	mov.pred 	%p3747, 0;
	mov.f64 	%fd18147, 0d0000000000000000;
	@%p2777 bra 	$L__BB0_1696;
	sub.f64 	%fd4125, %fd3493, %fd4092;
	sub.f64 	%fd4126, %fd3494, %fd4091;
	sub.f64 	%fd4127, %fd3495, %fd4090;
	mul.f64 	%fd13907, %fd18135, %fd4123;
	mul.f64 	%fd13908, %fd18136, %fd4122;
	sub.f64 	%fd13909, %fd13907, %fd13908;
	mul.f64 	%fd13910, %fd18136, %fd4121;
	mul.f64 	%fd13911, %fd18134, %fd4123;
	sub.f64 	%fd13912, %fd13910, %fd13911;
	mul.f64 	%fd13913, %fd4126, %fd13912;
	fma.rn.f64 	%fd13914, %fd4125, %fd13909, %fd13913;
	mul.f64 	%fd13915, %fd18134, %fd4122;
	mul.f64 	%fd13916, %fd18135, %fd4121;
	sub.f64 	%fd13917, %fd13915, %fd13916;
	fma.rn.f64 	%fd13918, %fd4127, %fd13917, %fd13914;
	div.rn.f64 	%fd4128, %fd13918, %fd4124;
	setp.lt.f64 	%p2779, %fd4128, 0d0000000000000000;
	setp.gt.f64 	%p2780, %fd4128, 0d3FF0000000000000;
	or.pred  	%p2781, %p2779, %p2780;
	@%p2781 bra 	$L__BB0_1696;
	mul.f64 	%fd13920, %fd4126, %fd4120;
	mul.f64 	%fd13921, %fd4127, %fd4119;
	sub.f64 	%fd4129, %fd13920, %fd13921;
	mul.f64 	%fd13922, %fd4127, %fd4118;
	mul.f64 	%fd13923, %fd4125, %fd4120;
	sub.f64 	%fd4130, %fd13922, %fd13923;
	mul.f64 	%fd13924, %fd4125, %fd4119;
	mul.f64 	%fd13925, %fd4126, %fd4118;
	sub.f64 	%fd4131, %fd13924, %fd13925;
	mul.f64 	%fd13926, %fd18135, %fd4130;
	fma.rn.f64 	%fd13927, %fd18134, %fd4129, %fd13926;
	fma.rn.f64 	%fd13928, %fd18136, %fd4131, %fd13927;
	div.rn.f64 	%fd13929, %fd13928, %fd4124;
	setp.lt.f64 	%p2783, %fd13929, 0d0000000000000000;
	add.f64 	%fd13930, %fd4128, %fd13929;
	setp.gt.f64 	%p2784, %fd13930, 0d3FF0000000000000;
	or.pred  	%p2785, %p2783, %p2784;
	@%p2785 bra 	$L__BB0_1696;
	mul.f64 	%fd13931, %fd4122, %fd4130;
	fma.rn.f64 	%fd13932, %fd4121, %fd4129, %fd13931;
	fma.rn.f64 	%fd13933, %fd4123, %fd4131, %fd13932;
	div.rn.f64 	%fd13934, %fd13933, %fd4124;
	setp.geu.f64 	%p3747, %fd13934, 0d0000000000000000;
	selp.f64 	%fd18147, %fd13934, 0d0000000000000000, %p3747;
$L__BB0_1696:
	setp.lt.f64 	%p2786, %fd18146, 0d7FEFFFFFFFFFFFFF;
	and.pred  	%p2787, %p3746, %p2786;
	selp.f64 	%fd13935, %fd18146, 0d7FEFFFFFFFFFFFFF, %p2787;
	setp.lt.f64 	%p2788, %fd18147, %fd13935;
	and.pred  	%p2789, %p3747, %p2788;
	or.pred  	%p2790, %p2789, %p2787;
	selp.f64 	%fd13937, %fd18146, 0d0000000000000000, %p2787;
	selp.f64 	%fd4134, %fd18147, %fd13937, %p2789;
	not.pred 	%p2791, %p2790;
	@%p2791 bra 	$L__BB0_1698;
	setp.lt.f64 	%p2792, %fd4134, %fd18148;
	setp.gt.f64 	%p2793, %fd4134, 0d3EB0C6F7A0B5ED8D;
	and.pred  	%p2794, %p2792, %p2793;
	selp.b32 	%r2991, %r2988, %r2991, %p2794;
	selp.b32 	%r2992, 0, %r2992, %p2794;
	selp.f64 	%fd18148, %fd4134, %fd18148, %p2794;
$L__BB0_1698:
	ld.param.u32 	%r2497, [_Z13render_kernelP4RectiP4TrigiP5Lighti7double3S5_iidP6uchar4iS7__param_1];
	add.s32 	%r2988, %r2988, 1;
	setp.eq.s32 	%p2795, %r2988, %r2497;
	@%p2795 bra 	$L__BB0_1699;
	bra.uni 	$L__BB0_1688;
$L__BB0_1699:
	ld.param.u32 	%r2606, [_Z13render_kernelP4RectiP4TrigiP5Lighti7double3S5_iidP6uchar4iS7__param_3];
	setp.lt.s32 	%p2796, %r2606, 1;
	@%p2796 bra 	$L__BB0_1722;
	ld.param.u32 	%r2607, [_Z13render_kernelP4RectiP4TrigiP5Lighti7double3S5_iidP6uchar4iS7__param_3];
	setp.eq.s32 	%p2797, %r2607, 1;
	mov.b32 	%r3002, 0;
	@%p2797 bra 	$L__BB0_1715;
	mov.b32 	%r2993, 0;
$L__BB0_1702:
	ld.param.u64 	%rd1040, [_Z13render_kernelP4RectiP4TrigiP5Lighti7double3S5_iidP6uchar4iS7__param_2];
	cvta.to.global.u64 	%rd660, %rd1040;
	mul.wide.u32 	%rd661, %r2993, 96;
	add.s64 	%rd662, %rd660, %rd661;
	ld.global.f64 	%fd4138, [%rd662];
	ld.global.f64 	%fd4139, [%rd662+8];
	ld.global.f64 	%fd4140, [%rd662+16];
	ld.global.f64 	%fd13940, [%rd662+24];
	ld.global.f64 	%fd13941, [%rd662+32];
	ld.global.f64 	%fd13942, [%rd662+40];
	ld.global.f64 	%fd13943, [%rd662+48];
	ld.global.f64 	%fd13944, [%rd662+56];
	ld.global.f64 	%fd13945, [%rd662+64];
	sub.f64 	%fd4141, %fd13940, %fd4138;
	sub.f64 	%fd4142, %fd13941, %fd4139;
	sub.f64 	%fd4143, %fd13942, %fd4140;
	sub.f64 	%fd4144, %fd13943, %fd4138;
	sub.f64 	%fd4145, %fd13944, %fd4139;
	sub.f64 	%fd4146, %fd13945, %fd4140;
	mul.f64 	%fd13946, %fd18135, %fd4146;
	mul.f64 	%fd13947, %fd18136, %fd4145;
	sub.f64 	%fd13948, %fd13946, %fd13947;
	mul.f64 	%fd13949, %fd18136, %fd4144;
	mul.f64 	%fd13950, %fd18134, %fd4146;
	sub.f64 	%fd13951, %fd13949, %fd13950;
	mul.f64 	%fd13952, %fd18134, %fd4145;
	mul.f64 	%fd13953, %fd18135, %fd4144;
	sub.f64 	%fd13954, %fd13952, %fd13953;
	mul.f64 	%fd13955, %fd4142, %fd13951;
	fma.rn.f64 	%fd13956, %fd4141, %fd13948, %fd13955;
	fma.rn.f64 	%fd4147, %fd4143, %fd13954, %fd13956;
	abs.f64 	%fd13957, %fd4147;
	setp.lt.f64 	%p2799, %fd13957, 0d3D719799812DEA11;
	mov.pred 	%p3748, -1;
	mov.f64 	%fd18150, 0d0000000000000000;
	@%p2799 bra 	$L__BB0_1706;
	sub.f64 	%fd4148, %fd3493, %fd4138;
	sub.f64 	%fd4149, %fd3494, %fd4139;
	sub.f64 	%fd4150, %fd3495, %fd4140;
	mul.f64 	%fd13960, %fd18136, %fd4145;
	sub.f64 	%fd13961, %fd13946, %fd13960;
	mul.f64 	%fd13962, %fd18136, %fd4144;
	mul.f64 	%fd13963, %fd18134, %fd4146;
	sub.f64 	%fd13964, %fd13962, %fd13963;
	mul.f64 	%fd13965, %fd4149, %fd13964;
	fma.rn.f64 	%fd13966, %fd4148, %fd13961, %fd13965;
	mul.f64 	%fd13967, %fd18134, %fd4145;
	mul.f64 	%fd13968, %fd18135, %fd4144;
	sub.f64 	%fd13969, %fd13967, %fd13968;
	fma.rn.f64 	%fd13970, %fd4150, %fd13969, %fd13966;
	div.rn.f64 	%fd4151, %fd13970, %fd4147;
	setp.lt.f64 	%p2801, %fd4151, 0d0000000000000000;
	setp.gt.f64 	%p2802, %fd4151, 0d3FF0000000000000;
	or.pred  	%p2803, %p2801, %p2802;
	@%p2803 bra 	$L__BB0_1706;
	mul.f64 	%fd13972, %fd4149, %fd4143;
	mul.f64 	%fd13973, %fd4150, %fd4142;
	sub.f64 	%fd4152, %fd13972, %fd13973;
	mul.f64 	%fd13974, %fd4150, %fd4141;
	mul.f64 	%fd13975, %fd4148, %fd4143;
	sub.f64 	%fd4153, %fd13974, %fd13975;
	mul.f64 	%fd13976, %fd4148, %fd4142;
	mul.f64 	%fd13977, %fd4149, %fd4141;
	sub.f64 	%fd4154, %fd13976, %fd13977;
	mul.f64 	%fd13978, %fd18135, %fd4153;
	fma.rn.f64 	%fd13979, %fd18134, %fd4152, %fd13978;
	fma.rn.f64 	%fd13980, %fd18136, %fd4154, %fd13979;
	div.rn.f64 	%fd13981, %fd13980, %fd4147;
	setp.lt.f64 	%p2805, %fd13981, 0d0000000000000000;
	add.f64 	%fd13982, %fd4151, %fd13981;
	setp.gt.f64 	%p2806, %fd13982, 0d3FF0000000000000;
	or.pred  	%p2807, %p2805, %p2806;
	@%p2807 bra 	$L__BB0_1706;
	mul.f64 	%fd13983, %fd4145, %fd4153;
	fma.rn.f64 	%fd13984, %fd4144, %fd4152, %fd13983;
	fma.rn.f64 	%fd13985, %fd4146, %fd4154, %fd13984;
	div.rn.f64 	%fd13986, %fd13985, %fd4147;
	setp.lt.f64 	%p3748, %fd13986, 0d0000000000000000;
	selp.f64 	%fd18150, 0d0000000000000000, %fd13986, %p3748;
$L__BB0_1706:
	@%p3748 bra 	$L__BB0_1708;
	setp.lt.f64 	%p2808, %fd18150, %fd18148;
	setp.gt.f64 	%p2809, %fd18150, 0d3EB0C6F7A0B5ED8D;
	and.pred  	%p2810, %p2808, %p2809;
	selp.b32 	%r2991, %r2993, %r2991, %p2810;
	selp.b32 	%r2992, 1, %r2992, %p2810;
	selp.f64 	%fd18148, %fd18150, %fd18148, %p2810;
$L__BB0_1708:
	ld.param.u64 	%rd1041, [_Z13render_kernelP4RectiP4TrigiP5Lighti7double3S5_iidP6uchar4iS7__param_2];
	cvta.to.global.u64 	%rd663, %rd1041;
	mul.wide.u32 	%rd664, %r2993, 96;
	add.s64 	%rd665, %rd663, %rd664;
	ld.global.f64 	%fd4159, [%rd665+96];
	ld.global.f64 	%fd4160, [%rd665+104];
	ld.global.f64 	%fd4161, [%rd665+112];
	ld.global.f64 	%fd13988, [%rd665+120];
	ld.global.f64 	%fd13989, [%rd665+128];
	ld.global.f64 	%fd13990, [%rd665+136];
	ld.global.f64 	%fd13991, [%rd665+144];
	ld.global.f64 	%fd13992, [%rd665+152];
	ld.global.f64 	%fd13993, [%rd665+160];
	sub.f64 	%fd4162, %fd13988, %fd4159;
	sub.f64 	%fd4163, %fd13989, %fd4160;
	sub.f64 	%fd4164, %fd13990, %fd4161;
	sub.f64 	%fd4165, %fd13991, %fd4159;
	sub.f64 	%fd4166, %fd13992, %fd4160;
	sub.f64 	%fd4167, %fd13993, %fd4161;
	mul.f64 	%fd13994, %fd18135, %fd4167;
	mul.f64 	%fd13995, %fd18136, %fd4166;
	sub.f64 	%fd13996, %fd13994, %fd13995;
	mul.f64 	%fd13997, %fd18136, %fd4165;
	mul.f64 	%fd13998, %fd18134, %fd4167;
	sub.f64 	%fd13999, %fd13997, %fd13998;
	mul.f64 	%fd14000, %fd18134, %fd4166;
	mul.f64 	%fd14001, %fd18135, %fd4165;
	sub.f64 	%fd14002, %fd14000, %fd14001;
	mul.f64 	%fd14003, %fd4163, %fd13999;
	fma.rn.f64 	%fd14004, %fd4162, %fd13996, %fd14003;
	fma.rn.f64 	%fd4168, %fd4164, %fd14002, %fd14004;
	abs.f64 	%fd14005, %fd4168;
	setp.lt.f64 	%p2812, %fd14005, 0d3D719799812DEA11;
	mov.pred 	%p3749, -1;
	mov.f64 	%fd18152, 0d0000000000000000;
	@%p2812 bra 	$L__BB0_1712;
	sub.f64 	%fd4169, %fd3493, %fd4159;
	sub.f64 	%fd4170, %fd3494, %fd4160;
	sub.f64 	%fd4171, %fd3495, %fd4161;
	mul.f64 	%fd14008, %fd18136, %fd4166;
	sub.f64 	%fd14009, %fd13994, %fd14008;
	mul.f64 	%fd14010, %fd18136, %fd4165;
	mul.f64 	%fd14011, %fd18134, %fd4167;
	sub.f64 	%fd14012, %fd14010, %fd14011;
	mul.f64 	%fd14013, %fd4170, %fd14012;
	fma.rn.f64 	%fd14014, %fd4169, %fd14009, %fd14013;
	mul.f64 	%fd14015, %fd18134, %fd4166;
	mul.f64 	%fd14016, %fd18135, %fd4165;
	sub.f64 	%fd14017, %fd14015, %fd14016;
	fma.rn.f64 	%fd14018, %fd4171, %fd14017, %fd14014;
	div.rn.f64 	%fd4172, %fd14018, %fd4168;
	setp.lt.f64 	%p2814, %fd4172, 0d0000000000000000;
	setp.gt.f64 	%p2815, %fd4172, 0d3FF0000000000000;
	or.pred  	%p2816, %p2814, %p2815;
	@%p2816 bra 	$L__BB0_1712;
	mul.f64 	%fd14020, %fd4170, %fd4164;
	mul.f64 	%fd14021, %fd4171, %fd4163;
	sub.f64 	%fd4173, %fd14020, %fd14021;
	mul.f64 	%fd14022, %fd4171, %fd4162;
	mul.f64 	%fd14023, %fd4169, %fd4164;
	sub.f64 	%fd4174, %fd14022, %fd14023;
	mul.f64 	%fd14024, %fd4169, %fd4163;
	mul.f64 	%fd14025, %fd4170, %fd4162;
	sub.f64 	%fd4175, %fd14024, %fd14025;
	mul.f64 	%fd14026, %fd18135, %fd4174;
	fma.rn.f64 	%fd14027, %fd18134, %fd4173, %fd14026;
	fma.rn.f64 	%fd14028, %fd18136, %fd4175, %fd14027;
	div.rn.f64 	%fd14029, %fd14028, %fd4168;
	setp.lt.f64 	%p2818, %fd14029, 0d0000000000000000;
	add.f64 	%fd14030, %fd4172, %fd14029;
	setp.gt.f64 	%p2819, %fd14030, 0d3FF0000000000000;
	or.pred  	%p2820, %p2818, %p2819;
	@%p2820 bra 	$L__BB0_1712;
	mul.f64 	%fd14031, %fd4166, %fd4174;
	fma.rn.f64 	%fd14032, %fd4165, %fd4173, %fd14031;
	fma.rn.f64 	%fd14033, %fd4167, %fd4175, %fd14032;
	div.rn.f64 	%fd14034, %fd14033, %fd4168;
	setp.lt.f64 	%p3749, %fd14034, 0d0000000000000000;
	selp.f64 	%fd18152, 0d0000000000000000, %fd14034, %p3749;
$L__BB0_1712:
	@%p3749 bra 	$L__BB0_1714;
	setp.lt.f64 	%p2821, %fd18152, %fd18148;
	setp.gt.f64 	%p2822, %fd18152, 0d3EB0C6F7A0B5ED8D;
	and.pred  	%p2823, %p2821, %p2822;
	add.s32 	%r1714, %r2993, 1;
	selp.b32 	%r2991, %r1714, %r2991, %p2823;
	selp.b32 	%r2992, 1, %r2992, %p2823;
	selp.f64 	%fd18148, %fd18152, %fd18148, %p2823;
$L__BB0_1714:
	ld.param.u32 	%r2608, [_Z13render_kernelP4RectiP4TrigiP5Lighti7double3S5_iidP6uchar4iS7__param_3];
	add.s32 	%r2993, %r2993, 2;
	and.b32  	%r3002, %r2608, 2147483646;
	setp.ne.s32 	%p2824, %r2993, %r3002;
	@%p2824 bra 	$L__BB0_1702;
$L__BB0_1715:
	ld.param.u32 	%r2609, [_Z13render_kernelP4RectiP4TrigiP5Lighti7double3S5_iidP6uchar4iS7__param_3];
	and.b32  	%r1715, %r2609, 1;
	setp.eq.b32 	%p2825, %r1715, 1;
	not.pred 	%p2826, %p2825;
	mov.f64 	%fd18156, 0d0000000000000000;
	@%p2826 bra 	$L__BB0_1722;
	ld.param.u64 	%rd1042, [_Z13render_kernelP4RectiP4TrigiP5Lighti7double3S5_iidP6uchar4iS7__param_2];
	cvta.to.global.u64 	%rd666, %rd1042;
	mul.wide.u32 	%rd667, %r3002, 96;
	add.s64 	%rd668, %rd666, %rd667;
	ld.global.f64 	%fd4182, [%rd668];
	ld.global.f64 	%fd4183, [%rd668+8];
	ld.global.f64 	%fd4184, [%rd668+16];
	ld.global.f64 	%fd14036, [%rd668+24];
	ld.global.f64 	%fd14037, [%rd668+32];
	ld.global.f64 	%fd14038, [%rd668+40];
	ld.global.f64 	%fd14039, [%rd668+48];
	ld.global.f64 	%fd14040, [%rd668+56];
	ld.global.f64 	%fd14041, [%rd668+64];
	sub.f64 	%fd4185, %fd14036, %fd4182;
	sub.f64 	%fd4186, %fd14037, %fd4183;
	sub.f64 	%fd4187, %fd14038, %fd4184;
	sub.f64 	%fd4188, %fd14039, %fd4182;
	sub.f64 	%fd4189, %fd14040, %fd4183;
	sub.f64 	%fd4190, %fd14041, %fd4184;
	mul.f64 	%fd14042, %fd18135, %fd4190;
	mul.f64 	%fd14043, %fd18136, %fd4189;
	sub.f64 	%fd14044, %fd14042, %fd14043;
	mul.f64 	%fd14045, %fd18136, %fd4188;
	mul.f64 	%fd14046, %fd18134, %fd4190;
	sub.f64 	%fd14047, %fd14045, %fd14046;
	mul.f64 	%fd14048, %fd18134, %fd4189;
	mul.f64 	%fd14049, %fd18135, %fd4188;
	sub.f64 	%fd14050, %fd14048, %fd14049;
	mul.f64 	%fd14051, %fd4186, %fd14047;
	fma.rn.f64 	%fd14052, %fd4185, %fd14044, %fd14051;
	fma.rn.f64 	%fd4191, %fd4187, %fd14050, %fd14052;
	abs.f64 	%fd14053, %fd4191;
	setp.lt.f64 	%p2828, %fd14053, 0d3D719799812DEA11;
	mov.pred 	%p3750, -1;
	@%p2828 bra 	$L__BB0_1720;
	sub.f64 	%fd4192, %fd3493, %fd4182;
	sub.f64 	%fd4193, %fd3494, %fd4183;
	sub.f64 	%fd4194, %fd3495, %fd4184;
	mul.f64 	%fd14056, %fd18136, %fd4189;
	sub.f64 	%fd14057, %fd14042, %fd14056;
	mul.f64 	%fd14058, %fd18136, %fd4188;
	mul.f64 	%fd14059, %fd18134, %fd4190;
	sub.f64 	%fd14060, %fd14058, %fd14059;
	mul.f64 	%fd14061, %fd4193, %fd14060;
	fma.rn.f64 	%fd14062, %fd4192, %fd14057, %fd14061;
	mul.f64 	%fd14063, %fd18134, %fd4189;
	mul.f64 	%fd14064, %fd18135, %fd4188;
	sub.f64 	%fd14065, %fd14063, %fd14064;
	fma.rn.f64 	%fd14066, %fd4194, %fd14065, %fd14062;
	div.rn.f64 	%fd4195, %fd14066, %fd4191;
	setp.lt.f64 	%p2830, %fd4195, 0d0000000000000000;
	setp.gt.f64 	%p2831, %fd4195, 0d3FF0000000000000;
	or.pred  	%p2832, %p2830, %p2831;
	@%p2832 bra 	$L__BB0_1720;
	mul.f64 	%fd14068, %fd4193, %fd4187;
	mul.f64 	%fd14069, %fd4194, %fd4186;
	sub.f64 	%fd4196, %fd14068, %fd14069;
	mul.f64 	%fd14070, %fd4194, %fd4185;
	mul.f64 	%fd14071, %fd4192, %fd4187;
	sub.f64 	%fd4197, %fd14070, %fd14071;
	mul.f64 	%fd14072, %fd4192, %fd4186;
	mul.f64 	%fd14073, %fd4193, %fd4185;
	sub.f64 	%fd4198, %fd14072, %fd14073;
	mul.f64 	%fd14074, %fd18135, %fd4197;
	fma.rn.f64 	%fd14075, %fd18134, %fd4196, %fd14074;
	fma.rn.f64 	%fd14076, %fd18136, %fd4198, %fd14075;
	div.rn.f64 	%fd14077, %fd14076, %fd4191;
	setp.lt.f64 	%p2834, %fd14077, 0d0000000000000000;
	add.f64 	%fd14078, %fd4195, %fd14077;
	setp.gt.f64 	%p2835, %fd14078, 0d3FF0000000000000;
	or.pred  	%p2836, %p2834, %p2835;
	@%p2836 bra 	$L__BB0_1720;
	mul.f64 	%fd14079, %fd4189, %fd4197;
	fma.rn.f64 	%fd14080, %fd4188, %fd4196, %fd14079;
	fma.rn.f64 	%fd14081, %fd4190, %fd4198, %fd14080;
	div.rn.f64 	%fd14082, %fd14081, %fd4191;
	setp.lt.f64 	%p3750, %fd14082, 0d0000000000000000;
	selp.f64 	%fd18156, 0d0000000000000000, %fd14082, %p3750;
$L__BB0_1720:
	@%p3750 bra 	$L__BB0_1722;
	setp.lt.f64 	%p2837, %fd18156, %fd18148;
	setp.gt.f64 	%p2838, %fd18156, 0d3EB0C6F7A0B5ED8D;
	and.pred  	%p2839, %p2837, %p2838;
	selp.b32 	%r2991, %r3002, %r2991, %p2839;
	selp.b32 	%r2992, 1, %r2992, %p2839;
	selp.f64 	%fd18148, %fd18156, %fd18148, %p2839;
$L__BB0_1722:
	setp.eq.s32 	%p2840, %r2991, -1;
	mov.b16 	%rs1054, 255;
	mov.b16 	%rs1051, 0;
	mov.f64 	%fd18162, 0d0000000000000000;
	mov.f64 	%fd18163, 0d0000000000000000;
	mov.f64 	%fd18164, 0d0000000000000000;
	mov.u16 	%rs1052, %rs1051;
	mov.u16 	%rs1053, %rs1051;
	@%p2840 bra 	$L__BB0_1814;
	fma.rn.f64 	%fd4203, %fd18134, %fd18148, %fd3493;
	fma.rn.f64 	%fd4204, %fd18135, %fd18148, %fd3494;
	fma.rn.f64 	%fd4205, %fd18136, %fd18148, %fd3495;
	mov.b16 	%rs1047, 255;
	setp.eq.s32 	%p2841, %r2992, 1;
	@%p2841 bra 	$L__BB0_1731;
	setp.ne.s32 	%p2842, %r2992, 0;
	mov.u16 	%rs1048, %rs1047;
	mov.u16 	%rs1049, %rs1047;
	mov.u16 	%rs1050, %rs1047;
	@%p2842 bra 	$L__BB0_1740;
	ld.param.u64 	%rd1130, [_Z13render_kernelP4RectiP4TrigiP5Lighti7double3S5_iidP6uchar4iS7__param_13];
	ld.param.u64 	%rd925, [_Z13render_kernelP4RectiP4TrigiP5Lighti7double3S5_iidP6uchar4iS7__param_0];
	cvta.to.global.u64 	%rd672, %rd925;
	mul.wide.s32 	%rd673, %r2991, 128;
	add.s64 	%rd674, %rd672, %rd673;
	ld.global.f64 	%fd14148, [%rd674+16];
	ld.global.f64 	%fd14149, [%rd674+24];
	ld.global.f64 	%fd14150, [%rd674+32];
	ld.global.f64 	%fd14151, [%rd674+40];
	ld.global.f64 	%fd14152, [%rd674+64];
	ld.global.v2.u32 	{%r1721, %r1722}, [%rd674+96];
	ld.global.f64 	%fd14153, [%rd674+56];
	ld.global.f64 	%fd14154, [%rd674+48];
	ld.global.f64 	%fd14155, [%rd674+8];
	ld.global.f64 	%fd14156, [%rd674];
	sub.f64 	%fd14157, %fd4203, %fd14156;
	sub.f64 	%fd14158, %fd4204, %fd14155;
	sub.f64 	%fd14159, %fd14154, %fd14156;
	sub.f64 	%fd14160, %fd14153, %fd14155;
	abs.f64 	%fd14161, %fd14159;
	setp.lt.f64 	%p2856, %fd14161, 0d3D719799812DEA11;
	setp.lt.f64 	%p2857, %fd14159, 0d0000000000000000;
	selp.f64 	%fd14162, 0dBD719799812DEA11, 0d3D719799812DEA11, %p2857;
	selp.f64 	%fd14163, %fd14162, %fd14159, %p2856;
	abs.f64 	%fd14164, %fd14160;
	setp.lt.f64 	%p2858, %fd14164, 0d3D719799812DEA11;
	setp.lt.f64 	%p2859, %fd14160, 0d0000000000000000;
	selp.f64 	%fd14165, 0dBD719799812DEA11, 0d3D719799812DEA11, %p2859;
	selp.f64 	%fd14166, %fd14165, %fd14160, %p2858;
	div.rn.f64 	%fd14167, %fd14157, %fd14163;
	cvt.rn.f64.s32 	%fd14168, %r1721;
	mul.f64 	%fd14169, %fd14167, %fd14168;
	mov.f64 	%fd14170, 0d3FE0000000000000;
	copysign.f64 	%fd14171, %fd14169, %fd14170;
	add.rz.f64 	%fd14172, %fd14169, %fd14171;
	cvt.rzi.f64.f64 	%fd14173, %fd14172;
	cvt.rzi.s32.f64 	%r1723, %fd14173;
	div.rn.f64 	%fd14174, %fd14158, %fd14166;
	cvt.rn.f64.s32 	%fd14175, %r1722;
	mul.f64 	%fd14176, %fd14174, %fd14175;
	copysign.f64 	%fd14177, %fd14176, %fd14170;
	add.rz.f64 	%fd14178, %fd14176, %fd14177;
	cvt.rzi.f64.f64 	%fd14179, %fd14178;
	cvt.rzi.s32.f64 	%r1724, %fd14179;
	max.s32 	%r1725, %r1723, 0;
	setp.lt.s32 	%p2860, %r1725, %r1721;
	add.s32 	%r1726, %r1721, -1;
	selp.b32 	%r1727, %r1725, %r1726, %p2860;
	max.s32 	%r1728, %r1724, 0;
	setp.lt.s32 	%p2861, %r1728, %r1722;
	add.s32 	%r1729, %r1722, -1;
	selp.b32 	%r1730, %r1728, %r1729, %p2861;
	mad.lo.s32 	%r1731, %r1730, %r1721, %r1727;
	cvta.to.global.u64 	%rd675, %rd1130;
	mul.wide.s32 	%rd676, %r1731, 4;
	add.s64 	%rd677, %rd675, %rd676;
	ld.global.u32 	%r1732, [%rd677];
	bfe.u32 	%r1733, %r1732, 24, 8;
	cvt.u16.u32 	%rs1050, %r1733;
	bfe.u32 	%r1734, %r1732, 16, 8;
	cvt.u16.u32 	%rs1049, %r1734;
	bfe.u32 	%r1735, %r1732, 8, 8;
	cvt.u16.u32 	%rs1048, %r1735;
	bfe.u32 	%r1736, %r1732, 0, 8;
	cvt.u16.u32 	%rs1047, %r1736;
	sub.f64 	%fd14180, %fd14149, %fd14156;
	sub.f64 	%fd14181, %fd14150, %fd14155;
	sub.f64 	%fd14182, %fd14151, %fd14148;
	sub.f64 	%fd14183, %fd14152, %fd14148;
	mul.f64 	%fd14184, %fd14181, %fd14183;
	mul.f64 	%fd14185, %fd14182, %fd14160;
	sub.f64 	%fd4206, %fd14184, %fd14185;
	mul.f64 	%fd14186, %fd14182, %fd14159;
	mul.f64 	%fd14187, %fd14180, %fd14183;
	sub.f64 	%fd4207, %fd14186, %fd14187;
	mul.f64 	%fd14188, %fd14180, %fd14160;
	mul.f64 	%fd14189, %fd14181, %fd14159;
	sub.f64 	%fd4208, %fd14188, %fd14189;
	mul.f64 	%fd14190, %fd4207, %fd4207;
	fma.rn.f64 	%fd14191, %fd4206, %fd4206, %fd14190;
	fma.rn.f64 	%fd4209, %fd4208, %fd4208, %fd14191;
	setp.eq.f64 	%p2862, %fd4209, 0d0000000000000000;
	mov.f64 	%fd18159, 0d0000000000000000;
	@%p2862 bra 	$L__BB0_1729;
	abs.f64 	%fd14192, %fd4209;
	setp.leu.f64 	%p2863, %fd14192, 0d3E7AD7F29ABCAF48;
	mov.f64 	%fd18159, %fd4209;
	@%p2863 bra 	$L__BB0_1729;
	mov.f64 	%fd18158, %fd4209;
$L__BB0_1728:
	div.rn.f64 	%fd14193, %fd4209, %fd18158;
	add.f64 	%fd14194, %fd18158, %fd14193;
	mul.f64 	%fd18159, %fd14194, 0d3FE0000000000000;
	sub.f64 	%fd14195, %fd18159, %fd18158;
	abs.f64 	%fd14196, %fd14195;
	setp.gt.f64 	%p2864, %fd14196, 0d3E7AD7F29ABCAF48;
	mov.f64 	%fd18158, %fd18159;
	@%p2864 bra 	$L__BB0_1728;
$L__BB0_1729:
	setp.lt.f64 	%p2865, %fd18159, 0d3D719799812DEA11;
	@%p2865 bra 	$L__BB0_1740;
	div.rn.f64 	%fd18162, %fd4206, %fd18159;
	div.rn.f64 	%fd18163, %fd4207, %fd18159;
	div.rn.f64 	%fd18164, %fd4208, %fd18159;
	bra.uni 	$L__BB0_1740;
$L__BB0_1731:
	ld.param.u64 	%rd1043, [_Z13render_kernelP4RectiP4TrigiP5Lighti7double3S5_iidP6uchar4iS7__param_2];
	cvta.to.global.u64 	%rd669, %rd1043;
	mul.wide.s32 	%rd670, %r2991, 96;
	add.s64 	%rd671, %rd669, %rd670;
	ld.global.f64 	%fd4216, [%rd671];
	ld.global.f64 	%fd4217, [%rd671+8];
	ld.global.f64 	%fd4218, [%rd671+16];
	ld.global.f64 	%fd14084, [%rd671+24];
	ld.global.f64 	%fd14085, [%rd671+32];
	ld.global.f64 	%fd14086, [%rd671+40];
	ld.global.f64 	%fd14087, [%rd671+48];
	ld.global.f64 	%fd14088, [%rd671+56];
	ld.global.f64 	%fd14089, [%rd671+64];
	ld.global.u32 	%r1716, [%rd671+72];
	bfe.u32 	%r1717, %r1716, 0, 8;
	cvt.u16.u32 	%rs365, %r1717;
	bfe.u32 	%r1718, %r1716, 8, 8;
	cvt.u16.u32 	%rs366, %r1718;
	bfe.u32 	%r1719, %r1716, 16, 8;
	cvt.u16.u32 	%rs367, %r1719;
	bfe.u32 	%r1720, %r1716, 24, 8;
	cvt.u16.u32 	%rs368, %r1720;
	sub.f64 	%fd4219, %fd14084, %fd4216;
	sub.f64 	%fd4220, %fd14085, %fd4217;
	sub.f64 	%fd4221, %fd14086, %fd4218;
	sub.f64 	%fd4222, %fd14087, %fd4216;
	sub.f64 	%fd4223, %fd14088, %fd4217;
	sub.f64 	%fd4224, %fd14089, %fd4218;
	mul.f64 	%fd4225, %fd4220, %fd4224;
	mul.f64 	%fd4226, %fd4221, %fd4223;
	sub.f64 	%fd14090, %fd4225, %fd4226;
	mul.f64 	%fd4227, %fd4221, %fd4222;
	mul.f64 	%fd4228, %fd4219, %fd4224;
	sub.f64 	%fd14091, %fd4227, %fd4228;
	mul.f64 	%fd4229, %fd4219, %fd4223;
	mul.f64 	%fd4230, %fd4220, %fd4222;
	sub.f64 	%fd14092, %fd4229, %fd4230;
	mul.f64 	%fd14093, %fd14091, %fd14091;
	fma.rn.f64 	%fd14094, %fd14090, %fd14090, %fd14093;
	fma.rn.f64 	%fd4231, %fd14092, %fd14092, %fd14094;
	abs.f64 	%fd14095, %fd4231;
	setp.lt.f64 	%p2843, %fd14095, 0d3EE4F8B588E368F1;
	mov.b16 	%rs1050, 255;
	mov.b16 	%rs1047, 0;
	mov.u16 	%rs1048, %rs1047;
	mov.u16 	%rs1049, %rs1047;
	@%p2843 bra 	$L__BB0_1734;
	sub.f64 	%fd14096, %fd4203, %fd4216;
	sub.f64 	%fd14097, %fd4204, %fd4217;
	sub.f64 	%fd14098, %fd4205, %fd4218;
	mul.f64 	%fd14099, %fd14097, %fd4224;
	mul.f64 	%fd14100, %fd14098, %fd4223;
	sub.f64 	%fd14101, %fd14099, %fd14100;
	mul.f64 	%fd14102, %fd14098, %fd4222;
	mul.f64 	%fd14103, %fd14096, %fd4224;
	sub.f64 	%fd14104, %fd14102, %fd14103;
	mul.f64 	%fd14105, %fd14096, %fd4223;
	mul.f64 	%fd14106, %fd14097, %fd4222;
	sub.f64 	%fd14107, %fd14105, %fd14106;
	sub.f64 	%fd14108, %fd4225, %fd4226;
	sub.f64 	%fd14109, %fd4227, %fd4228;
	mul.f64 	%fd14110, %fd14104, %fd14109;
	fma.rn.f64 	%fd14111, %fd14101, %fd14108, %fd14110;
	sub.f64 	%fd14112, %fd4229, %fd4230;
	fma.rn.f64 	%fd14113, %fd14107, %fd14112, %fd14111;
	div.rn.f64 	%fd4232, %fd14113, %fd4231;
	mul.f64 	%fd14114, %fd4220, %fd14098;
	mul.f64 	%fd14115, %fd4221, %fd14097;
	sub.f64 	%fd14116, %fd14114, %fd14115;
	mul.f64 	%fd14117, %fd4221, %fd14096;
	mul.f64 	%fd14118, %fd4219, %fd14098;
	sub.f64 	%fd14119, %fd14117, %fd14118;
	mul.f64 	%fd14120, %fd4219, %fd14097;
	mul.f64 	%fd14121, %fd4220, %fd14096;
	sub.f64 	%fd14122, %fd14120, %fd14121;
	mul.f64 	%fd14123, %fd14119, %fd14109;
	fma.rn.f64 	%fd14124, %fd14116, %fd14108, %fd14123;
	fma.rn.f64 	%fd14125, %fd14122, %fd14112, %fd14124;
	div.rn.f64 	%fd4233, %fd14125, %fd4231;
	mov.f64 	%fd14126, 0d3FF0000000000000;
	sub.f64 	%fd14127, %fd14126, %fd4232;
	sub.f64 	%fd14128, %fd14127, %fd4233;
	setp.ltu.f64 	%p2844, %fd4232, 0d0000000000000000;
	setp.ge.f64 	%p2845, %fd4233, 0d0000000000000000;
	setp.ge.f64 	%p2846, %fd14128, 0d0000000000000000;
	and.pred  	%p2847, %p2845, %p2846;
	not.pred 	%p2849, %p2847;
	or.pred  	%p2850, %p2844, %p2849;
	mov.u16 	%rs1047, %rs365;
	mov.u16 	%rs1048, %rs366;
	mov.u16 	%rs1049, %rs367;
	mov.u16 	%rs1050, %rs368;
	@%p2850 bra 	$L__BB0_1734;
	abs.f64 	%fd14129, %fd4232;
	abs.f64 	%fd14130, %fd4233;
	min.f64 	%fd14132, %fd14129, %fd14130;
	mov.f64 	%fd14133, 0d3FF0000000000000;
	sub.f64 	%fd14134, %fd14133, %fd4232;
	sub.f64 	%fd14135, %fd14134, %fd4233;
	min.f64 	%fd14137, %fd14132, %fd14135;
	setp.geu.f64 	%p2851, %fd14137, 0d3FA999999999999A;
	selp.b16 	%rs1047, %rs365, 0, %p2851;
	selp.b16 	%rs1048, %rs366, 0, %p2851;
	selp.b16 	%rs1049, %rs367, 0, %p2851;
	selp.b16 	%rs1050, %rs368, -1, %p2851;
$L__BB0_1734:
	sub.f64 	%fd4234, %fd4226, %fd4225;
	sub.f64 	%fd4235, %fd4228, %fd4227;
	sub.f64 	%fd4236, %fd4230, %fd4229;
	mul.f64 	%fd14139, %fd4235, %fd4235;
	fma.rn.f64 	%fd14140, %fd4234, %fd4234, %fd14139;
	fma.rn.f64 	%fd4237, %fd4236, %fd4236, %fd14140;
	setp.eq.f64 	%p2852, %fd4237, 0d0000000000000000;
	mov.f64 	%fd18161, 0d0000000000000000;
	@%p2852 bra 	$L__BB0_1738;
	abs.f64 	%fd14141, %fd4237;
	setp.leu.f64 	%p2853, %fd14141, 0d3E7AD7F29ABCAF48;
	mov.f64 	%fd18161, %fd4237;
	@%p2853 bra 	$L__BB0_1738;
	mov.f64 	%fd18160, %fd4237;
$L__BB0_1737:
	div.rn.f64 	%fd14142, %fd4237, %fd18160;
	add.f64 	%fd14143, %fd18160, %fd14142;
	mul.f64 	%fd18161, %fd14143, 0d3FE0000000000000;
	sub.f64 	%fd14144, %fd18161, %fd18160;
	abs.f64 	%fd14145, %fd14144;
	setp.gt.f64 	%p2854, %fd14145, 0d3E7AD7F29ABCAF48;
	mov.f64 	%fd18160, %fd18161;
	@%p2854 bra 	$L__BB0_1737;
$L__BB0_1738:
	setp.lt.f64 	%p2855, %fd18161, 0d3D719799812DEA11;
	@%p2855 bra 	$L__BB0_1740;
	div.rn.f64 	%fd18162, %fd4234, %fd18161;
	div.rn.f64 	%fd18163, %fd4235, %fd18161;
	div.rn.f64 	%fd18164, %fd4236, %fd18161;
$L__BB0_1740:
	ld.param.u32 	%r2686, [_Z13render_kernelP4RectiP4TrigiP5Lighti7double3S5_iidP6uchar4iS7__param_5];
	setp.lt.s32 	%p2866, %r2686, 1;
	mov.f64 	%fd18193, 0d0000000000000000;
	@%p2866 bra 	$L__BB0_1806;
	mul.f64 	%fd14200, %fd18163, %fd18163;
	fma.rn.f64 	%fd14201, %fd18162, %fd18162, %fd14200;
	fma.rn.f64 	%fd14202, %fd18164, %fd18164, %fd14201;
	setp.eq.f64 	%p2867, %fd14202, 0d0000000000000000;
	abs.f64 	%fd14203, %fd14202;
	setp.leu.f64 	%p2868, %fd14203, 0d3E7AD7F29ABCAF48;
	or.pred  	%p251, %p2867, %p2868;
	neg.f64 	%fd4247, %fd18135;
	mov.f64 	%fd18193, 0d0000000000000000;
	mov.b32 	%r3007, 0;
$L__BB0_1742:
	ld.param.u64 	%rd1109, [_Z13render_kernelP4RectiP4TrigiP5Lighti7double3S5_iidP6uchar4iS7__param_4];
	cvta.to.global.u64 	%rd678, %rd1109;
	mul.wide.u32 	%rd679, %r3007, 64;
	add.s64 	%rd680, %rd678, %rd679;
	ld.global.u32 	%r1738, [%rd680];
	ld.global.f64 	%fd4249, [%rd680+8];
	ld.global.f64 	%fd18166, [%rd680+40];
	ld.global.f64 	%fd18167, [%rd680+48];
	ld.global.f64 	%fd18168, [%rd680+56];
	mov.f64 	%fd18169, 0d4376345785D8A000;
	setp.eq.s32 	%p2869, %r1738, 1;
	@%p2869 bra 	$L__BB0_1745;
	setp.ne.s32 	%p2870, %r1738, 0;
	@%p2870 bra 	$L__BB0_1746;
	add.f64 	%fd18193, %fd18193, %fd4249;
	bra.uni 	$L__BB0_1805;
$L__BB0_1745:
	ld.param.u64 	%rd1110, [_Z13render_kernelP4RectiP4TrigiP5Lighti7double3S5_iidP6uchar4iS7__param_4];
	cvta.to.global.u64 	%rd681, %rd1110;
	add.s64 	%rd683, %rd681, %rd679;
	ld.global.f64 	%fd14206, [%rd683+32];
	ld.global.f64 	%fd14207, [%rd683+24];
	ld.global.f64 	%fd14208, [%rd683+16];
	sub.f64 	%fd18166, %fd14208, %fd4203;
	sub.f64 	%fd18167, %fd14207, %fd4204;
	sub.f64 	%fd18168, %fd14206, %fd4205;
	mov.f64 	%fd18169, 0d3FF0000000000000;
$L__BB0_1746:
	ld.param.u32 	%r2498, [_Z13render_kernelP4RectiP4TrigiP5Lighti7double3S5_iidP6uchar4iS7__param_1];
	setp.lt.s32 	%p2871, %r2498, 1;
	mov.f64 	%fd18183, 0d3FF0000000000000;
	@%p2871 bra 	$L__BB0_1760;
	mov.f64 	%fd18183, 0d3FF0000000000000;
	mov.b32 	%r3008, 0;
$L__BB0_1748:
	ld.param.u64 	%rd926, [_Z13render_kernelP4RectiP4TrigiP5Lighti7double3S5_iidP6uchar4iS7__param_0];
	cvta.to.global.u64 	%rd684, %rd926;
	mul.wide.u32 	%rd685, %r3008, 128;
	add.s64 	%rd686, %rd684, %rd685;
	ld.global.f64 	%fd4263, [%rd686+88];
	ld.global.f64 	%fd4264, [%rd686+80];
	ld.global.f64 	%fd4265, [%rd686+72];
	ld.global.f64 	%fd4266, [%rd686+64];
	ld.global.f64 	%fd4267, [%rd686+56];
	ld.global.f64 	%fd4268, [%rd686+48];
	ld.global.f64 	%fd4269, [%rd686+40];
	ld.global.f64 	%fd4270, [%rd686+32];
	ld.global.f64 	%fd4271, [%rd686+24];
	ld.global.f64 	%fd4272, [%rd686+16];
	ld.global.f64 	%fd4273, [%rd686+8];
	ld.global.f64 	%fd4274, [%rd686];
	sub.f64 	%fd4275, %fd4271, %fd4274;
	sub.f64 	%fd4276, %fd4270, %fd4273;
	sub.f64 	%fd4277, %fd4269, %fd4272;
	sub.f64 	%fd4278, %fd4265, %fd4274;
	sub.f64 	%fd4279, %fd4264, %fd4273;
	sub.f64 	%fd4280, %fd4263, %fd4272;
	mul.f64 	%fd14212, %fd18167, %fd4280;
	mul.f64 	%fd14213, %fd18168, %fd4279;
	sub.f64 	%fd14214, %fd14212, %fd14213;
	mul.f64 	%fd14215, %fd18168, %fd4278;
	mul.f64 	%fd14216, %fd18166, %fd4280;
	sub.f64 	%fd14217, %fd14215, %fd14216;
	mul.f64 	%fd14218, %fd18166, %fd4279;
	mul.f64 	%fd14219, %fd18167, %fd4278;
	sub.f64 	%fd14220, %fd14218, %fd14219;
	mul.f64 	%fd14221, %fd4276, %fd14217;
	fma.rn.f64 	%fd14222, %fd4275, %fd14214, %fd14221;
	fma.rn.f64 	%fd4281, %fd4277, %fd14220, %fd14222;
	abs.f64 	%fd14223, %fd4281;
	setp.lt.f64 	%p2873, %fd14223, 0d3D719799812DEA11;
	mov.pred 	%p3751, 0;
	mov.f64 	%fd18172, 0d0000000000000000;
	@%p2873 bra 	$L__BB0_1752;
	sub.f64 	%fd4282, %fd4203, %fd4274;
	sub.f64 	%fd4283, %fd4204, %fd4273;
	sub.f64 	%fd4284, %fd4205, %fd4272;
	mul.f64 	%fd14225, %fd18167, %fd4280;
	mul.f64 	%fd14226, %fd18168, %fd4279;
	sub.f64 	%fd14227, %fd14225, %fd14226;
	mul.f64 	%fd14228, %fd18168, %fd4278;
	mul.f64 	%fd14229, %fd18166, %fd4280;
	sub.f64 	%fd14230, %fd14228, %fd14229;
	mul.f64 	%fd14231, %fd4283, %fd14230;
	fma.rn.f64 	%fd14232, %fd4282, %fd14227, %fd14231;
	mul.f64 	%fd14233, %fd18166, %fd4279;
	mul.f64 	%fd14234, %fd18167, %fd4278;
	sub.f64 	%fd14235, %fd14233, %fd14234;
	fma.rn.f64 	%fd14236, %fd4284, %fd14235, %fd14232;
	div.rn.f64 	%fd4285, %fd14236, %fd4281;
	setp.lt.f64 	%p2875, %fd4285, 0d0000000000000000;
	setp.gt.f64 	%p2876, %fd4285, 0d3FF0000000000000;
	or.pred  	%p2877, %p2875, %p2876;
	@%p2877 bra 	$L__BB0_1752;
	mul.f64 	%fd14238, %fd4283, %fd4277;
	mul.f64 	%fd14239, %fd4284, %fd4276;
	sub.f64 	%fd4286, %fd14238, %fd14239;
	mul.f64 	%fd14240, %fd4284, %fd4275;
	mul.f64 	%fd14241, %fd4282, %fd4277;
	sub.f64 	%fd4287, %fd14240, %fd14241;
	mul.f64 	%fd14242, %fd4282, %fd4276;
	mul.f64 	%fd14243, %fd4283, %fd4275;
	sub.f64 	%fd4288, %fd14242, %fd14243;
	mul.f64 	%fd14244, %fd18167, %fd4287;
	fma.rn.f64 	%fd14245, %fd18166, %fd4286, %fd14244;
	fma.rn.f64 	%fd14246, %fd18168, %fd4288, %fd14245;
	div.rn.f64 	%fd14247, %fd14246, %fd4281;
	setp.lt.f64 	%p2879, %fd14247, 0d0000000000000000;
	add.f64 	%fd14248, %fd4285, %fd14247;
	setp.gt.f64 	%p2880, %fd14248, 0d3FF0000000000000;
	or.pred  	%p2881, %p2879, %p2880;
	@%p2881 bra 	$L__BB0_1752;
	mul.f64 	%fd14249, %fd4279, %fd4287;
	fma.rn.f64 	%fd14250, %fd4278, %fd4286, %fd14249;
	fma.rn.f64 	%fd14251, %fd4280, %fd4288, %fd14250;
	div.rn.f64 	%fd14252, %fd14251, %fd4281;
	setp.geu.f64 	%p3751, %fd14252, 0d0000000000000000;
	selp.f64 	%fd18172, %fd14252, 0d0000000000000000, %p3751;
$L__BB0_1752:
	sub.f64 	%fd4291, %fd4271, %fd4265;
	sub.f64 	%fd4292, %fd4270, %fd4264;
	sub.f64 	%fd4293, %fd4269, %fd4263;
	sub.f64 	%fd4294, %fd4268, %fd4265;
	sub.f64 	%fd4295, %fd4267, %fd4264;
	sub.f64 	%fd4296, %fd4266, %fd4263;
	mul.f64 	%fd14254, %fd18167, %fd4296;
	mul.f64 	%fd14255, %fd18168, %fd4295;
	sub.f64 	%fd14256, %fd14254, %fd14255;
	mul.f64 	%fd14257, %fd18168, %fd4294;
	mul.f64 	%fd14258, %fd18166, %fd4296;
	sub.f64 	%fd14259, %fd14257, %fd14258;
	mul.f64 	%fd14260, %fd18166, %fd4295;
	mul.f64 	%fd14261, %fd18167, %fd4294;
	sub.f64 	%fd14262, %fd14260, %fd14261;
	mul.f64 	%fd14263, %fd4292, %fd14259;
	fma.rn.f64 	%fd14264, %fd4291, %fd14256, %fd14263;
	fma.rn.f64 	%fd4297, %fd4293, %fd14262, %fd14264;
	abs.f64 	%fd14265, %fd4297;
	setp.lt.f64 	%p2883, %fd14265, 0d3D719799812DEA11;
	mov.pred 	%p3752, 0;
	mov.f64 	%fd18173, 0d0000000000000000;
	@%p2883 bra 	$L__BB0_1756;
	sub.f64 	%fd4298, %fd4203, %fd4265;
	sub.f64 	%fd4299, %fd4204, %fd4264;
	sub.f64 	%fd4300, %fd4205, %fd4263;
	mul.f64 	%fd14267, %fd18167, %fd4296;
	mul.f64 	%fd14268, %fd18168, %fd4295;
	sub.f64 	%fd14269, %fd14267, %fd14268;
	mul.f64 	%fd14270, %fd18168, %fd4294;
	mul.f64 	%fd14271, %fd18166, %fd4296;
	sub.f64 	%fd14272, %fd14270, %fd14271;
	mul.f64 	%fd14273, %fd4299, %fd14272;
	fma.rn.f64 	%fd14274, %fd4298, %fd14269, %fd14273;
	mul.f64 	%fd14275, %fd18166, %fd4295;
	mul.f64 	%fd14276, %fd18167, %fd4294;
	sub.f64 	%fd14277, %fd14275, %fd14276;
	fma.rn.f64 	%fd14278, %fd4300, %fd14277, %fd14274;
	div.rn.f64 	%fd4301, %fd14278, %fd4297;
	setp.lt.f64 	%p2885, %fd4301, 0d0000000000000000;
	setp.gt.f64 	%p2886, %fd4301, 0d3FF0000000000000;
	or.pred  	%p2887, %p2885, %p2886;
	@%p2887 bra 	$L__BB0_1756;
	mul.f64 	%fd14280, %fd4299, %fd4293;
	mul.f64 	%fd14281, %fd4300, %fd4292;
	sub.f64 	%fd4302, %fd14280, %fd14281;
	mul.f64 	%fd14282, %fd4300, %fd4291;
	mul.f64 	%fd14283, %fd4298, %fd4293;
	sub.f64 	%fd4303, %fd14282, %fd14283;
	mul.f64 	%fd14284, %fd4298, %fd4292;
	mul.f64 	%fd14285, %fd4299, %fd4291;
	sub.f64 	%fd4304, %fd14284, %fd14285;
	mul.f64 	%fd14286, %fd18167, %fd4303;
	fma.rn.f64 	%fd14287, %fd18166, %fd4302, %fd14286;
	fma.rn.f64 	%fd14288, %fd18168, %fd4304, %fd14287;
	div.rn.f64 	%fd14289, %fd14288, %fd4297;
	setp.lt.f64 	%p2889, %fd14289, 0d0000000000000000;
	add.f64 	%fd14290, %fd4301, %fd14289;
	setp.gt.f64 	%p2890, %fd14290, 0d3FF0000000000000;
	or.pred  	%p2891, %p2889, %p2890;
	@%p2891 bra 	$L__BB0_1756;
	mul.f64 	%fd14291, %fd4295, %fd4303;
	fma.rn.f64 	%fd14292, %fd4294, %fd4302, %fd14291;
	fma.rn.f64 	%fd14293, %fd4296, %fd4304, %fd14292;
	div.rn.f64 	%fd14294, %fd14293, %fd4297;
	setp.geu.f64 	%p3752, %fd14294, 0d0000000000000000;
	selp.f64 	%fd18173, %fd14294, 0d0000000000000000, %p3752;
$L__BB0_1756:
	setp.lt.f64 	%p2892, %fd18172, 0d7FEFFFFFFFFFFFFF;
	and.pred  	%p2893, %p3751, %p2892;
	selp.f64 	%fd14295, %fd18172, 0d7FEFFFFFFFFFFFFF, %p2893;
	setp.lt.f64 	%p2894, %fd18173, %fd14295;
	and.pred  	%p2895, %p3752, %p2894;
	or.pred  	%p2896, %p2895, %p2893;
	selp.f64 	%fd14297, %fd18172, 0d0000000000000000, %p2893;
	selp.f64 	%fd4307, %fd18173, %fd14297, %p2895;
	not.pred 	%p2897, %p2896;
	@%p2897 bra 	$L__BB0_1759;
	setp.ltu.f64 	%p2898, %fd4307, 0d3F50624DD2F1A9FC;
	setp.gtu.f64 	%p2899, %fd4307, %fd18169;
	or.pred  	%p2900, %p2898, %p2899;
	@%p2900 bra 	$L__BB0_1759;
	ld.param.u64 	%rd927, [_Z13render_kernelP4RectiP4TrigiP5Lighti7double3S5_iidP6uchar4iS7__param_0];
	cvta.to.global.u64 	%rd687, %rd927;
	mul.wide.u32 	%rd688, %r3008, 128;
	add.s64 	%rd689, %rd687, %rd688;
	ld.global.f64 	%fd14298, [%rd689+120];
	mul.f64 	%fd18183, %fd18183, %fd14298;
$L__BB0_1759:
	ld.param.u32 	%r2499, [_Z13render_kernelP4RectiP4TrigiP5Lighti7double3S5_iidP6uchar4iS7__param_1];
	add.s32 	%r3008, %r3008, 1;
	setp.eq.s32 	%p2901, %r3008, %r2499;
	@%p2901 bra 	$L__BB0_1760;
	bra.uni 	$L__BB0_1748;
$L__BB0_1760:
	ld.param.u32 	%r2610, [_Z13render_kernelP4RectiP4TrigiP5Lighti7double3S5_iidP6uchar4iS7__param_3];
	setp.lt.s32 	%p2902, %r2610, 1;
	@%p2902 bra 	$L__BB0_1787;
	ld.param.u32 	%r2611, [_Z13render_kernelP4RectiP4TrigiP5Lighti7double3S5_iidP6uchar4iS7__param_3];
	setp.eq.s32 	%p2903, %r2611, 1;
	mov.b64 	%rd1145, 0;
	@%p2903 bra 	$L__BB0_1779;
	mov.b32 	%r3009, 0;
$L__BB0_1763:
	ld.param.u64 	%rd1044, [_Z13render_kernelP4RectiP4TrigiP5Lighti7double3S5_iidP6uchar4iS7__param_2];
	cvta.to.global.u64 	%rd691, %rd1044;
	mul.wide.u32 	%rd692, %r3009, 96;
	add.s64 	%rd693, %rd691, %rd692;
	ld.global.f64 	%fd4311, [%rd693];
	ld.global.f64 	%fd4312, [%rd693+8];
	ld.global.f64 	%fd4313, [%rd693+16];
	ld.global.f64 	%fd14301, [%rd693+24];
	ld.global.f64 	%fd14302, [%rd693+32];
	ld.global.f64 	%fd14303, [%rd693+40];
	ld.global.f64 	%fd14304, [%rd693+48];
	ld.global.f64 	%fd14305, [%rd693+56];
	ld.global.f64 	%fd14306, [%rd693+64];
	sub.f64 	%fd4314, %fd14301, %fd4311;
	sub.f64 	%fd4315, %fd14302, %fd4312;
	sub.f64 	%fd4316, %fd14303, %fd4313;
	sub.f64 	%fd4317, %fd14304, %fd4311;
	sub.f64 	%fd4318, %fd14305, %fd4312;
	sub.f64 	%fd4319, %fd14306, %fd4313;
	mul.f64 	%fd14307, %fd18167, %fd4319;
	mul.f64 	%fd14308, %fd18168, %fd4318;
	sub.f64 	%fd14309, %fd14307, %fd14308;
	mul.f64 	%fd14310, %fd18168, %fd4317;
	mul.f64 	%fd14311, %fd18166, %fd4319;
	sub.f64 	%fd14312, %fd14310, %fd14311;
	mul.f64 	%fd14313, %fd18166, %fd4318;
	mul.f64 	%fd14314, %fd18167, %fd4317;
	sub.f64 	%fd14315, %fd14313, %fd14314;
	mul.f64 	%fd14316, %fd4315, %fd14312;
	fma.rn.f64 	%fd14317, %fd4314, %fd14309, %fd14316;
	fma.rn.f64 	%fd4320, %fd4316, %fd14315, %fd14317;
	abs.f64 	%fd14318, %fd4320;
	setp.lt.f64 	%p2905, %fd14318, 0d3D719799812DEA11;
	mov.pred 	%p3753, -1;
	mov.f64 	%fd18176, 0d0000000000000000;
	@%p2905 bra 	$L__BB0_1767;
	sub.f64 	%fd4321, %fd4203, %fd4311;
	sub.f64 	%fd4322, %fd4204, %fd4312;
	sub.f64 	%fd4323, %fd4205, %fd4313;
	mul.f64 	%fd14320, %fd18167, %fd4319;
	mul.f64 	%fd14321, %fd18168, %fd4318;
	sub.f64 	%fd14322, %fd14320, %fd14321;
	mul.f64 	%fd14323, %fd18168, %fd4317;
	mul.f64 	%fd14324, %fd18166, %fd4319;
	sub.f64 	%fd14325, %fd14323, %fd14324;
	mul.f64 	%fd14326, %fd4322, %fd14325;
	fma.rn.f64 	%fd14327, %fd4321, %fd14322, %fd14326;
	mul.f64 	%fd14328, %fd18166, %fd4318;
	mul.f64 	%fd14329, %fd18167, %fd4317;
	sub.f64 	%fd14330, %fd14328, %fd14329;
	fma.rn.f64 	%fd14331, %fd4323, %fd14330, %fd14327;
	div.rn.f64 	%fd4324, %fd14331, %fd4320;
	setp.lt.f64 	%p2907, %fd4324, 0d0000000000000000;
	setp.gt.f64 	%p2908, %fd4324, 0d3FF0000000000000;
	or.pred  	%p2909, %p2907, %p2908;
	@%p2909 bra 	$L__BB0_1767;
	mul.f64 	%fd14333, %fd4322, %fd4316;
	mul.f64 	%fd14334, %fd4323, %fd4315;
	sub.f64 	%fd4325, %fd14333, %fd14334;
	mul.f64 	%fd14335, %fd4323, %fd4314;
	mul.f64 	%fd14336, %fd4321, %fd4316;
	sub.f64 	%fd4326, %fd14335, %fd14336;
	mul.f64 	%fd14337, %fd4321, %fd4315;
	mul.f64 	%fd14338, %fd4322, %fd4314;
	sub.f64 	%fd4327, %fd14337, %fd14338;
	mul.f64 	%fd14339, %fd18167, %fd4326;
	fma.rn.f64 	%fd14340, %fd18166, %fd4325, %fd14339;
	fma.rn.f64 	%fd14341, %fd18168, %fd4327, %fd14340;
	div.rn.f64 	%fd14342, %fd14341, %fd4320;
	setp.lt.f64 	%p2911, %fd14342, 0d0000000000000000;
	add.f64 	%fd14343, %fd4324, %fd14342;
	setp.gt.f64 	%p2912, %fd14343, 0d3FF0000000000000;
	or.pred  	%p2913, %p2911, %p2912;
	@%p2913 bra 	$L__BB0_1767;
	mul.f64 	%fd14344, %fd4318, %fd4326;
	fma.rn.f64 	%fd14345, %fd4317, %fd4325, %fd14344;
	fma.rn.f64 	%fd14346, %fd4319, %fd4327, %fd14345;
	div.rn.f64 	%fd14347, %fd14346, %fd4320;
	setp.lt.f64 	%p3753, %fd14347, 0d0000000000000000;
	selp.f64 	%fd18176, 0d0000000000000000, %fd14347, %p3753;
$L__BB0_1767:
	@%p3753 bra 	$L__BB0_1770;
	setp.ltu.f64 	%p2914, %fd18176, 0d3F50624DD2F1A9FC;
	setp.gtu.f64 	%p2915, %fd18176, %fd18169;
	or.pred  	%p2916, %p2914, %p2915;
	@%p2916 bra 	$L__BB0_1770;
	ld.param.u64 	%rd1045, [_Z13render_kernelP4RectiP4TrigiP5Lighti7double3S5_iidP6uchar4iS7__param_2];
	cvta.to.global.u64 	%rd694, %rd1045;
	mul.wide.u32 	%rd695, %r3009, 96;
	add.s64 	%rd696, %rd694, %rd695;
	ld.global.f64 	%fd14348, [%rd696+88];
	mul.f64 	%fd18183, %fd18183, %fd14348;
$L__BB0_1770:
	ld.param.u64 	%rd1046, [_Z13render_kernelP4RectiP4TrigiP5Lighti7double3S5_iidP6uchar4iS7__param_2];
	cvta.to.global.u64 	%rd697, %rd1046;
	mul.wide.u32 	%rd698, %r3009, 96;
	add.s64 	%rd699, %rd697, %rd698;
	ld.global.f64 	%fd4332, [%rd699+96];
	ld.global.f64 	%fd4333, [%rd699+104];
	ld.global.f64 	%fd4334, [%rd699+112];
	ld.global.f64 	%fd14350, [%rd699+120];
	ld.global.f64 	%fd14351, [%rd699+128];
	ld.global.f64 	%fd14352, [%rd699+136];
	ld.global.f64 	%fd14353, [%rd699+144];
	ld.global.f64 	%fd14354, [%rd699+152];
	ld.global.f64 	%fd14355, [%rd699+160];
	sub.f64 	%fd4335, %fd14350, %fd4332;
	sub.f64 	%fd4336, %fd14351, %fd4333;
	sub.f64 	%fd4337, %fd14352, %fd4334;
	sub.f64 	%fd4338, %fd14353, %fd4332;
	sub.f64 	%fd4339, %fd14354, %fd4333;
	sub.f64 	%fd4340, %fd14355, %fd4334;
	mul.f64 	%fd14356, %fd18167, %fd4340;
	mul.f64 	%fd14357, %fd18168, %fd4339;
	sub.f64 	%fd14358, %fd14356, %fd14357;
	mul.f64 	%fd14359, %fd18168, %fd4338;
	mul.f64 	%fd14360, %fd18166, %fd4340;
	sub.f64 	%fd14361, %fd14359, %fd14360;
	mul.f64 	%fd14362, %fd18166, %fd4339;
	mul.f64 	%fd14363, %fd18167, %fd4338;
	sub.f64 	%fd14364, %fd14362, %fd14363;
	mul.f64 	%fd14365, %fd4336, %fd14361;
	fma.rn.f64 	%fd14366, %fd4335, %fd14358, %fd14365;
	fma.rn.f64 	%fd4341, %fd4337, %fd14364, %fd14366;
	abs.f64 	%fd14367, %fd4341;
	setp.lt.f64 	%p2918, %fd14367, 0d3D719799812DEA11;
	mov.pred 	%p3754, -1;
	mov.f64 	%fd18178, 0d0000000000000000;
	@%p2918 bra 	$L__BB0_1774;
	sub.f64 	%fd4342, %fd4203, %fd4332;
	sub.f64 	%fd4343, %fd4204, %fd4333;
	sub.f64 	%fd4344, %fd4205, %fd4334;
	mul.f64 	%fd14369, %fd18167, %fd4340;
	mul.f64 	%fd14370, %fd18168, %fd4339;
	sub.f64 	%fd14371, %fd14369, %fd14370;
	mul.f64 	%fd14372, %fd18168, %fd4338;
	mul.f64 	%fd14373, %fd18166, %fd4340;
	sub.f64 	%fd14374, %fd14372, %fd14373;
	mul.f64 	%fd14375, %fd4343, %fd14374;
	fma.rn.f64 	%fd14376, %fd4342, %fd14371, %fd14375;
	mul.f64 	%fd14377, %fd18166, %fd4339;
	mul.f64 	%fd14378, %fd18167, %fd4338;
	sub.f64 	%fd14379, %fd14377, %fd14378;
	fma.rn.f64 	%fd14380, %fd4344, %fd14379, %fd14376;
	div.rn.f64 	%fd4345, %fd14380, %fd4341;
	setp.lt.f64 	%p2920, %fd4345, 0d0000000000000000;
	setp.gt.f64 	%p2921, %fd4345, 0d3FF0000000000000;
	or.pred  	%p2922, %p2920, %p2921;
	@%p2922 bra 	$L__BB0_1774;
	mul.f64 	%fd14382, %fd4343, %fd4337;
	mul.f64 	%fd14383, %fd4344, %fd4336;
	sub.f64 	%fd4346, %fd14382, %fd14383;
	mul.f64 	%fd14384, %fd4344, %fd4335;
	mul.f64 	%fd14385, %fd4342, %fd4337;
	sub.f64 	%fd4347, %fd14384, %fd14385;
	mul.f64 	%fd14386, %fd4342, %fd4336;
	mul.f64 	%fd14387, %fd4343, %fd4335;
	sub.f64 	%fd4348, %fd14386, %fd14387;
	mul.f64 	%fd14388, %fd18167, %fd4347;
	fma.rn.f64 	%fd14389, %fd18166, %fd4346, %fd14388;
	fma.rn.f64 	%fd14390, %fd18168, %fd4348, %fd14389;
	div.rn.f64 	%fd14391, %fd14390, %fd4341;
	setp.lt.f64 	%p2924, %fd14391, 0d0000000000000000;
	add.f64 	%fd14392, %fd4345, %fd14391;
	setp.gt.f64 	%p2925, %fd14392, 0d3FF0000000000000;
	or.pred  	%p2926, %p2924, %p2925;
	@%p2926 bra 	$L__BB0_1774;
	mul.f64 	%fd14393, %fd4339, %fd4347;
	fma.rn.f64 	%fd14394, %fd4338, %fd4346, %fd14393;
	fma.rn.f64 	%fd14395, %fd4340, %fd4348, %fd14394;
	div.rn.f64 	%fd14396, %fd14395, %fd4341;
	setp.lt.f64 	%p3754, %fd14396, 0d0000000000000000;
	selp.f64 	%fd18178, 0d0000000000000000, %fd14396, %p3754;
$L__BB0_1774:
	@%p3754 bra 	$L__BB0_1777;
	setp.ltu.f64 	%p2927, %fd18178, 0d3F50624DD2F1A9FC;
	setp.gtu.f64 	%p2928, %fd18178, %fd18169;
	or.pred  	%p2929, %p2927, %p2928;
	@%p2929 bra 	$L__BB0_1777;
	ld.param.u64 	%rd1047, [_Z13render_kernelP4RectiP4TrigiP5Lighti7double3S5_iidP6uchar4iS7__param_2];
	cvta.to.global.u64 	%rd700, %rd1047;
	mul.wide.u32 	%rd701, %r3009, 96;
	add.s64 	%rd702, %rd700, %rd701;
	ld.global.f64 	%fd14397, [%rd702+184];
	mul.f64 	%fd18183, %fd18183, %fd14397;
$L__BB0_1777:
	ld.param.u32 	%r2612, [_Z13render_kernelP4RectiP4TrigiP5Lighti7double3S5_iidP6uchar4iS7__param_3];
	add.s32 	%r3009, %r3009, 2;
	and.b32  	%r1741, %r2612, 2147483646;
	setp.ne.s32 	%p2930, %r3009, %r1741;
	@%p2930 bra 	$L__BB0_1763;
	ld.param.u32 	%r2613, [_Z13render_kernelP4RectiP4TrigiP5Lighti7double3S5_iidP6uchar4iS7__param_3];
	and.b32  	%r1742, %r2613, 2147483646;
	cvt.u64.u32 	%rd1145, %r1742;
$L__BB0_1779:
	ld.param.u32 	%r2614, [_Z13render_kernelP4RectiP4TrigiP5Lighti7double3S5_iidP6uchar4iS7__param_3];
	and.b32  	%r1743, %r2614, 1;
	setp.eq.b32 	%p2931, %r1743, 1;
	not.pred 	%p2932, %p2931;
	mov.f64 	%fd18182, 0d0000000000000000;
	@%p2932 bra 	$L__BB0_1787;
	ld.param.u64 	%rd1048, [_Z13render_kernelP4RectiP4TrigiP5Lighti7double3S5_iidP6uchar4iS7__param_2];
	cvta.to.global.u64 	%rd703, %rd1048;
	mad.lo.s64 	%rd78, %rd1145, 96, %rd703;
	ld.global.f64 	%fd4355, [%rd78];
	ld.global.f64 	%fd4356, [%rd78+8];
	ld.global.f64 	%fd4357, [%rd78+16];
	ld.global.f64 	%fd14399, [%rd78+24];
	ld.global.f64 	%fd14400, [%rd78+32];
	ld.global.f64 	%fd14401, [%rd78+40];
	ld.global.f64 	%fd14402, [%rd78+48];
	ld.global.f64 	%fd14403, [%rd78+56];
	ld.global.f64 	%fd14404, [%rd78+64];
	sub.f64 	%fd4358, %fd14399, %fd4355;
	sub.f64 	%fd4359, %fd14400, %fd4356;
	sub.f64 	%fd4360, %fd14401, %fd4357;
	sub.f64 	%fd4361, %fd14402, %fd4355;
	sub.f64 	%fd4362, %fd14403, %fd4356;
	sub.f64 	%fd4363, %fd14404, %fd4357;
	mul.f64 	%fd14405, %fd18167, %fd4363;
	mul.f64 	%fd14406, %fd18168, %fd4362;
	sub.f64 	%fd14407, %fd14405, %fd14406;
	mul.f64 	%fd14408, %fd18168, %fd4361;
	mul.f64 	%fd14409, %fd18166, %fd4363;
	sub.f64 	%fd14410, %fd14408, %fd14409;
	mul.f64 	%fd14411, %fd18166, %fd4362;
	mul.f64 	%fd14412, %fd18167, %fd4361;
	sub.f64 	%fd14413, %fd14411, %fd14412;
	mul.f64 	%fd14414, %fd4359, %fd14410;
	fma.rn.f64 	%fd14415, %fd4358, %fd14407, %fd14414;
	fma.rn.f64 	%fd4364, %fd4360, %fd14413, %fd14415;
	abs.f64 	%fd14416, %fd4364;
	setp.lt.f64 	%p2934, %fd14416, 0d3D719799812DEA11;
	mov.pred 	%p3755, -1;
	@%p2934 bra 	$L__BB0_1784;
	sub.f64 	%fd4365, %fd4203, %fd4355;
	sub.f64 	%fd4366, %fd4204, %fd4356;
	sub.f64 	%fd4367, %fd4205, %fd4357;
	mul.f64 	%fd14418, %fd18167, %fd4363;
	mul.f64 	%fd14419, %fd18168, %fd4362;
	sub.f64 	%fd14420, %fd14418, %fd14419;
	mul.f64 	%fd14421, %fd18168, %fd4361;
	mul.f64 	%fd14422, %fd18166, %fd4363;
	sub.f64 	%fd14423, %fd14421, %fd14422;
	mul.f64 	%fd14424, %fd4366, %fd14423;
	fma.rn.f64 	%fd14425, %fd4365, %fd14420, %fd14424;
	mul.f64 	%fd14426, %fd18166, %fd4362;
	mul.f64 	%fd14427, %fd18167, %fd4361;
	sub.f64 	%fd14428, %fd14426, %fd14427;
	fma.rn.f64 	%fd14429, %fd4367, %fd14428, %fd14425;
	div.rn.f64 	%fd4368, %fd14429, %fd4364;
	setp.lt.f64 	%p2936, %fd4368, 0d0000000000000000;
	setp.gt.f64 	%p2937, %fd4368, 0d3FF0000000000000;
	or.pred  	%p2938, %p2936, %p2937;
	@%p2938 bra 	$L__BB0_1784;
	mul.f64 	%fd14431, %fd4366, %fd4360;
	mul.f64 	%fd14432, %fd4367, %fd4359;
	sub.f64 	%fd4369, %fd14431, %fd14432;
	mul.f64 	%fd14433, %fd4367, %fd4358;
	mul.f64 	%fd14434, %fd4365, %fd4360;
	sub.f64 	%fd4370, %fd14433, %fd14434;
	mul.f64 	%fd14435, %fd4365, %fd4359;
	mul.f64 	%fd14436, %fd4366, %fd4358;
	sub.f64 	%fd4371, %fd14435, %fd14436;
	mul.f64 	%fd14437, %fd18167, %fd4370;
	fma.rn.f64 	%fd14438, %fd18166, %fd4369, %fd14437;
	fma.rn.f64 	%fd14439, %fd18168, %fd4371, %fd14438;
	div.rn.f64 	%fd14440, %fd14439, %fd4364;
	setp.lt.f64 	%p2940, %fd14440, 0d0000000000000000;
	add.f64 	%fd14441, %fd4368, %fd14440;
	setp.gt.f64 	%p2941, %fd14441, 0d3FF0000000000000;
	or.pred  	%p2942, %p2940, %p2941;
	@%p2942 bra 	$L__BB0_1784;
	mul.f64 	%fd14442, %fd4362, %fd4370;
	fma.rn.f64 	%fd14443, %fd4361, %fd4369, %fd14442;
	fma.rn.f64 	%fd14444, %fd4363, %fd4371, %fd14443;
	div.rn.f64 	%fd14445, %fd14444, %fd4364;
	setp.lt.f64 	%p3755, %fd14445, 0d0000000000000000;
	selp.f64 	%fd18182, 0d0000000000000000, %fd14445, %p3755;
$L__BB0_1784:
	@%p3755 bra 	$L__BB0_1787;
	setp.ltu.f64 	%p2943, %fd18182, 0d3F50624DD2F1A9FC;
	setp.gtu.f64 	%p2944, %fd18182, %fd18169;
	or.pred  	%p2945, %p2943, %p2944;
	@%p2945 bra 	$L__BB0_1787;
	ld.global.f64 	%fd14446, [%rd78+88];
	mul.f64 	%fd18183, %fd18183, %fd14446;
$L__BB0_1787:
	mul.f64 	%fd14447, %fd18163, %fd18167;
	fma.rn.f64 	%fd14448, %fd18162, %fd18166, %fd14447;
	fma.rn.f64 	%fd14449, %fd18164, %fd18168, %fd14448;
	setp.leu.f64 	%p2946, %fd14449, 0d0000000000000000;
	@%p2946 bra 	$L__BB0_1796;
	mul.f64 	%fd14450, %fd18163, %fd18163;
	fma.rn.f64 	%fd14451, %fd18162, %fd18162, %fd14450;
	fma.rn.f64 	%fd14452, %fd18164, %fd18164, %fd14451;
	setp.eq.f64 	%p2947, %fd14452, 0d0000000000000000;
	selp.f64 	%fd18185, 0d0000000000000000, %fd14452, %p2947;
	@%p251 bra 	$L__BB0_1791;
	mov.f64 	%fd18184, %fd14452;
$L__BB0_1790:
	div.rn.f64 	%fd14458, %fd14452, %fd18184;
	add.f64 	%fd14459, %fd18184, %fd14458;
	mul.f64 	%fd18185, %fd14459, 0d3FE0000000000000;
	sub.f64 	%fd14460, %fd18185, %fd18184;
	abs.f64 	%fd14461, %fd14460;
	setp.gt.f64 	%p2948, %fd14461, 0d3E7AD7F29ABCAF48;
	mov.f64 	%fd18184, %fd18185;
	@%p2948 bra 	$L__BB0_1790;
$L__BB0_1791:
	mul.f64 	%fd14463, %fd18167, %fd18167;
	fma.rn.f64 	%fd14464, %fd18166, %fd18166, %fd14463;
	fma.rn.f64 	%fd4381, %fd18168, %fd18168, %fd14464;
	setp.eq.f64 	%p2949, %fd4381, 0d0000000000000000;
	mov.f64 	%fd18187, 0d0000000000000000;
	@%p2949 bra 	$L__BB0_1795;
	abs.f64 	%fd14465, %fd4381;
	setp.leu.f64 	%p2950, %fd14465, 0d3E7AD7F29ABCAF48;
	mov.f64 	%fd18187, %fd4381;
	@%p2950 bra 	$L__BB0_1795;
	mov.f64 	%fd18186, %fd4381;
$L__BB0_1794:
	div.rn.f64 	%fd14469, %fd4381, %fd18186;
	add.f64 	%fd14470, %fd18186, %fd14469;
	mul.f64 	%fd18187, %fd14470, 0d3FE0000000000000;
	sub.f64 	%fd14471, %fd18187, %fd18186;
	abs.f64 	%fd14472, %fd14471;
	setp.gt.f64 	%p2951, %fd14472, 0d3E7AD7F29ABCAF48;
	mov.f64 	%fd18186, %fd18187;
	@%p2951 bra 	$L__BB0_1794;
$L__BB0_1795:
	mul.f64 	%fd14473, %fd18185, %fd18187;
	mul.f64 	%fd14474, %fd4249, %fd18183;
	mul.f64 	%fd14475, %fd18163, %fd18167;
	fma.rn.f64 	%fd14476, %fd18162, %fd18166, %fd14475;
	fma.rn.f64 	%fd14477, %fd18164, %fd18168, %fd14476;
	mul.f64 	%fd14478, %fd14477, %fd14474;
	div.rn.f64 	%fd14479, %fd14478, %fd14473;
	add.f64 	%fd18193, %fd18193, %fd14479;
$L__BB0_1796:
	add.f64 	%fd14483, %fd14449, %fd14449;
	mul.f64 	%fd14484, %fd18162, %fd14483;
	mul.f64 	%fd14485, %fd18163, %fd14483;
	mul.f64 	%fd14486, %fd18164, %fd14483;
	sub.f64 	%fd4387, %fd14484, %fd18166;
	sub.f64 	%fd4388, %fd14485, %fd18167;
	sub.f64 	%fd4389, %fd14486, %fd18168;
	mul.f64 	%fd14487, %fd4388, %fd4247;
	mul.f64 	%fd14488, %fd18134, %fd4387;
	sub.f64 	%fd14489, %fd14487, %fd14488;
	mul.f64 	%fd14490, %fd18136, %fd4389;
	sub.f64 	%fd4390, %fd14489, %fd14490;
	setp.leu.f64 	%p2952, %fd4390, 0d0000000000000000;
	@%p2952 bra 	$L__BB0_1805;
	mul.f64 	%fd4391, %fd4249, %fd18183;
	mul.f64 	%fd14492, %fd4388, %fd4388;
	fma.rn.f64 	%fd14493, %fd4387, %fd4387, %fd14492;
	fma.rn.f64 	%fd4392, %fd4389, %fd4389, %fd14493;
	setp.eq.f64 	%p2953, %fd4392, 0d0000000000000000;
	mov.f64 	%fd18190, 0d0000000000000000;
	@%p2953 bra 	$L__BB0_1801;
	abs.f64 	%fd14494, %fd4392;
	setp.leu.f64 	%p2954, %fd14494, 0d3E7AD7F29ABCAF48;
	mov.f64 	%fd18190, %fd4392;
	@%p2954 bra 	$L__BB0_1801;
	mov.f64 	%fd18189, %fd4392;
$L__BB0_1800:
	div.rn.f64 	%fd14495, %fd4392, %fd18189;
	add.f64 	%fd14496, %fd18189, %fd14495;
	mul.f64 	%fd18190, %fd14496, 0d3FE0000000000000;
	sub.f64 	%fd14497, %fd18190, %fd18189;
	abs.f64 	%fd14498, %fd14497;
	setp.gt.f64 	%p2955, %fd14498, 0d3E7AD7F29ABCAF48;
	mov.f64 	%fd18189, %fd18190;
	@%p2955 bra 	$L__BB0_1800;
$L__BB0_1801:
	setp.leu.f64 	%p2956, %fd4071, 0d3E7AD7F29ABCAF48;
	mov.f64 	%fd18192, %fd4070;
	@%p2956 bra 	$L__BB0_1804;
	mov.f64 	%fd18191, %fd4070;
$L__BB0_1803:
	div.rn.f64 	%fd14499, %fd4070, %fd18191;
	add.f64 	%fd14500, %fd18191, %fd14499;
	mul.f64 	%fd18192, %fd14500, 0d3FE0000000000000;
	sub.f64 	%fd14501, %fd18192, %fd18191;
	abs.f64 	%fd14502, %fd14501;
	setp.gt.f64 	%p2957, %fd14502, 0d3E7AD7F29ABCAF48;
	mov.f64 	%fd18191, %fd18192;
	@%p2957 bra 	$L__BB0_1803;
$L__BB0_1804:
	mul.f64 	%fd14503, %fd18190, %fd18192;
	div.rn.f64 	%fd14504, %fd4390, %fd14503;
	mul.f64 	%fd14505, %fd14504, %fd14504;
	mul.f64 	%fd14506, %fd14505, %fd14505;
	mul.f64 	%fd14507, %fd14506, %fd14505;
	mul.f64 	%fd14508, %fd14506, %fd14506;
	mul.f64 	%fd14509, %fd14508, %fd14507;
	mul.f64 	%fd14510, %fd14508, %fd14508;
	mul.f64 	%fd14511, %fd14510, %fd14510;
	mul.f64 	%fd14512, %fd14511, %fd14509;
	mul.f64 	%fd14513, %fd14511, %fd14511;
	mul.f64 	%fd14514, %fd14513, %fd14512;
	fma.rn.f64 	%fd18193, %fd4391, %fd14514, %fd18193;
$L__BB0_1805:
	ld.param.u32 	%r2687, [_Z13render_kernelP4RectiP4TrigiP5Lighti7double3S5_iidP6uchar4iS7__param_5];
	add.s32 	%r3007, %r3007, 1;
	setp.ne.s32 	%p2958, %r3007, %r2687;
	@%p2958 bra 	$L__BB0_1742;
$L__BB0_1806:
	ld.param.u64 	%rd1049, [_Z13render_kernelP4RectiP4TrigiP5Lighti7double3S5_iidP6uchar4iS7__param_2];
	ld.param.u64 	%rd928, [_Z13render_kernelP4RectiP4TrigiP5Lighti7double3S5_iidP6uchar4iS7__param_0];
	cvta.to.global.u64 	%rd704, %rd1049;
	mul.wide.s32 	%rd705, %r2991, 96;
	add.s64 	%rd79, %rd704, %rd705;
	cvta.to.global.u64 	%rd706, %rd928;
	mul.wide.s32 	%rd707, %r2991, 128;
	add.s64 	%rd80, %rd706, %rd707;
	and.b16  	%rs769, %rs1047, 255;
	cvt.rn.f64.u16 	%fd14515, %rs769;
	mul.f64 	%fd14516, %fd18193, %fd14515;
	min.f64 	%fd14517, %fd14516, 0d406FE00000000000;
	cvt.rzi.u32.f64 	%r1744, %fd14517;
	cvt.u16.u32 	%rs1051, %r1744;
	and.b16  	%rs770, %rs1048, 255;
	cvt.rn.f64.u16 	%fd14518, %rs770;
	mul.f64 	%fd14519, %fd18193, %fd14518;
	min.f64 	%fd14520, %fd14519, 0d406FE00000000000;
	cvt.rzi.u32.f64 	%r1745, %fd14520;
	cvt.u16.u32 	%rs1052, %r1745;
	and.b16  	%rs771, %rs1049, 255;
	cvt.rn.f64.u16 	%fd14521, %rs771;
	mul.f64 	%fd14522, %fd18193, %fd14521;
	min.f64 	%fd14523, %fd14522, 0d406FE00000000000;
	cvt.rzi.u32.f64 	%r1746, %fd14523;
	cvt.u16.u32 	%rs1053, %r1746;
	and.b16  	%rs772, %rs1050, 255;
	cvt.rn.f64.u16 	%fd14524, %rs772;
	mul.f64 	%fd14525, %fd18193, %fd14524;
	min.f64 	%fd14526, %fd14525, 0d406FE00000000000;
	cvt.rzi.u32.f64 	%r1747, %fd14526;
	cvt.u16.u32 	%rs1054, %r1747;
	setp.eq.s32 	%p2959, %r2992, 1;
	@%p2959 bra 	$L__BB0_1809;
	setp.ne.s32 	%p2960, %r2992, 0;
	@%p2960 bra 	$L__BB0_1814;
	ld.global.f64 	%fd14528, [%rd80+112];
	setp.gtu.f64 	%p2962, %fd14528, 0d0000000000000000;
	@%p2962 bra 	$L__BB0_1810;
	bra.uni 	$L__BB0_1814;
$L__BB0_1809:
	ld.global.f64 	%fd14527, [%rd79+80];
	setp.le.f64 	%p2961, %fd14527, 0d0000000000000000;
	@%p2961 bra 	$L__BB0_1814;
$L__BB0_1810:
	setp.eq.s32 	%p2963, %r2992, 1;
	@%p2963 bra 	$L__BB0_1813;
	setp.ne.s32 	%p2964, %r2992, 0;
	@%p2964 bra 	$L__BB0_1814;
	ld.global.f64 	%fd14570, [%rd80+112];
	mul.f64 	%fd14571, %fd14570, 0d0000000000000000;
	min.f64 	%fd14572, %fd14571, 0d406FE00000000000;
	cvt.rzi.u32.f64 	%r1784, %fd14572;
	mul.f64 	%fd14573, %fd14570, 0d406FE00000000000;
	min.f64 	%fd14574, %fd14573, 0d406FE00000000000;
	cvt.rzi.u32.f64 	%r1785, %fd14574;
	mov.f64 	%fd14575, 0d3FF0000000000000;
	sub.f64 	%fd14576, %fd14575, %fd14570;
	ld.global.f64 	%fd14577, [%rd80+120];
	sub.f64 	%fd14578, %fd14576, %fd14577;
	and.b16  	%rs777, %rs1051, 255;
	cvt.rn.f64.u16 	%fd14579, %rs777;
	mul.f64 	%fd14580, %fd14578, %fd14579;
	min.f64 	%fd14581, %fd14580, 0d406FE00000000000;
	cvt.rzi.u32.f64 	%r1786, %fd14581;
	and.b16  	%rs778, %rs1052, 255;
	cvt.rn.f64.u16 	%fd14582, %rs778;
	mul.f64 	%fd14583, %fd14578, %fd14582;
	min.f64 	%fd14584, %fd14583, 0d406FE00000000000;
	cvt.rzi.u32.f64 	%r1787, %fd14584;
	and.b16  	%rs779, %rs1053, 255;
	cvt.rn.f64.u16 	%fd14585, %rs779;
	mul.f64 	%fd14586, %fd14578, %fd14585;
	min.f64 	%fd14587, %fd14586, 0d406FE00000000000;
	cvt.rzi.u32.f64 	%r1788, %fd14587;
	and.b16  	%rs780, %rs1054, 255;
	cvt.rn.f64.u16 	%fd14588, %rs780;
	mul.f64 	%fd14589, %fd14578, %fd14588;
	min.f64 	%fd14590, %fd14589, 0d406FE00000000000;
	cvt.rzi.u32.f64 	%r1789, %fd14590;
	and.b32  	%r1790, %r1786, 255;
	and.b32  	%r1791, %r1784, 255;
	add.s32 	%r1792, %r1790, %r1791;
	cvt.rn.f64.u32 	%fd14591, %r1792;
	min.f64 	%fd14592, %fd14591, 0d406FE00000000000;
	cvt.rzi.u32.f64 	%r1793, %fd14592;
	and.b32  	%r1794, %r1787, 255;
	add.s32 	%r1795, %r1794, %r1791;
	cvt.rn.f64.u32 	%fd14593, %r1795;
	min.f64 	%fd14594, %fd14593, 0d406FE00000000000;
	cvt.rzi.u32.f64 	%r1796, %fd14594;
	and.b32  	%r1797, %r1788, 255;
	add.s32 	%r1798, %r1797, %r1791;
	cvt.rn.f64.u32 	%fd14595, %r1798;
	min.f64 	%fd14596, %fd14595, 0d406FE00000000000;
	cvt.rzi.u32.f64 	%r1799, %fd14596;
	and.b32  	%r1800, %r1789, 255;
	and.b32  	%r1801, %r1785, 255;
	add.s32 	%r1802, %r1800, %r1801;
	cvt.rn.f64.u32 	%fd14597, %r1802;
	min.f64 	%fd14598, %fd14597, 0d406FE00000000000;
	cvt.rzi.u32.f64 	%r1803, %fd14598;
	mul.f64 	%fd14599, %fd14577, 0d0000000000000000;
	min.f64 	%fd14600, %fd14599, 0d406FE00000000000;
	cvt.rzi.u32.f64 	%r1804, %fd14600;
	mul.f64 	%fd14601, %fd14577, 0d406FE00000000000;
	min.f64 	%fd14602, %fd14601, 0d406FE00000000000;
	cvt.rzi.u32.f64 	%r1805, %fd14602;
	and.b32  	%r1806, %r1804, 255;
	and.b32  	%r1807, %r1793, 255;
	add.s32 	%r1808, %r1807, %r1806;
	cvt.rn.f64.u32 	%fd14603, %r1808;
	min.f64 	%fd14604, %fd14603, 0d406FE00000000000;
	cvt.rzi.u32.f64 	%r1809, %fd14604;
	cvt.u16.u32 	%rs1051, %r1809;
	and.b32  	%r1810, %r1796, 255;
	add.s32 	%r1811, %r1810, %r1806;
	cvt.rn.f64.u32 	%fd14605, %r1811;
	min.f64 	%fd14606, %fd14605, 0d406FE00000000000;
	cvt.rzi.u32.f64 	%r1812, %fd14606;
	cvt.u16.u32 	%rs1052, %r1812;
	and.b32  	%r1813, %r1799, 255;
	add.s32 	%r1814, %r1813, %r1806;
	cvt.rn.f64.u32 	%fd14607, %r1814;
	min.f64 	%fd14608, %fd14607, 0d406FE00000000000;
	cvt.rzi.u32.f64 	%r1815, %fd14608;
	cvt.u16.u32 	%rs1053, %r1815;
	and.b32  	%r1816, %r1805, 255;
	and.b32  	%r1817, %r1803, 255;
	add.s32 	%r1818, %r1817, %r1816;
	cvt.rn.f64.u32 	%fd14609, %r1818;
	min.f64 	%fd14610, %fd14609, 0d406FE00000000000;
	cvt.rzi.u32.f64 	%r1819, %fd14610;
	cvt.u16.u32 	%rs1054, %r1819;
	bra.uni 	$L__BB0_1814;
$L__BB0_1813:
	ld.global.f64 	%fd14529, [%rd79+80];
	mul.f64 	%fd14530, %fd14529, 0d0000000000000000;
	min.f64 	%fd14531, %fd14530, 0d406FE00000000000;
	cvt.rzi.u32.f64 	%r1748, %fd14531;
	mul.f64 	%fd14532, %fd14529, 0d406FE00000000000;
	min.f64 	%fd14533, %fd14532, 0d406FE00000000000;
	cvt.rzi.u32.f64 	%r1749, %fd14533;
	mov.f64 	%fd14534, 0d3FF0000000000000;
	sub.f64 	%fd14535, %fd14534, %fd14529;
	ld.global.f64 	%fd14536, [%rd79+88];
	sub.f64 	%fd14537, %fd14535, %fd14536;
	and.b16  	%rs773, %rs1051, 255;
	cvt.rn.f64.u16 	%fd14538, %rs773;
	mul.f64 	%fd14539, %fd14537, %fd14538;
	min.f64 	%fd14540, %fd14539, 0d406FE00000000000;
	cvt.rzi.u32.f64 	%r1750, %fd14540;
	and.b16  	%rs774, %rs1052, 255;
	cvt.rn.f64.u16 	%fd14541, %rs774;
	mul.f64 	%fd14542, %fd14537, %fd14541;
	min.f64 	%fd14543, %fd14542, 0d406FE00000000000;
	cvt.rzi.u32.f64 	%r1751, %fd14543;
	and.b16  	%rs775, %rs1053, 255;
	cvt.rn.f64.u16 	%fd14544, %rs775;
	mul.f64 	%fd14545, %fd14537, %fd14544;
	min.f64 	%fd14546, %fd14545, 0d406FE00000000000;
	cvt.rzi.u32.f64 	%r1752, %fd14546;
	and.b16  	%rs776, %rs1054, 255;
	cvt.rn.f64.u16 	%fd14547, %rs776;
	mul.f64 	%fd14548, %fd14537, %fd14547;
	min.f64 	%fd14549, %fd14548, 0d406FE00000000000;
	cvt.rzi.u32.f64 	%r1753, %fd14549;
	and.b32  	%r1754, %r1750, 255;
	and.b32  	%r1755, %r1748, 255;
	add.s32 	%r1756, %r1754, %r1755;
	cvt.rn.f64.u32 	%fd14550, %r1756;
	min.f64 	%fd14551, %fd14550, 0d406FE00000000000;
	cvt.rzi.u32.f64 	%r1757, %fd14551;
	and.b32  	%r1758, %r1751, 255;
	add.s32 	%r1759, %r1758, %r1755;
	cvt.rn.f64.u32 	%fd14552, %r1759;
	min.f64 	%fd14553, %fd14552, 0d406FE00000000000;
	cvt.rzi.u32.f64 	%r1760, %fd14553;
	and.b32  	%r1761, %r1752, 255;
	add.s32 	%r1762, %r1761, %r1755;
	cvt.rn.f64.u32 	%fd14554, %r1762;
	min.f64 	%fd14555, %fd14554, 0d406FE00000000000;
	cvt.rzi.u32.f64 	%r1763, %fd14555;
	and.b32  	%r1764, %r1753, 255;
	and.b32  	%r1765, %r1749, 255;
	add.s32 	%r1766, %r1764, %r1765;
	cvt.rn.f64.u32 	%fd14556, %r1766;
	min.f64 	%fd14557, %fd14556, 0d406FE00000000000;
	cvt.rzi.u32.f64 	%r1767, %fd14557;
	mul.f64 	%fd14558, %fd14536, 0d0000000000000000;
	min.f64 	%fd14559, %fd14558, 0d406FE00000000000;
	cvt.rzi.u32.f64 	%r1768, %fd14559;
	mul.f64 	%fd14560, %fd14536, 0d406FE00000000000;
	min.f64 	%fd14561, %fd14560, 0d406FE00000000000;
	cvt.rzi.u32.f64 	%r1769, %fd14561;
	and.b32  	%r1770, %r1768, 255;
	and.b32  	%r1771, %r1757, 255;
	add.s32 	%r1772, %r1771, %r1770;
	cvt.rn.f64.u32 	%fd14562, %r1772;
	min.f64 	%fd14563, %fd14562, 0d406FE00000000000;
	cvt.rzi.u32.f64 	%r1773, %fd14563;
	cvt.u16.u32 	%rs1051, %r1773;
	and.b32  	%r1774, %r1760, 255;
	add.s32 	%r1775, %r1774, %r1770;
	cvt.rn.f64.u32 	%fd14564, %r1775;
	min.f64 	%fd14565, %fd14564, 0d406FE00000000000;
	cvt.rzi.u32.f64 	%r1776, %fd14565;
	cvt.u16.u32 	%rs1052, %r1776;
	and.b32  	%r1777, %r1763, 255;
	add.s32 	%r1778, %r1777, %r1770;
	cvt.rn.f64.u32 	%fd14566, %r1778;
	min.f64 	%fd14567, %fd14566, 0d406FE00000000000;
	cvt.rzi.u32.f64 	%r1779, %fd14567;
	cvt.u16.u32 	%rs1053, %r1779;
	and.b32  	%r1780, %r1769, 255;
	and.b32  	%r1781, %r1767, 255;
	add.s32 	%r1782, %r1781, %r1780;
	cvt.rn.f64.u32 	%fd14568, %r1782;
	min.f64 	%fd14569, %fd14568, 0d406FE00000000000;
	cvt.rzi.u32.f64 	%r1783, %fd14569;
	cvt.u16.u32 	%rs1054, %r1783;
$L__BB0_1814:
	setp.eq.s32 	%p2965, %r2942, 1;
	@%p2965 bra 	$L__BB0_1817;
	setp.ne.s32 	%p2966, %r2942, 0;
	@%p2966 bra 	$L__BB0_1818;
	ld.param.u64 	%rd929, [_Z13render_kernelP4RectiP4TrigiP5Lighti7double3S5_iidP6uchar4iS7__param_0];
	cvta.to.global.u64 	%rd711, %rd929;
	mul.wide.s32 	%rd712, %r2941, 128;
	add.s64 	%rd713, %rd711, %rd712;
	ld.global.f64 	%fd14668, [%rd713+112];
	and.b16  	%rs793, %rs1039, 255;
	cvt.rn.f64.u16 	%fd14669, %rs793;
	mul.f64 	%fd14670, %fd14668, %fd14669;
	min.f64 	%fd14671, %fd14670, 0d406FE00000000000;
	cvt.rzi.u32.f64 	%r1864, %fd14671;
	and.b16  	%rs794, %rs1040, 255;
	cvt.rn.f64.u16 	%fd14672, %rs794;
	mul.f64 	%fd14673, %fd14668, %fd14672;
	min.f64 	%fd14674, %fd14673, 0d406FE00000000000;
	cvt.rzi.u32.f64 	%r1865, %fd14674;
	and.b16  	%rs795, %rs1041, 255;
	cvt.rn.f64.u16 	%fd14675, %rs795;
	mul.f64 	%fd14676, %fd14668, %fd14675;
	min.f64 	%fd14677, %fd14676, 0d406FE00000000000;
	cvt.rzi.u32.f64 	%r1866, %fd14677;
	and.b16  	%rs796, %rs1042, 255;
	cvt.rn.f64.u16 	%fd14678, %rs796;
	mul.f64 	%fd14679, %fd14668, %fd14678;
	min.f64 	%fd14680, %fd14679, 0d406FE00000000000;
	cvt.rzi.u32.f64 	%r1867, %fd14680;
	mov.f64 	%fd14681, 0d3FF0000000000000;
	sub.f64 	%fd14682, %fd14681, %fd14668;
	ld.global.f64 	%fd14683, [%rd713+120];
	sub.f64 	%fd14684, %fd14682, %fd14683;
	and.b16  	%rs797, %rs1055, 255;
	cvt.rn.f64.u16 	%fd14685, %rs797;
	mul.f64 	%fd14686, %fd14684, %fd14685;
	min.f64 	%fd14687, %fd14686, 0d406FE00000000000;
	cvt.rzi.u32.f64 	%r1868, %fd14687;
	and.b16  	%rs798, %rs1056, 255;
	cvt.rn.f64.u16 	%fd14688, %rs798;
	mul.f64 	%fd14689, %fd14684, %fd14688;
	min.f64 	%fd14690, %fd14689, 0d406FE00000000000;
	cvt.rzi.u32.f64 	%r1869, %fd14690;
	and.b16  	%rs799, %rs1057, 255;
	cvt.rn.f64.u16 	%fd14691, %rs799;
	mul.f64 	%fd14692, %fd14684, %fd14691;
	min.f64 	%fd14693, %fd14692, 0d406FE00000000000;
	cvt.rzi.u32.f64 	%r1870, %fd14693;
	and.b16  	%rs800, %rs1058, 255;
	cvt.rn.f64.u16 	%fd14694, %rs800;
	mul.f64 	%fd14695, %fd14684, %fd14694;
	min.f64 	%fd14696, %fd14695, 0d406FE00000000000;
	cvt.rzi.u32.f64 	%r1871, %fd14696;
	and.b32  	%r1872, %r1868, 255;
	and.b32  	%r1873, %r1864, 255;
	add.s32 	%r1874, %r1872, %r1873;
	cvt.rn.f64.u32 	%fd14697, %r1874;
	min.f64 	%fd14698, %fd14697, 0d406FE00000000000;
	cvt.rzi.u32.f64 	%r1875, %fd14698;
	and.b32  	%r1876, %r1869, 255;
	and.b32  	%r1877, %r1865, 255;
	add.s32 	%r1878, %r1876, %r1877;
	cvt.rn.f64.u32 	%fd14699, %r1878;
	min.f64 	%fd14700, %fd14699, 0d406FE00000000000;
	cvt.rzi.u32.f64 	%r1879, %fd14700;
	and.b32  	%r1880, %r1870, 255;
	and.b32  	%r1881, %r1866, 255;
	add.s32 	%r1882, %r1880, %r1881;
	cvt.rn.f64.u32 	%fd14701, %r1882;
	min.f64 	%fd14702, %fd14701, 0d406FE00000000000;
	cvt.rzi.u32.f64 	%r1883, %fd14702;
	and.b32  	%r1884, %r1871, 255;
	and.b32  	%r1885, %r1867, 255;
	add.s32 	%r1886, %r1884, %r1885;
	cvt.rn.f64.u32 	%fd14703, %r1886;
	min.f64 	%fd14704, %fd14703, 0d406FE00000000000;
	cvt.rzi.u32.f64 	%r1887, %fd14704;
	and.b16  	%rs801, %rs1051, 255;
	cvt.rn.f64.u16 	%fd14705, %rs801;
	mul.f64 	%fd14706, %fd14683, %fd14705;
	min.f64 	%fd14707, %fd14706, 0d406FE00000000000;
	cvt.rzi.u32.f64 	%r1888, %fd14707;
	and.b16  	%rs802, %rs1052, 255;
	cvt.rn.f64.u16 	%fd14708, %rs802;
	mul.f64 	%fd14709, %fd14683, %fd14708;
	min.f64 	%fd14710, %fd14709, 0d406FE00000000000;
	cvt.rzi.u32.f64 	%r1889, %fd14710;
	and.b16  	%rs803, %rs1053, 255;
	cvt.rn.f64.u16 	%fd14711, %rs803;
	mul.f64 	%fd14712, %fd14683, %fd14711;
	min.f64 	%fd14713, %fd14712, 0d406FE00000000000;
	cvt.rzi.u32.f64 	%r1890, %fd14713;
	and.b16  	%rs804, %rs1054, 255;
	cvt.rn.f64.u16 	%fd14714, %rs804;
	mul.f64 	%fd14715, %fd14683, %fd14714;
	min.f64 	%fd14716, %fd14715, 0d406FE00000000000;
	cvt.rzi.u32.f64 	%r1891, %fd14716;
	and.b32  	%r1892, %r1888, 255;
	and.b32  	%r1893, %r1875, 255;
	add.s32 	%r1894, %r1893, %r1892;
	cvt.rn.f64.u32 	%fd14717, %r1894;
	min.f64 	%fd14718, %fd14717, 0d406FE00000000000;
	cvt.rzi.u32.f64 	%r1895, %fd14718;
	cvt.u16.u32 	%rs1055, %r1895;
	and.b32  	%r1896, %r1889, 255;
	and.b32  	%r1897, %r1879, 255;
	add.s32 	%r1898, %r1897, %r1896;
	cvt.rn.f64.u32 	%fd14719, %r1898;
	min.f64 	%fd14720, %fd14719, 0d406FE00000000000;
	cvt.rzi.u32.f64 	%r1899, %fd14720;
	cvt.u16.u32 	%rs1056, %r1899;
	and.b32  	%r1900, %r1890, 255;
	and.b32  	%r1901, %r1883, 255;
	add.s32 	%r1902, %r1901, %r1900;
	cvt.rn.f64.u32 	%fd14721, %r1902;
	min.f64 	%fd14722, %fd14721, 0d406FE00000000000;
	cvt.rzi.u32.f64 	%r1903, %fd14722;
	cvt.u16.u32 	%rs1057, %r1903;
	and.b32  	%r1904, %r1891, 255;
	and.b32  	%r1905, %r1887, 255;
	add.s32 	%r1906, %r1905, %r1904;
	cvt.rn.f64.u32 	%fd14723, %r1906;
	min.f64 	%fd14724, %fd14723, 0d406FE00000000000;
	cvt.rzi.u32.f64 	%r1907, %fd14724;
	cvt.u16.u32 	%rs1058, %r1907;
	bra.uni 	$L__BB0_1818;
$L__BB0_1817:
	ld.param.u64 	%rd1050, [_Z13render_kernelP4RectiP4TrigiP5Lighti7double3S5_iidP6uchar4iS7__param_2];
	cvta.to.global.u64 	%rd708, %rd1050;
	mul.wide.s32 	%rd709, %r2941, 96;
	add.s64 	%rd710, %rd708, %rd709;
	ld.global.f64 	%fd14611, [%rd710+80];
	and.b16  	%rs781, %rs1039, 255;
	cvt.rn.f64.u16 	%fd14612, %rs781;
	mul.f64 	%fd14613, %fd14611, %fd14612;
	min.f64 	%fd14614, %fd14613, 0d406FE00000000000;
	cvt.rzi.u32.f64 	%r1820, %fd14614;
	and.b16  	%rs782, %rs1040, 255;
	cvt.rn.f64.u16 	%fd14615, %rs782;
	mul.f64 	%fd14616, %fd14611, %fd14615;
	min.f64 	%fd14617, %fd14616, 0d406FE00000000000;
	cvt.rzi.u32.f64 	%r1821, %fd14617;
	and.b16  	%rs783, %rs1041, 255;
	cvt.rn.f64.u16 	%fd14618, %rs783;
	mul.f64 	%fd14619, %fd14611, %fd14618;
	min.f64 	%fd14620, %fd14619, 0d406FE00000000000;
	cvt.rzi.u32.f64 	%r1822, %fd14620;
	and.b16  	%rs784, %rs1042, 255;
	cvt.rn.f64.u16 	%fd14621, %rs784;
	mul.f64 	%fd14622, %fd14611, %fd14621;
	min.f64 	%fd14623, %fd14622, 0d406FE00000000000;
	cvt.rzi.u32.f64 	%r1823, %fd14623;
	mov.f64 	%fd14624, 0d3FF0000000000000;
	sub.f64 	%fd14625, %fd14624, %fd14611;
	ld.global.f64 	%fd14626, [%rd710+88];
	sub.f64 	%fd14627, %fd14625, %fd14626;
	and.b16  	%rs785, %rs1055, 255;
	cvt.rn.f64.u16 	%fd14628, %rs785;
	mul.f64 	%fd14629, %fd14627, %fd14628;
	min.f64 	%fd14630, %fd14629, 0d406FE00000000000;
	cvt.rzi.u32.f64 	%r1824, %fd14630;
	and.b16  	%rs786, %rs1056, 255;
	cvt.rn.f64.u16 	%fd14631, %rs786;
	mul.f64 	%fd14632, %fd14627, %fd14631;
	min.f64 	%fd14633, %fd14632, 0d406FE00000000000;
	cvt.rzi.u32.f64 	%r1825, %fd14633;
	and.b16  	%rs787, %rs1057, 255;
	cvt.rn.f64.u16 	%fd14634, %rs787;
	mul.f64 	%fd14635, %fd14627, %fd14634;
	min.f64 	%fd14636, %fd14635, 0d406FE00000000000;
	cvt.rzi.u32.f64 	%r1826, %fd14636;
	and.b16  	%rs788, %rs1058, 255;
	cvt.rn.f64.u16 	%fd14637, %rs788;
	mul.f64 	%fd14638, %fd14627, %fd14637;
	min.f64 	%fd14639, %fd14638, 0d406FE00000000000;
	cvt.rzi.u32.f64 	%r1827, %fd14639;
	and.b32  	%r1828, %r1824, 255;
	and.b32  	%r1829, %r1820, 255;
	add.s32 	%r1830, %r1828, %r1829;
	cvt.rn.f64.u32 	%fd14640, %r1830;
	min.f64 	%fd14641, %fd14640, 0d406FE00000000000;
	cvt.rzi.u32.f64 	%r1831, %fd14641;
	and.b32  	%r1832, %r1825, 255;
	and.b32  	%r1833, %r1821, 255;
	add.s32 	%r1834, %r1832, %r1833;
	cvt.rn.f64.u32 	%fd14642, %r1834;
	min.f64 	%fd14643, %fd14642, 0d406FE00000000000;
	cvt.rzi.u32.f64 	%r1835, %fd14643;
	and.b32  	%r1836, %r1826, 255;
	and.b32  	%r1837, %r1822, 255;
	add.s32 	%r1838, %r1836, %r1837;
	cvt.rn.f64.u32 	%fd14644, %r1838;
	min.f64 	%fd14645, %fd14644, 0d406FE00000000000;
	cvt.rzi.u32.f64 	%r1839, %fd14645;
	and.b32  	%r1840, %r1827, 255;
	and.b32  	%r1841, %r1823, 255;
	add.s32 	%r1842, %r1840, %r1841;
	cvt.rn.f64.u32 	%fd14646, %r1842;
	min.f64 	%fd14647, %fd14646, 0d406FE00000000000;
	cvt.rzi.u32.f64 	%r1843, %fd14647;
	and.b16  	%rs789, %rs1051, 255;
	cvt.rn.f64.u16 	%fd14648, %rs789;
	mul.f64 	%fd14649, %fd14626, %fd14648;
	min.f64 	%fd14650, %fd14649, 0d406FE00000000000;
	cvt.rzi.u32.f64 	%r1844, %fd14650;
	and.b16  	%rs790, %rs1052, 255;
	cvt.rn.f64.u16 	%fd14651, %rs790;
	mul.f64 	%fd14652, %fd14626, %fd14651;
	min.f64 	%fd14653, %fd14652, 0d406FE00000000000;
	cvt.rzi.u32.f64 	%r1845, %fd14653;
	and.b16  	%rs791, %rs1053, 255;
	cvt.rn.f64.u16 	%fd14654, %rs791;
	mul.f64 	%fd14655, %fd14626, %fd14654;
	min.f64 	%fd14656, %fd14655, 0d406FE00000000000;
	cvt.rzi.u32.f64 	%r1846, %fd14656;
	and.b16  	%rs792, %rs1054, 255;
	cvt.rn.f64.u16 	%fd14657, %rs792;
	mul.f64 	%fd14658, %fd14626, %fd14657;
	min.f64 	%fd14659, %fd14658, 0d406FE00000000000;
	cvt.rzi.u32.f64 	%r1847, %fd14659;
	and.b32  	%r1848, %r1844, 255;
	and.b32  	%r1849, %r1831, 255;
	add.s32 	%r1850, %r1849, %r1848;
	cvt.rn.f64.u32 	%fd14660, %r1850;
	min.f64 	%fd14661, %fd14660, 0d406FE00000000000;
	cvt.rzi.u32.f64 	%r1851, %fd14661;
	cvt.u16.u32 	%rs1055, %r1851;
	and.b32  	%r1852, %r1845, 255;
	and.b32  	%r1853, %r1835, 255;
	add.s32 	%r1854, %r1853, %r1852;
	cvt.rn.f64.u32 	%fd14662, %r1854;
	min.f64 	%fd14663, %fd14662, 0d406FE00000000000;
	cvt.rzi.u32.f64 	%r1855, %fd14663;
	cvt.u16.u32 	%rs1056, %r1855;
	and.b32  	%r1856, %r1846, 255;
	and.b32  	%r1857, %r1839, 255;
	add.s32 	%r1858, %r1857, %r1856;
	cvt.rn.f64.u32 	%fd14664, %r1858;
	min.f64 	%fd14665, %fd14664, 0d406FE00000000000;
	cvt.rzi.u32.f64 	%r1859, %fd14665;
	cvt.u16.u32 	%rs1057, %r1859;
	and.b32  	%r1860, %r1847, 255;
	and.b32  	%r1861, %r1843, 255;
	add.s32 	%r1862, %r1861, %r1860;
	cvt.rn.f64.u32 	%fd14666, %r1862;
	min.f64 	%fd14667, %fd14666, 0d406FE00000000000;
	cvt.rzi.u32.f64 	%r1863, %fd14667;
	cvt.u16.u32 	%rs1058, %r1863;
$L__BB0_1818:
	mul.f64 	%fd14726, %fd17943, %fd17971;
	fma.rn.f64 	%fd14727, %fd17942, %fd17970, %fd14726;
	fma.rn.f64 	%fd4402, %fd17944, %fd17972, %fd14727;
	neg.f64 	%fd18199, %fd4402;
	setp.leu.f64 	%p2967, %fd4402, 0d0000000000000000;
	mov.f64 	%fd18198, 0d3FF8000000000000;
	@%p2967 bra 	$L__BB0_1820;
	neg.f64 	%fd17970, %fd17970;
	neg.f64 	%fd17971, %fd17971;
	neg.f64 	%fd17972, %fd17972;
	mov.f64 	%fd18198, 0d3FE5555555555555;
	mov.f64 	%fd18199, %fd4402;
$L__BB0_1820:
	mul.f64 	%fd14730, %fd18198, %fd18198;
	mul.f64 	%fd14731, %fd18199, %fd18199;
	mov.f64 	%fd14732, 0d3FF0000000000000;
	sub.f64 	%fd14733, %fd14732, %fd14731;
	mul.f64 	%fd14734, %fd14730, %fd14733;
	sub.f64 	%fd14735, %fd14732, %fd14734;
	cvt.rn.f32.f64 	%f6, %fd14735;
	setp.ltu.f32 	%p2968, %f6, 0f00000000;
	mov.f64 	%fd18204, 0d0000000000000000;
	mov.f64 	%fd18205, %fd18204;
	mov.f64 	%fd18206, %fd18204;
	@%p2968 bra 	$L__BB0_1831;
	mul.f64 	%fd4412, %fd17942, %fd18198;
	mul.f64 	%fd4413, %fd17943, %fd18198;
	mul.f64 	%fd4414, %fd17944, %fd18198;
	mul.f64 	%fd4415, %fd18198, %fd18199;
	cvt.f64.f32 	%fd4416, %f6;
	setp.eq.f32 	%p2969, %f6, 0f00000000;
	mov.f64 	%fd18201, 0d0000000000000000;
	@%p2969 bra 	$L__BB0_1825;
	setp.leu.f64 	%p2970, %fd4416, 0d3E7AD7F29ABCAF48;
	mov.f64 	%fd18201, %fd4416;
	@%p2970 bra 	$L__BB0_1825;
	mov.f64 	%fd18200, %fd4416;
$L__BB0_1824:
	div.rn.f64 	%fd14737, %fd4416, %fd18200;
	add.f64 	%fd14738, %fd18200, %fd14737;
	mul.f64 	%fd18201, %fd14738, 0d3FE0000000000000;
	sub.f64 	%fd14739, %fd18201, %fd18200;
	abs.f64 	%fd14740, %fd14739;
	setp.gt.f64 	%p2971, %fd14740, 0d3E7AD7F29ABCAF48;
	mov.f64 	%fd18200, %fd18201;
	@%p2971 bra 	$L__BB0_1824;
$L__BB0_1825:
	sub.f64 	%fd14742, %fd4415, %fd18201;
	fma.rn.f64 	%fd4420, %fd17970, %fd14742, %fd4412;
	fma.rn.f64 	%fd4421, %fd17971, %fd14742, %fd4413;
	fma.rn.f64 	%fd4422, %fd17972, %fd14742, %fd4414;
	mul.f64 	%fd14743, %fd4421, %fd4421;
	fma.rn.f64 	%fd14744, %fd4420, %fd4420, %fd14743;
	fma.rn.f64 	%fd4423, %fd4422, %fd4422, %fd14744;
	setp.eq.f64 	%p2972, %fd4423, 0d0000000000000000;
	mov.f64 	%fd18203, 0d0000000000000000;
	@%p2972 bra 	$L__BB0_1829;
	abs.f64 	%fd14745, %fd4423;
	setp.leu.f64 	%p2973, %fd14745, 0d3E7AD7F29ABCAF48;
	mov.f64 	%fd18203, %fd4423;
	@%p2973 bra 	$L__BB0_1829;
	mov.f64 	%fd18202, %fd4423;
$L__BB0_1828:
	div.rn.f64 	%fd14746, %fd4423, %fd18202;
	add.f64 	%fd14747, %fd18202, %fd14746;
	mul.f64 	%fd18203, %fd14747, 0d3FE0000000000000;
	sub.f64 	%fd14748, %fd18203, %fd18202;
	abs.f64 	%fd14749, %fd14748;
	setp.gt.f64 	%p2974, %fd14749, 0d3E7AD7F29ABCAF48;
	mov.f64 	%fd18202, %fd18203;
	@%p2974 bra 	$L__BB0_1828;
$L__BB0_1829:
	setp.lt.f64 	%p2975, %fd18203, 0d3D719799812DEA11;
	mov.f64 	%fd18204, 0d0000000000000000;
	mov.f64 	%fd18205, %fd18204;
	mov.f64 	%fd18206, %fd18204;
	@%p2975 bra 	$L__BB0_1831;
	div.rn.f64 	%fd18204, %fd4420, %fd18203;
	div.rn.f64 	%fd18205, %fd4421, %fd18203;
	div.rn.f64 	%fd18206, %fd4422, %fd18203;
$L__BB0_1831:
	mul.f64 	%fd14751, %fd18205, %fd18205;
	fma.rn.f64 	%fd14752, %fd18204, %fd18204, %fd14751;
	fma.rn.f64 	%fd4433, %fd18206, %fd18206, %fd14752;
	setp.eq.f64 	%p2976, %fd4433, 0d0000000000000000;
	mov.u16 	%rs1091, %rs1055;
	mov.u16 	%rs1092, %rs1056;
	mov.u16 	%rs1093, %rs1057;
	mov.u16 	%rs1094, %rs1058;
	@%p2976 bra 	$L__BB0_2277;
	abs.f64 	%fd4434, %fd4433;
	setp.leu.f64 	%p2977, %fd4434, 0d3E7AD7F29ABCAF48;
	mov.f64 	%fd18208, %fd4433;
	@%p2977 bra 	$L__BB0_1835;
	mov.f64 	%fd18207, %fd4433;
$L__BB0_1834:
	div.rn.f64 	%fd14753, %fd4433, %fd18207;
	add.f64 	%fd14754, %fd18207, %fd14753;
	mul.f64 	%fd18208, %fd14754, 0d3FE0000000000000;
	sub.f64 	%fd14755, %fd18208, %fd18207;
	abs.f64 	%fd14756, %fd14755;
	setp.gt.f64 	%p2978, %fd14756, 0d3E7AD7F29ABCAF48;
	mov.f64 	%fd18207, %fd18208;
	@%p2978 bra 	$L__BB0_1834;
$L__BB0_1835:
	setp.leu.f64 	%p2979, %fd18208, 0d3EB0C6F7A0B5ED8D;
	mov.u16 	%rs1091, %rs1055;
	mov.u16 	%rs1092, %rs1056;
	mov.u16 	%rs1093, %rs1057;
	mov.u16 	%rs1094, %rs1058;
	@%p2979 bra 	$L__BB0_2277;
	ld.param.u32 	%r2688, [_Z13render_kernelP4RectiP4TrigiP5Lighti7double3S5_iidP6uchar4iS7__param_5];
	setp.lt.s32 	%p2980, %r2688, 1;
	@%p2980 bra 	$L__BB0_1847;
	mov.b32 	%r3010, 0;
$L__BB0_1838:
	ld.param.u64 	%rd1111, [_Z13render_kernelP4RectiP4TrigiP5Lighti7double3S5_iidP6uchar4iS7__param_4];
	cvta.to.global.u64 	%rd714, %rd1111;
	mul.wide.u32 	%rd715, %r3010, 64;
	add.s64 	%rd82, %rd714, %rd715;
	ld.global.u32 	%r1909, [%rd82];
	setp.ne.s32 	%p2981, %r1909, 1;
	@%p2981 bra 	$L__BB0_1846;
	ld.global.f64 	%fd14758, [%rd82+16];
	ld.global.f64 	%fd14759, [%rd82+24];
	ld.global.f64 	%fd14760, [%rd82+32];
	sub.f64 	%fd4438, %fd14758, %fd3124;
	sub.f64 	%fd4439, %fd14759, %fd3125;
	sub.f64 	%fd4440, %fd14760, %fd3126;
	mul.f64 	%fd14761, %fd4439, %fd4439;
	fma.rn.f64 	%fd14762, %fd4438, %fd4438, %fd14761;
	fma.rn.f64 	%fd4441, %fd4440, %fd4440, %fd14762;
	setp.eq.f64 	%p2982, %fd4441, 0d0000000000000000;
	mov.f64 	%fd18210, 0d0000000000000000;
	@%p2982 bra 	$L__BB0_1843;
	abs.f64 	%fd14763, %fd4441;
	setp.leu.f64 	%p2983, %fd14763, 0d3E7AD7F29ABCAF48;
	mov.f64 	%fd18210, %fd4441;
	@%p2983 bra 	$L__BB0_1843;
	mov.f64 	%fd18209, %fd4441;
$L__BB0_1842:
	div.rn.f64 	%fd14764, %fd4441, %fd18209;
	add.f64 	%fd14765, %fd18209, %fd14764;
	mul.f64 	%fd18210, %fd14765, 0d3FE0000000000000;
	sub.f64 	%fd14766, %fd18210, %fd18209;
	abs.f64 	%fd14767, %fd14766;
	setp.gt.f64 	%p2984, %fd14767, 0d3E7AD7F29ABCAF48;
	mov.f64 	%fd18209, %fd18210;
	@%p2984 bra 	$L__BB0_1842;
$L__BB0_1843:
	setp.lt.f64 	%p2985, %fd18210, 0d3D719799812DEA11;
	mov.f64 	%fd18211, 0d0000000000000000;
	mov.f64 	%fd18212, %fd18211;
	mov.f64 	%fd18213, %fd18211;
	@%p2985 bra 	$L__BB0_1845;
	div.rn.f64 	%fd18211, %fd4438, %fd18210;
	div.rn.f64 	%fd18212, %fd4439, %fd18210;
	div.rn.f64 	%fd18213, %fd4440, %fd18210;
$L__BB0_1845:
	mul.f64 	%fd14769, %fd18205, %fd18212;
	fma.rn.f64 	%fd14770, %fd18204, %fd18211, %fd14769;
	fma.rn.f64 	%fd14771, %fd18206, %fd18213, %fd14770;
	add.f64 	%fd14772, %fd14771, 0dBFF0000000000000;
	abs.f64 	%fd14773, %fd14772;
	setp.lt.f64 	%p2986, %fd14773, 0d3FC0000000000000;
	setp.lt.f64 	%p2987, %fd18210, 0d3FC0000000000000;
	and.pred  	%p2988, %p2987, %p2986;
	mov.b16 	%rs1091, 255;
	mov.u16 	%rs1092, %rs1091;
	mov.u16 	%rs1093, %rs1091;
	mov.u16 	%rs1094, %rs1091;
	@%p2988 bra 	$L__BB0_2277;
$L__BB0_1846:
	ld.param.u32 	%r2689, [_Z13render_kernelP4RectiP4TrigiP5Lighti7double3S5_iidP6uchar4iS7__param_5];
	add.s32 	%r3010, %r3010, 1;
	setp.eq.s32 	%p2989, %r3010, %r2689;
	@%p2989 bra 	$L__BB0_1847;
	bra.uni 	$L__BB0_1838;
$L__BB0_1847:
	ld.param.u32 	%r2500, [_Z13render_kernelP4RectiP4TrigiP5Lighti7double3S5_iidP6uchar4iS7__param_1];
	ld.param.u64 	%rd930, [_Z13render_kernelP4RectiP4TrigiP5Lighti7double3S5_iidP6uchar4iS7__param_0];
	cvta.to.global.u64 	%rd81, %rd930;
	setp.lt.s32 	%p2990, %r2500, 1;
	mov.f64 	%fd18218, 0d7FEFFFFFFFFFFFFF;
	mov.b32 	%r3016, -1;
	mov.u32 	%r3017, %r3016;
	@%p2990 bra 	$L__BB0_1860;
	mov.b32 	%r3017, -1;
	mov.f64 	%fd18218, 0d7FEFFFFFFFFFFFFF;
	mov.b32 	%r3013, 0;
	mov.u32 	%r3016, %r3017;
$L__BB0_1849:
	mul.wide.u32 	%rd716, %r3013, 128;
	add.s64 	%rd717, %rd81, %rd716;
	ld.global.f64 	%fd4453, [%rd717+88];
	ld.global.f64 	%fd4454, [%rd717+80];
	ld.global.f64 	%fd4455, [%rd717+72];
	ld.global.f64 	%fd4456, [%rd717+64];
	ld.global.f64 	%fd4457, [%rd717+56];
	ld.global.f64 	%fd4458, [%rd717+48];
	ld.global.f64 	%fd4459, [%rd717+40];
	ld.global.f64 	%fd4460, [%rd717+32];
	ld.global.f64 	%fd4461, [%rd717+24];
	ld.global.f64 	%fd4462, [%rd717+16];
	ld.global.f64 	%fd4463, [%rd717+8];
	ld.global.f64 	%fd4464, [%rd717];
	sub.f64 	%fd4465, %fd4461, %fd4464;
	sub.f64 	%fd4466, %fd4460, %fd4463;
	sub.f64 	%fd4467, %fd4459, %fd4462;
	sub.f64 	%fd4468, %fd4455, %fd4464;
	sub.f64 	%fd4469, %fd4454, %fd4463;
	sub.f64 	%fd4470, %fd4453, %fd4462;
	mul.f64 	%fd14777, %fd18205, %fd4470;
	mul.f64 	%fd14778, %fd18206, %fd4469;
	sub.f64 	%fd4471, %fd14777, %fd14778;
	mul.f64 	%fd14779, %fd18206, %fd4468;
	mul.f64 	%fd14780, %fd18204, %fd4470;
	sub.f64 	%fd14781, %fd14779, %fd14780;
	mul.f64 	%fd14782, %fd18204, %fd4469;
	mul.f64 	%fd14783, %fd18205, %fd4468;
	sub.f64 	%fd4472, %fd14782, %fd14783;
	mul.f64 	%fd14784, %fd4466, %fd14781;
	fma.rn.f64 	%fd14785, %fd4465, %fd4471, %fd14784;
	fma.rn.f64 	%fd4473, %fd4467, %fd4472, %fd14785;
	abs.f64 	%fd14786, %fd4473;
	setp.lt.f64 	%p2992, %fd14786, 0d3D719799812DEA11;
	mov.pred 	%p3756, 0;
	mov.f64 	%fd18216, 0d0000000000000000;
	@%p2992 bra 	$L__BB0_1853;
	sub.f64 	%fd4474, %fd3124, %fd4464;
	sub.f64 	%fd4475, %fd3125, %fd4463;
	sub.f64 	%fd4476, %fd3126, %fd4462;
	mul.f64 	%fd14791, %fd4475, %fd14781;
	fma.rn.f64 	%fd14792, %fd4474, %fd4471, %fd14791;
	fma.rn.f64 	%fd14793, %fd4476, %fd4472, %fd14792;
	div.rn.f64 	%fd4477, %fd14793, %fd4473;
	setp.lt.f64 	%p2994, %fd4477, 0d0000000000000000;
	setp.gt.f64 	%p2995, %fd4477, 0d3FF0000000000000;
	or.pred  	%p2996, %p2994, %p2995;
	@%p2996 bra 	$L__BB0_1853;
	mul.f64 	%fd14795, %fd4475, %fd4467;
	mul.f64 	%fd14796, %fd4476, %fd4466;
	sub.f64 	%fd4478, %fd14795, %fd14796;
	mul.f64 	%fd14797, %fd4476, %fd4465;
	mul.f64 	%fd14798, %fd4474, %fd4467;
	sub.f64 	%fd4479, %fd14797, %fd14798;
	mul.f64 	%fd14799, %fd4474, %fd4466;
	mul.f64 	%fd14800, %fd4475, %fd4465;
	sub.f64 	%fd4480, %fd14799, %fd14800;
	mul.f64 	%fd14801, %fd18205, %fd4479;
	fma.rn.f64 	%fd14802, %fd18204, %fd4478, %fd14801;
	fma.rn.f64 	%fd14803, %fd18206, %fd4480, %fd14802;
	div.rn.f64 	%fd14804, %fd14803, %fd4473;
	setp.lt.f64 	%p2998, %fd14804, 0d0000000000000000;
	add.f64 	%fd14805, %fd4477, %fd14804;
	setp.gt.f64 	%p2999, %fd14805, 0d3FF0000000000000;
	or.pred  	%p3000, %p2998, %p2999;
	@%p3000 bra 	$L__BB0_1853;
	mul.f64 	%fd14806, %fd4469, %fd4479;
	fma.rn.f64 	%fd14807, %fd4468, %fd4478, %fd14806;
	fma.rn.f64 	%fd14808, %fd4470, %fd4480, %fd14807;
	div.rn.f64 	%fd14809, %fd14808, %fd4473;
	setp.geu.f64 	%p3756, %fd14809, 0d0000000000000000;
	selp.f64 	%fd18216, %fd14809, 0d0000000000000000, %p3756;
$L__BB0_1853:
	sub.f64 	%fd4483, %fd4461, %fd4455;
	sub.f64 	%fd4484, %fd4460, %fd4454;
	sub.f64 	%fd4485, %fd4459, %fd4453;
	sub.f64 	%fd4486, %fd4458, %fd4455;
	sub.f64 	%fd4487, %fd4457, %fd4454;
	sub.f64 	%fd4488, %fd4456, %fd4453;
	mul.f64 	%fd14811, %fd18205, %fd4488;
	mul.f64 	%fd14812, %fd18206, %fd4487;
	sub.f64 	%fd4489, %fd14811, %fd14812;
	mul.f64 	%fd14813, %fd18206, %fd4486;
	mul.f64 	%fd14814, %fd18204, %fd4488;
	sub.f64 	%fd4490, %fd14813, %fd14814;
	mul.f64 	%fd14815, %fd18204, %fd4487;
	mul.f64 	%fd14816, %fd18205, %fd4486;
	sub.f64 	%fd4491, %fd14815, %fd14816;
	mul.f64 	%fd14817, %fd4484, %fd4490;
	fma.rn.f64 	%fd14818, %fd4483, %fd4489, %fd14817;
	fma.rn.f64 	%fd4492, %fd4485, %fd4491, %fd14818;
	abs.f64 	%fd14819, %fd4492;
	setp.lt.f64 	%p3002, %fd14819, 0d3D719799812DEA11;
	mov.pred 	%p3757, 0;
	mov.f64 	%fd18217, 0d0000000000000000;
	@%p3002 bra 	$L__BB0_1857;
	sub.f64 	%fd4493, %fd3124, %fd4455;
	sub.f64 	%fd4494, %fd3125, %fd4454;
	sub.f64 	%fd4495, %fd3126, %fd4453;
	mul.f64 	%fd14821, %fd4494, %fd4490;
	fma.rn.f64 	%fd14822, %fd4493, %fd4489, %fd14821;
	fma.rn.f64 	%fd14823, %fd4495, %fd4491, %fd14822;
	div.rn.f64 	%fd4496, %fd14823, %fd4492;
	setp.lt.f64 	%p3004, %fd4496, 0d0000000000000000;
	setp.gt.f64 	%p3005, %fd4496, 0d3FF0000000000000;
	or.pred  	%p3006, %p3004, %p3005;
	@%p3006 bra 	$L__BB0_1857;
	mul.f64 	%fd14825, %fd4494, %fd4485;
	mul.f64 	%fd14826, %fd4495, %fd4484;
	sub.f64 	%fd4497, %fd14825, %fd14826;
	mul.f64 	%fd14827, %fd4495, %fd4483;
	mul.f64 	%fd14828, %fd4493, %fd4485;
	sub.f64 	%fd4498, %fd14827, %fd14828;
	mul.f64 	%fd14829, %fd4493, %fd4484;
	mul.f64 	%fd14830, %fd4494, %fd4483;
	sub.f64 	%fd4499, %fd14829, %fd14830;
	mul.f64 	%fd14831, %fd18205, %fd4498;
	fma.rn.f64 	%fd14832, %fd18204, %fd4497, %fd14831;
	fma.rn.f64 	%fd14833, %fd18206, %fd4499, %fd14832;
	div.rn.f64 	%fd14834, %fd14833, %fd4492;
	setp.lt.f64 	%p3008, %fd14834, 0d0000000000000000;
	add.f64 	%fd14835, %fd4496, %fd14834;
	setp.gt.f64 	%p3009, %fd14835, 0d3FF0000000000000;
	or.pred  	%p3010, %p3008, %p3009;
	@%p3010 bra 	$L__BB0_1857;
	mul.f64 	%fd14836, %fd4487, %fd4498;
	fma.rn.f64 	%fd14837, %fd4486, %fd4497, %fd14836;
	fma.rn.f64 	%fd14838, %fd4488, %fd4499, %fd14837;
	div.rn.f64 	%fd14839, %fd14838, %fd4492;
	setp.geu.f64 	%p3757, %fd14839, 0d0000000000000000;
	selp.f64 	%fd18217, %fd14839, 0d0000000000000000, %p3757;
$L__BB0_1857:
	setp.lt.f64 	%p3011, %fd18216, 0d7FEFFFFFFFFFFFFF;
	and.pred  	%p3012, %p3756, %p3011;
	selp.f64 	%fd14840, %fd18216, 0d7FEFFFFFFFFFFFFF, %p3012;
	setp.lt.f64 	%p3013, %fd18217, %fd14840;
	and.pred  	%p3014, %p3757, %p3013;
	or.pred  	%p3015, %p3014, %p3012;
	selp.f64 	%fd14842, %fd18216, 0d0000000000000000, %p3012;
	selp.f64 	%fd4502, %fd18217, %fd14842, %p3014;
	not.pred 	%p3016, %p3015;
	@%p3016 bra 	$L__BB0_1859;
	setp.lt.f64 	%p3017, %fd4502, %fd18218;
	setp.gt.f64 	%p3018, %fd4502, 0d3EB0C6F7A0B5ED8D;
	and.pred  	%p3019, %p3017, %p3018;
	selp.b32 	%r3016, %r3013, %r3016, %p3019;
	selp.b32 	%r3017, 0, %r3017, %p3019;
	selp.f64 	%fd18218, %fd4502, %fd18218, %p3019;
$L__BB0_1859:
	ld.param.u32 	%r2501, [_Z13render_kernelP4RectiP4TrigiP5Lighti7double3S5_iidP6uchar4iS7__param_1];
	add.s32 	%r3013, %r3013, 1;
	setp.eq.s32 	%p3020, %r3013, %r2501;
	@%p3020 bra 	$L__BB0_1860;
	bra.uni 	$L__BB0_1849;
$L__BB0_1860:
	ld.param.u32 	%r2615, [_Z13render_kernelP4RectiP4TrigiP5Lighti7double3S5_iidP6uchar4iS7__param_3];
	ld.param.u64 	%rd1051, [_Z13render_kernelP4RectiP4TrigiP5Lighti7double3S5_iidP6uchar4iS7__param_2];
	cvta.to.global.u64 	%rd83, %rd1051;
	setp.lt.s32 	%p3021, %r2615, 1;
	@%p3021 bra 	$L__BB0_1883;
	ld.param.u32 	%r2616, [_Z13render_kernelP4RectiP4TrigiP5Lighti7double3S5_iidP6uchar4iS7__param_3];
	setp.eq.s32 	%p3022, %r2616, 1;
	mov.b32 	%r3027, 0;
	@%p3022 bra 	$L__BB0_1876;
	mov.b32 	%r3018, 0;
$L__BB0_1863:
	mul.wide.u32 	%rd718, %r3018, 96;
	add.s64 	%rd84, %rd83, %rd718;
	ld.global.f64 	%fd4506, [%rd84];
	ld.global.f64 	%fd4507, [%rd84+8];
	ld.global.f64 	%fd4508, [%rd84+16];
	ld.global.f64 	%fd14845, [%rd84+24];
	ld.global.f64 	%fd14846, [%rd84+32];
	ld.global.f64 	%fd14847, [%rd84+40];
	ld.global.f64 	%fd14848, [%rd84+48];
	ld.global.f64 	%fd14849, [%rd84+56];
	ld.global.f64 	%fd14850, [%rd84+64];
	sub.f64 	%fd4509, %fd14845, %fd4506;
	sub.f64 	%fd4510, %fd14846, %fd4507;
	sub.f64 	%fd4511, %fd14847, %fd4508;
	sub.f64 	%fd4512, %fd14848, %fd4506;
	sub.f64 	%fd4513, %fd14849, %fd4507;
	sub.f64 	%fd4514, %fd14850, %fd4508;
	mul.f64 	%fd14851, %fd18205, %fd4514;
	mul.f64 	%fd14852, %fd18206, %fd4513;
	sub.f64 	%fd4515, %fd14851, %fd14852;
	mul.f64 	%fd14853, %fd18206, %fd4512;
	mul.f64 	%fd14854, %fd18204, %fd4514;
	sub.f64 	%fd4516, %fd14853, %fd14854;
	mul.f64 	%fd14855, %fd18204, %fd4513;
	mul.f64 	%fd14856, %fd18205, %fd4512;
	sub.f64 	%fd4517, %fd14855, %fd14856;
	mul.f64 	%fd14857, %fd4510, %fd4516;
	fma.rn.f64 	%fd14858, %fd4509, %fd4515, %fd14857;
	fma.rn.f64 	%fd4518, %fd4511, %fd4517, %fd14858;
	abs.f64 	%fd14859, %fd4518;
	setp.lt.f64 	%p3024, %fd14859, 0d3D719799812DEA11;
	mov.pred 	%p3758, -1;
	mov.f64 	%fd18220, 0d0000000000000000;
	@%p3024 bra 	$L__BB0_1867;
	sub.f64 	%fd4519, %fd3124, %fd4506;
	sub.f64 	%fd4520, %fd3125, %fd4507;
	sub.f64 	%fd4521, %fd3126, %fd4508;
	mul.f64 	%fd14861, %fd4520, %fd4516;
	fma.rn.f64 	%fd14862, %fd4519, %fd4515, %fd14861;
	fma.rn.f64 	%fd14863, %fd4521, %fd4517, %fd14862;
	div.rn.f64 	%fd4522, %fd14863, %fd4518;
	setp.lt.f64 	%p3026, %fd4522, 0d0000000000000000;
	setp.gt.f64 	%p3027, %fd4522, 0d3FF0000000000000;
	or.pred  	%p3028, %p3026, %p3027;
	@%p3028 bra 	$L__BB0_1867;
	mul.f64 	%fd14865, %fd4520, %fd4511;
	mul.f64 	%fd14866, %fd4521, %fd4510;
	sub.f64 	%fd4523, %fd14865, %fd14866;
	mul.f64 	%fd14867, %fd4521, %fd4509;
	mul.f64 	%fd14868, %fd4519, %fd4511;
	sub.f64 	%fd4524, %fd14867, %fd14868;
	mul.f64 	%fd14869, %fd4519, %fd4510;
	mul.f64 	%fd14870, %fd4520, %fd4509;
	sub.f64 	%fd4525, %fd14869, %fd14870;
	mul.f64 	%fd14871, %fd18205, %fd4524;
	fma.rn.f64 	%fd14872, %fd18204, %fd4523, %fd14871;
	fma.rn.f64 	%fd14873, %fd18206, %fd4525, %fd14872;
	div.rn.f64 	%fd14874, %fd14873, %fd4518;
	setp.lt.f64 	%p3030, %fd14874, 0d0000000000000000;
	add.f64 	%fd14875, %fd4522, %fd14874;
	setp.gt.f64 	%p3031, %fd14875, 0d3FF0000000000000;
	or.pred  	%p3032, %p3030, %p3031;
	@%p3032 bra 	$L__BB0_1867;
	mul.f64 	%fd14876, %fd4513, %fd4524;
	fma.rn.f64 	%fd14877, %fd4512, %fd4523, %fd14876;
	fma.rn.f64 	%fd14878, %fd4514, %fd4525, %fd14877;
	div.rn.f64 	%fd14879, %fd14878, %fd4518;
	setp.lt.f64 	%p3758, %fd14879, 0d0000000000000000;
	selp.f64 	%fd18220, 0d0000000000000000, %fd14879, %p3758;
$L__BB0_1867:
	@%p3758 bra 	$L__BB0_1869;
	setp.lt.f64 	%p3033, %fd18220, %fd18218;
	setp.gt.f64 	%p3034, %fd18220, 0d3EB0C6F7A0B5ED8D;
	and.pred  	%p3035, %p3033, %p3034;
	selp.b32 	%r3016, %r3018, %r3016, %p3035;
	selp.b32 	%r3017, 1, %r3017, %p3035;
	selp.f64 	%fd18218, %fd18220, %fd18218, %p3035;
$L__BB0_1869:
	ld.global.f64 	%fd4530, [%rd84+96];
	ld.global.f64 	%fd4531, [%rd84+104];
	ld.global.f64 	%fd4532, [%rd84+112];
	ld.global.f64 	%fd14881, [%rd84+120];
	ld.global.f64 	%fd14882, [%rd84+128];
	ld.global.f64 	%fd14883, [%rd84+136];
	ld.global.f64 	%fd14884, [%rd84+144];
	ld.global.f64 	%fd14885, [%rd84+152];
	ld.global.f64 	%fd14886, [%rd84+160];
	sub.f64 	%fd4533, %fd14881, %fd4530;
	sub.f64 	%fd4534, %fd14882, %fd4531;
	sub.f64 	%fd4535, %fd14883, %fd4532;
	sub.f64 	%fd4536, %fd14884, %fd4530;
	sub.f64 	%fd4537, %fd14885, %fd4531;
	sub.f64 	%fd4538, %fd14886, %fd4532;
	mul.f64 	%fd14887, %fd18205, %fd4538;
	mul.f64 	%fd14888, %fd18206, %fd4537;
	sub.f64 	%fd4539, %fd14887, %fd14888;
	mul.f64 	%fd14889, %fd18206, %fd4536;
	mul.f64 	%fd14890, %fd18204, %fd4538;
	sub.f64 	%fd4540, %fd14889, %fd14890;
	mul.f64 	%fd14891, %fd18204, %fd4537;
	mul.f64 	%fd14892, %fd18205, %fd4536;
	sub.f64 	%fd4541, %fd14891, %fd14892;
	mul.f64 	%fd14893, %fd4534, %fd4540;
	fma.rn.f64 	%fd14894, %fd4533, %fd4539, %fd14893;
	fma.rn.f64 	%fd4542, %fd4535, %fd4541, %fd14894;
	abs.f64 	%fd14895, %fd4542;
	setp.lt.f64 	%p3037, %fd14895, 0d3D719799812DEA11;
	mov.pred 	%p3759, -1;
	mov.f64 	%fd18222, 0d0000000000000000;
	@%p3037 bra 	$L__BB0_1873;
	sub.f64 	%fd4543, %fd3124, %fd4530;
	sub.f64 	%fd4544, %fd3125, %fd4531;
	sub.f64 	%fd4545, %fd3126, %fd4532;
	mul.f64 	%fd14897, %fd4544, %fd4540;
	fma.rn.f64 	%fd14898, %fd4543, %fd4539, %fd14897;
	fma.rn.f64 	%fd14899, %fd4545, %fd4541, %fd14898;
	div.rn.f64 	%fd4546, %fd14899, %fd4542;
	setp.lt.f64 	%p3039, %fd4546, 0d0000000000000000;
	setp.gt.f64 	%p3040, %fd4546, 0d3FF0000000000000;
	or.pred  	%p3041, %p3039, %p3040;
	@%p3041 bra 	$L__BB0_1873;
	mul.f64 	%fd14901, %fd4544, %fd4535;
	mul.f64 	%fd14902, %fd4545, %fd4534;
	sub.f64 	%fd4547, %fd14901, %fd14902;
	mul.f64 	%fd14903, %fd4545, %fd4533;
	mul.f64 	%fd14904, %fd4543, %fd4535;
	sub.f64 	%fd4548, %fd14903, %fd14904;
	mul.f64 	%fd14905, %fd4543, %fd4534;
	mul.f64 	%fd14906, %fd4544, %fd4533;
	sub.f64 	%fd4549, %fd14905, %fd14906;
	mul.f64 	%fd14907, %fd18205, %fd4548;
	fma.rn.f64 	%fd14908, %fd18204, %fd4547, %fd14907;
	fma.rn.f64 	%fd14909, %fd18206, %fd4549, %fd14908;
	div.rn.f64 	%fd14910, %fd14909, %fd4542;
	setp.lt.f64 	%p3043, %fd14910, 0d0000000000000000;
	add.f64 	%fd14911, %fd4546, %fd14910;
	setp.gt.f64 	%p3044, %fd14911, 0d3FF0000000000000;
	or.pred  	%p3045, %p3043, %p3044;
	@%p3045 bra 	$L__BB0_1873;
	mul.f64 	%fd14912, %fd4537, %fd4548;
	fma.rn.f64 	%fd14913, %fd4536, %fd4547, %fd14912;
	fma.rn.f64 	%fd14914, %fd4538, %fd4549, %fd14913;
	div.rn.f64 	%fd14915, %fd14914, %fd4542;
	setp.lt.f64 	%p3759, %fd14915, 0d0000000000000000;
	selp.f64 	%fd18222, 0d0000000000000000, %fd14915, %p3759;
$L__BB0_1873:
	@%p3759 bra 	$L__BB0_1875;
	setp.lt.f64 	%p3046, %fd18222, %fd18218;
	setp.gt.f64 	%p3047, %fd18222, 0d3EB0C6F7A0B5ED8D;
	and.pred  	%p3048, %p3046, %p3047;
	add.s32 	%r1916, %r3018, 1;
	selp.b32 	%r3016, %r1916, %r3016, %p3048;
	selp.b32 	%r3017, 1, %r3017, %p3048;
	selp.f64 	%fd18218, %fd18222, %fd18218, %p3048;
$L__BB0_1875:
	ld.param.u32 	%r2617, [_Z13render_kernelP4RectiP4TrigiP5Lighti7double3S5_iidP6uchar4iS7__param_3];
	add.s32 	%r3018, %r3018, 2;
	and.b32  	%r3027, %r2617, 2147483646;
	setp.ne.s32 	%p3049, %r3018, %r3027;
	@%p3049 bra 	$L__BB0_1863;
$L__BB0_1876:
	ld.param.u32 	%r2618, [_Z13render_kernelP4RectiP4TrigiP5Lighti7double3S5_iidP6uchar4iS7__param_3];
	and.b32  	%r1917, %r2618, 1;
	setp.eq.b32 	%p3050, %r1917, 1;
	not.pred 	%p3051, %p3050;
	mov.f64 	%fd18226, 0d0000000000000000;
	@%p3051 bra 	$L__BB0_1883;
	mul.wide.u32 	%rd719, %r3027, 96;
	add.s64 	%rd720, %rd83, %rd719;
	ld.global.f64 	%fd4556, [%rd720];
	ld.global.f64 	%fd4557, [%rd720+8];
	ld.global.f64 	%fd4558, [%rd720+16];
	ld.global.f64 	%fd14917, [%rd720+24];
	ld.global.f64 	%fd14918, [%rd720+32];
	ld.global.f64 	%fd14919, [%rd720+40];
	ld.global.f64 	%fd14920, [%rd720+48];
	ld.global.f64 	%fd14921, [%rd720+56];
	ld.global.f64 	%fd14922, [%rd720+64];
	sub.f64 	%fd4559, %fd14917, %fd4556;
	sub.f64 	%fd4560, %fd14918, %fd4557;
	sub.f64 	%fd4561, %fd14919, %fd4558;
	sub.f64 	%fd4562, %fd14920, %fd4556;
	sub.f64 	%fd4563, %fd14921, %fd4557;
	sub.f64 	%fd4564, %fd14922, %fd4558;
	mul.f64 	%fd14923, %fd18205, %fd4564;
	mul.f64 	%fd14924, %fd18206, %fd4563;
	sub.f64 	%fd4565, %fd14923, %fd14924;
	mul.f64 	%fd14925, %fd18206, %fd4562;
	mul.f64 	%fd14926, %fd18204, %fd4564;
	sub.f64 	%fd4566, %fd14925, %fd14926;
	mul.f64 	%fd14927, %fd18204, %fd4563;
	mul.f64 	%fd14928, %fd18205, %fd4562;
	sub.f64 	%fd4567, %fd14927, %fd14928;
	mul.f64 	%fd14929, %fd4560, %fd4566;
	fma.rn.f64 	%fd14930, %fd4559, %fd4565, %fd14929;
	fma.rn.f64 	%fd4568, %fd4561, %fd4567, %fd14930;
	abs.f64 	%fd14931, %fd4568;
	setp.lt.f64 	%p3053, %fd14931, 0d3D719799812DEA11;
	mov.pred 	%p3760, -1;
	@%p3053 bra 	$L__BB0_1881;
	sub.f64 	%fd4569, %fd3124, %fd4556;
	sub.f64 	%fd4570, %fd3125, %fd4557;
	sub.f64 	%fd4571, %fd3126, %fd4558;
	mul.f64 	%fd14933, %fd4570, %fd4566;
	fma.rn.f64 	%fd14934, %fd4569, %fd4565, %fd14933;
	fma.rn.f64 	%fd14935, %fd4571, %fd4567, %fd14934;
	div.rn.f64 	%fd4572, %fd14935, %fd4568;
	setp.lt.f64 	%p3055, %fd4572, 0d0000000000000000;
	setp.gt.f64 	%p3056, %fd4572, 0d3FF0000000000000;
	or.pred  	%p3057, %p3055, %p3056;
	@%p3057 bra 	$L__BB0_1881;
	mul.f64 	%fd14937, %fd4570, %fd4561;
	mul.f64 	%fd14938, %fd4571, %fd4560;
	sub.f64 	%fd4573, %fd14937, %fd14938;
	mul.f64 	%fd14939, %fd4571, %fd4559;
	mul.f64 	%fd14940, %fd4569, %fd4561;
	sub.f64 	%fd4574, %fd14939, %fd14940;
	mul.f64 	%fd14941, %fd4569, %fd4560;
	mul.f64 	%fd14942, %fd4570, %fd4559;
	sub.f64 	%fd4575, %fd14941, %fd14942;
	mul.f64 	%fd14943, %fd18205, %fd4574;
	fma.rn.f64 	%fd14944, %fd18204, %fd4573, %fd14943;
	fma.rn.f64 	%fd14945, %fd18206, %fd4575, %fd14944;
	div.rn.f64 	%fd14946, %fd14945, %fd4568;
	setp.lt.f64 	%p3059, %fd14946, 0d0000000000000000;
	add.f64 	%fd14947, %fd4572, %fd14946;
	setp.gt.f64 	%p3060, %fd14947, 0d3FF0000000000000;
	or.pred  	%p3061, %p3059, %p3060;
	@%p3061 bra 	$L__BB0_1881;
	mul.f64 	%fd14948, %fd4563, %fd4574;
	fma.rn.f64 	%fd14949, %fd4562, %fd4573, %fd14948;
	fma.rn.f64 	%fd14950, %fd4564, %fd4575, %fd14949;
	div.rn.f64 	%fd14951, %fd14950, %fd4568;
	setp.lt.f64 	%p3760, %fd14951, 0d0000000000000000;
	selp.f64 	%fd18226, 0d0000000000000000, %fd14951, %p3760;
$L__BB0_1881:
	@%p3760 bra 	$L__BB0_1883;
	setp.lt.f64 	%p3062, %fd18226, %fd18218;
	setp.gt.f64 	%p3063, %fd18226, 0d3EB0C6F7A0B5ED8D;
	and.pred  	%p3064, %p3062, %p3063;
	selp.b32 	%r3016, %r3027, %r3016, %p3064;
	selp.b32 	%r3017, 1, %r3017, %p3064;
	selp.f64 	%fd18218, %fd18226, %fd18218, %p3064;
$L__BB0_1883:
	setp.eq.s32 	%p3065, %r3016, -1;
	mov.b16 	%rs1094, 255;
	mov.b16 	%rs1091, 0;
	mov.f64 	%fd18232, 0d0000000000000000;
	mov.f64 	%fd18233, 0d0000000000000000;
	mov.f64 	%fd18234, 0d0000000000000000;
	mov.u16 	%rs1092, %rs1091;
	mov.u16 	%rs1093, %rs1091;
	@%p3065 bra 	$L__BB0_2277;
	fma.rn.f64 	%fd4580, %fd18204, %fd18218, %fd3124;
	fma.rn.f64 	%fd4581, %fd18205, %fd18218, %fd3125;
	fma.rn.f64 	%fd4582, %fd18206, %fd18218, %fd3126;
	mul.wide.s32 	%rd721, %r3016, 128;
	add.s64 	%rd85, %rd81, %rd721;
	mov.b16 	%rs1063, 255;
	setp.eq.s32 	%p3066, %r3017, 1;
	@%p3066 bra 	$L__BB0_1892;
	setp.ne.s32 	%p3067, %r3017, 0;
	mov.u16 	%rs1064, %rs1063;
	mov.u16 	%rs1065, %rs1063;
	mov.u16 	%rs1066, %rs1063;
	@%p3067 bra 	$L__BB0_1901;
	ld.param.u64 	%rd1131, [_Z13render_kernelP4RectiP4TrigiP5Lighti7double3S5_iidP6uchar4iS7__param_13];
	ld.global.f64 	%fd15010, [%rd85+16];
	ld.global.f64 	%fd15011, [%rd85+24];
	ld.global.f64 	%fd15012, [%rd85+32];
	ld.global.f64 	%fd15013, [%rd85+40];
	ld.global.f64 	%fd15014, [%rd85+64];
	ld.global.v2.u32 	{%r1923, %r1924}, [%rd85+96];
	ld.global.f64 	%fd15015, [%rd85+56];
	ld.global.f64 	%fd15016, [%rd85+48];
	ld.global.f64 	%fd15017, [%rd85+8];
	ld.global.f64 	%fd15018, [%rd85];
	sub.f64 	%fd15019, %fd4580, %fd15018;
	sub.f64 	%fd15020, %fd4581, %fd15017;
	sub.f64 	%fd15021, %fd15016, %fd15018;
	sub.f64 	%fd15022, %fd15015, %fd15017;
	abs.f64 	%fd15023, %fd15021;
	setp.lt.f64 	%p3081, %fd15023, 0d3D719799812DEA11;
	setp.lt.f64 	%p3082, %fd15021, 0d0000000000000000;
	selp.f64 	%fd15024, 0dBD719799812DEA11, 0d3D719799812DEA11, %p3082;
	selp.f64 	%fd15025, %fd15024, %fd15021, %p3081;
	abs.f64 	%fd15026, %fd15022;
	setp.lt.f64 	%p3083, %fd15026, 0d3D719799812DEA11;
	setp.lt.f64 	%p3084, %fd15022, 0d0000000000000000;
	selp.f64 	%fd15027, 0dBD719799812DEA11, 0d3D719799812DEA11, %p3084;
	selp.f64 	%fd15028, %fd15027, %fd15022, %p3083;
	div.rn.f64 	%fd15029, %fd15019, %fd15025;
	cvt.rn.f64.s32 	%fd15030, %r1923;
	mul.f64 	%fd15031, %fd15029, %fd15030;
	mov.f64 	%fd15032, 0d3FE0000000000000;
	copysign.f64 	%fd15033, %fd15031, %fd15032;
	add.rz.f64 	%fd15034, %fd15031, %fd15033;
	cvt.rzi.f64.f64 	%fd15035, %fd15034;
	cvt.rzi.s32.f64 	%r1925, %fd15035;
	div.rn.f64 	%fd15036, %fd15020, %fd15028;
	cvt.rn.f64.s32 	%fd15037, %r1924;
	mul.f64 	%fd15038, %fd15036, %fd15037;
	copysign.f64 	%fd15039, %fd15038, %fd15032;
	add.rz.f64 	%fd15040, %fd15038, %fd15039;
	cvt.rzi.f64.f64 	%fd15041, %fd15040;
	cvt.rzi.s32.f64 	%r1926, %fd15041;
	max.s32 	%r1927, %r1925, 0;
	setp.lt.s32 	%p3085, %r1927, %r1923;
	add.s32 	%r1928, %r1923, -1;
	selp.b32 	%r1929, %r1927, %r1928, %p3085;
	max.s32 	%r1930, %r1926, 0;
	setp.lt.s32 	%p3086, %r1930, %r1924;
	add.s32 	%r1931, %r1924, -1;
	selp.b32 	%r1932, %r1930, %r1931, %p3086;
	mad.lo.s32 	%r1933, %r1932, %r1923, %r1929;
	cvta.to.global.u64 	%rd724, %rd1131;
	mul.wide.s32 	%rd725, %r1933, 4;
	add.s64 	%rd726, %rd724, %rd725;
	ld.global.u32 	%r1934, [%rd726];
	bfe.u32 	%r1935, %r1934, 24, 8;
	cvt.u16.u32 	%rs1066, %r1935;
	bfe.u32 	%r1936, %r1934, 16, 8;
	cvt.u16.u32 	%rs1065, %r1936;
	bfe.u32 	%r1937, %r1934, 8, 8;
	cvt.u16.u32 	%rs1064, %r1937;
	bfe.u32 	%r1938, %r1934, 0, 8;
	cvt.u16.u32 	%rs1063, %r1938;
	sub.f64 	%fd15042, %fd15011, %fd15018;
	sub.f64 	%fd15043, %fd15012, %fd15017;
	sub.f64 	%fd15044, %fd15013, %fd15010;
	sub.f64 	%fd15045, %fd15014, %fd15010;
	mul.f64 	%fd15046, %fd15043, %fd15045;
	mul.f64 	%fd15047, %fd15044, %fd15022;
	sub.f64 	%fd4583, %fd15046, %fd15047;
	mul.f64 	%fd15048, %fd15044, %fd15021;
	mul.f64 	%fd15049, %fd15042, %fd15045;
	sub.f64 	%fd4584, %fd15048, %fd15049;
	mul.f64 	%fd15050, %fd15042, %fd15022;
	mul.f64 	%fd15051, %fd15043, %fd15021;
	sub.f64 	%fd4585, %fd15050, %fd15051;
	mul.f64 	%fd15052, %fd4584, %fd4584;
	fma.rn.f64 	%fd15053, %fd4583, %fd4583, %fd15052;
	fma.rn.f64 	%fd4586, %fd4585, %fd4585, %fd15053;
	setp.eq.f64 	%p3087, %fd4586, 0d0000000000000000;
	mov.f64 	%fd18229, 0d0000000000000000;
	@%p3087 bra 	$L__BB0_1890;
	abs.f64 	%fd15054, %fd4586;
	setp.leu.f64 	%p3088, %fd15054, 0d3E7AD7F29ABCAF48;
	mov.f64 	%fd18229, %fd4586;
	@%p3088 bra 	$L__BB0_1890;
	mov.f64 	%fd18228, %fd4586;
$L__BB0_1889:
	div.rn.f64 	%fd15055, %fd4586, %fd18228;
	add.f64 	%fd15056, %fd18228, %fd15055;
	mul.f64 	%fd18229, %fd15056, 0d3FE0000000000000;
	sub.f64 	%fd15057, %fd18229, %fd18228;
	abs.f64 	%fd15058, %fd15057;
	setp.gt.f64 	%p3089, %fd15058, 0d3E7AD7F29ABCAF48;
	mov.f64 	%fd18228, %fd18229;
	@%p3089 bra 	$L__BB0_1889;
$L__BB0_1890:
	setp.lt.f64 	%p3090, %fd18229, 0d3D719799812DEA11;
	@%p3090 bra 	$L__BB0_1901;
	div.rn.f64 	%fd18232, %fd4583, %fd18229;
	div.rn.f64 	%fd18233, %fd4584, %fd18229;
	div.rn.f64 	%fd18234, %fd4585, %fd18229;
	bra.uni 	$L__BB0_1901;
$L__BB0_1892:
	mul.wide.s32 	%rd722, %r3016, 96;
	add.s64 	%rd723, %rd83, %rd722;
	ld.global.f64 	%fd4593, [%rd723];
	ld.global.f64 	%fd4594, [%rd723+8];
	ld.global.f64 	%fd4595, [%rd723+16];
	ld.global.f64 	%fd14953, [%rd723+24];
	ld.global.f64 	%fd14954, [%rd723+32];
	ld.global.f64 	%fd14955, [%rd723+40];
	ld.global.f64 	%fd14956, [%rd723+48];
	ld.global.f64 	%fd14957, [%rd723+56];
	ld.global.f64 	%fd14958, [%rd723+64];
	ld.global.u32 	%r1918, [%rd723+72];
	bfe.u32 	%r1919, %r1918, 0, 8;
	cvt.u16.u32 	%rs413, %r1919;
	bfe.u32 	%r1920, %r1918, 8, 8;
	cvt.u16.u32 	%rs414, %r1920;
	bfe.u32 	%r1921, %r1918, 16, 8;
	cvt.u16.u32 	%rs415, %r1921;
	bfe.u32 	%r1922, %r1918, 24, 8;
	cvt.u16.u32 	%rs416, %r1922;
	sub.f64 	%fd4596, %fd14953, %fd4593;
	sub.f64 	%fd4597, %fd14954, %fd4594;
	sub.f64 	%fd4598, %fd14955, %fd4595;
	sub.f64 	%fd4599, %fd14956, %fd4593;
	sub.f64 	%fd4600, %fd14957, %fd4594;
	sub.f64 	%fd4601, %fd14958, %fd4595;
	mul.f64 	%fd4602, %fd4597, %fd4601;
	mul.f64 	%fd4603, %fd4598, %fd4600;
	sub.f64 	%fd14959, %fd4602, %fd4603;
	mul.f64 	%fd4604, %fd4598, %fd4599;
	mul.f64 	%fd4605, %fd4596, %fd4601;
	sub.f64 	%fd14960, %fd4604, %fd4605;
	mul.f64 	%fd4606, %fd4596, %fd4600;
	mul.f64 	%fd4607, %fd4597, %fd4599;
	sub.f64 	%fd4608, %fd4606, %fd4607;
	mul.f64 	%fd14961, %fd14960, %fd14960;
	fma.rn.f64 	%fd14962, %fd14959, %fd14959, %fd14961;
	fma.rn.f64 	%fd4609, %fd4608, %fd4608, %fd14962;
	abs.f64 	%fd14963, %fd4609;
	setp.lt.f64 	%p3068, %fd14963, 0d3EE4F8B588E368F1;
	mov.b16 	%rs1066, 255;
	mov.b16 	%rs1063, 0;
	mov.u16 	%rs1064, %rs1063;
	mov.u16 	%rs1065, %rs1063;
	@%p3068 bra 	$L__BB0_1895;
	sub.f64 	%fd14964, %fd4580, %fd4593;
	sub.f64 	%fd14965, %fd4581, %fd4594;
	sub.f64 	%fd14966, %fd4582, %fd4595;
	mul.f64 	%fd14967, %fd14965, %fd4601;
	mul.f64 	%fd14968, %fd14966, %fd4600;
	sub.f64 	%fd14969, %fd14967, %fd14968;
	mul.f64 	%fd14970, %fd14966, %fd4599;
	mul.f64 	%fd14971, %fd14964, %fd4601;
	sub.f64 	%fd14972, %fd14970, %fd14971;
	mul.f64 	%fd14973, %fd14964, %fd4600;
	mul.f64 	%fd14974, %fd14965, %fd4599;
	sub.f64 	%fd14975, %fd14973, %fd14974;
	mul.f64 	%fd14978, %fd14972, %fd14960;
	fma.rn.f64 	%fd14979, %fd14969, %fd14959, %fd14978;
	fma.rn.f64 	%fd14980, %fd14975, %fd4608, %fd14979;
	div.rn.f64 	%fd4610, %fd14980, %fd4609;
	mul.f64 	%fd14981, %fd4597, %fd14966;
	mul.f64 	%fd14982, %fd4598, %fd14965;
	sub.f64 	%fd14983, %fd14981, %fd14982;
	mul.f64 	%fd14984, %fd4598, %fd14964;
	mul.f64 	%fd14985, %fd4596, %fd14966;
	sub.f64 	%fd14986, %fd14984, %fd14985;
	mul.f64 	%fd14987, %fd4596, %fd14965;
	mul.f64 	%fd14988, %fd4597, %fd14964;
	sub.f64 	%fd14989, %fd14987, %fd14988;
	mul.f64 	%fd14990, %fd14986, %fd14960;
	fma.rn.f64 	%fd14991, %fd14983, %fd14959, %fd14990;
	fma.rn.f64 	%fd14992, %fd14989, %fd4608, %fd14991;
	div.rn.f64 	%fd4611, %fd14992, %fd4609;
	mov.f64 	%fd14993, 0d3FF0000000000000;
	sub.f64 	%fd14994, %fd14993, %fd4610;
	sub.f64 	%fd4612, %fd14994, %fd4611;
	setp.ltu.f64 	%p3069, %fd4610, 0d0000000000000000;
	setp.ge.f64 	%p3070, %fd4611, 0d0000000000000000;
	setp.ge.f64 	%p3071, %fd4612, 0d0000000000000000;
	and.pred  	%p3072, %p3070, %p3071;
	not.pred 	%p3074, %p3072;
	or.pred  	%p3075, %p3069, %p3074;
	mov.u16 	%rs1063, %rs413;
	mov.u16 	%rs1064, %rs414;
	mov.u16 	%rs1065, %rs415;
	mov.u16 	%rs1066, %rs416;
	@%p3075 bra 	$L__BB0_1895;
	abs.f64 	%fd14995, %fd4610;
	abs.f64 	%fd14996, %fd4611;
	min.f64 	%fd14998, %fd14995, %fd14996;
	min.f64 	%fd14999, %fd14998, %fd4612;
	setp.geu.f64 	%p3076, %fd14999, 0d3FA999999999999A;
	selp.b16 	%rs1063, %rs413, 0, %p3076;
	selp.b16 	%rs1064, %rs414, 0, %p3076;
	selp.b16 	%rs1065, %rs415, 0, %p3076;
	selp.b16 	%rs1066, %rs416, -1, %p3076;
$L__BB0_1895:
	sub.f64 	%fd4613, %fd4603, %fd4602;
	sub.f64 	%fd4614, %fd4605, %fd4604;
	sub.f64 	%fd4615, %fd4607, %fd4606;
	mul.f64 	%fd15001, %fd4614, %fd4614;
	fma.rn.f64 	%fd15002, %fd4613, %fd4613, %fd15001;
	fma.rn.f64 	%fd4616, %fd4615, %fd4615, %fd15002;
	setp.eq.f64 	%p3077, %fd4616, 0d0000000000000000;
	mov.f64 	%fd18231, 0d0000000000000000;
	@%p3077 bra 	$L__BB0_1899;
	abs.f64 	%fd15003, %fd4616;
	setp.leu.f64 	%p3078, %fd15003, 0d3E7AD7F29ABCAF48;
	mov.f64 	%fd18231, %fd4616;
	@%p3078 bra 	$L__BB0_1899;
	mov.f64 	%fd18230, %fd4616;
$L__BB0_1898:
	div.rn.f64 	%fd15004, %fd4616, %fd18230;
	add.f64 	%fd15005, %fd18230, %fd15004;
	mul.f64 	%fd18231, %fd15005, 0d3FE0000000000000;
	sub.f64 	%fd15006, %fd18231, %fd18230;
	abs.f64 	%fd15007, %fd15006;
	setp.gt.f64 	%p3079, %fd15007, 0d3E7AD7F29ABCAF48;
	mov.f64 	%fd18230, %fd18231;
	@%p3079 bra 	$L__BB0_1898;
$L__BB0_1899:
	setp.lt.f64 	%p3080, %fd18231, 0d3D719799812DEA11;
	@%p3080 bra 	$L__BB0_1901;
	div.rn.f64 	%fd18232, %fd4613, %fd18231;
	div.rn.f64 	%fd18233, %fd4614, %fd18231;
	div.rn.f64 	%fd18234, %fd4615, %fd18231;
$L__BB0_1901:
	ld.param.u32 	%r2690, [_Z13render_kernelP4RectiP4TrigiP5Lighti7double3S5_iidP6uchar4iS7__param_5];
	setp.lt.s32 	%p3091, %r2690, 1;
	neg.f64 	%fd4626, %fd18205;
	mov.f64 	%fd18263, 0d0000000000000000;
	@%p3091 bra 	$L__BB0_1967;
	mul.f64 	%fd15062, %fd18233, %fd18233;
	fma.rn.f64 	%fd15063, %fd18232, %fd18232, %fd15062;
	fma.rn.f64 	%fd15064, %fd18234, %fd18234, %fd15063;
	setp.eq.f64 	%p3092, %fd15064, 0d0000000000000000;
	abs.f64 	%fd15065, %fd15064;
	setp.leu.f64 	%p3093, %fd15065, 0d3E7AD7F29ABCAF48;
	or.pred  	%p272, %p3092, %p3093;
	mov.f64 	%fd18263, 0d0000000000000000;
	mov.b32 	%r3032, 0;
$L__BB0_1903:
	ld.param.u64 	%rd1112, [_Z13render_kernelP4RectiP4TrigiP5Lighti7double3S5_iidP6uchar4iS7__param_4];
	cvta.to.global.u64 	%rd727, %rd1112;
	mul.wide.u32 	%rd728, %r3032, 64;
	add.s64 	%rd86, %rd727, %rd728;
	ld.global.u32 	%r1940, [%rd86];
	ld.global.f64 	%fd4628, [%rd86+8];
	ld.global.f64 	%fd18236, [%rd86+40];
	ld.global.f64 	%fd18237, [%rd86+48];
	ld.global.f64 	%fd18238, [%rd86+56];
	mov.f64 	%fd18239, 0d4376345785D8A000;
	setp.eq.s32 	%p3094, %r1940, 1;
	@%p3094 bra 	$L__BB0_1906;
	setp.ne.s32 	%p3095, %r1940, 0;
	@%p3095 bra 	$L__BB0_1907;
	add.f64 	%fd18263, %fd18263, %fd4628;
	bra.uni 	$L__BB0_1966;
$L__BB0_1906:
	ld.global.f64 	%fd15068, [%rd86+32];
	ld.global.f64 	%fd15069, [%rd86+24];
	ld.global.f64 	%fd15070, [%rd86+16];
	sub.f64 	%fd18236, %fd15070, %fd4580;
	sub.f64 	%fd18237, %fd15069, %fd4581;
	sub.f64 	%fd18238, %fd15068, %fd4582;
	mov.f64 	%fd18239, 0d3FF0000000000000;
$L__BB0_1907:
	ld.param.u32 	%r2502, [_Z13render_kernelP4RectiP4TrigiP5Lighti7double3S5_iidP6uchar4iS7__param_1];
	setp.lt.s32 	%p3096, %r2502, 1;
	mov.f64 	%fd18253, 0d3FF0000000000000;
	@%p3096 bra 	$L__BB0_1921;
	mov.f64 	%fd18253, 0d3FF0000000000000;
	mov.b32 	%r3033, 0;
$L__BB0_1909:
	ld.param.u64 	%rd931, [_Z13render_kernelP4RectiP4TrigiP5Lighti7double3S5_iidP6uchar4iS7__param_0];
	cvta.to.global.u64 	%rd729, %rd931;
	mul.wide.u32 	%rd730, %r3033, 128;
	add.s64 	%rd731, %rd729, %rd730;
	ld.global.f64 	%fd4642, [%rd731+88];
	ld.global.f64 	%fd4643, [%rd731+80];
	ld.global.f64 	%fd4644, [%rd731+72];
	ld.global.f64 	%fd4645, [%rd731+64];
	ld.global.f64 	%fd4646, [%rd731+56];
	ld.global.f64 	%fd4647, [%rd731+48];
	ld.global.f64 	%fd4648, [%rd731+40];
	ld.global.f64 	%fd4649, [%rd731+32];
	ld.global.f64 	%fd4650, [%rd731+24];
	ld.global.f64 	%fd4651, [%rd731+16];
	ld.global.f64 	%fd4652, [%rd731+8];
	ld.global.f64 	%fd4653, [%rd731];
	sub.f64 	%fd4654, %fd4650, %fd4653;
	sub.f64 	%fd4655, %fd4649, %fd4652;
	sub.f64 	%fd4656, %fd4648, %fd4651;
	sub.f64 	%fd4657, %fd4644, %fd4653;
	sub.f64 	%fd4658, %fd4643, %fd4652;
	sub.f64 	%fd4659, %fd4642, %fd4651;
	mul.f64 	%fd15074, %fd18237, %fd4659;
	mul.f64 	%fd15075, %fd18238, %fd4658;
	sub.f64 	%fd15076, %fd15074, %fd15075;
	mul.f64 	%fd15077, %fd18238, %fd4657;
	mul.f64 	%fd15078, %fd18236, %fd4659;
	sub.f64 	%fd15079, %fd15077, %fd15078;
	mul.f64 	%fd15080, %fd18236, %fd4658;
	mul.f64 	%fd15081, %fd18237, %fd4657;
	sub.f64 	%fd15082, %fd15080, %fd15081;
	mul.f64 	%fd15083, %fd4655, %fd15079;
	fma.rn.f64 	%fd15084, %fd4654, %fd15076, %fd15083;
	fma.rn.f64 	%fd4660, %fd4656, %fd15082, %fd15084;
	abs.f64 	%fd15085, %fd4660;
	setp.lt.f64 	%p3098, %fd15085, 0d3D719799812DEA11;
	mov.pred 	%p3761, 0;
	mov.f64 	%fd18242, 0d0000000000000000;
	@%p3098 bra 	$L__BB0_1913;
	sub.f64 	%fd4661, %fd4580, %fd4653;
	sub.f64 	%fd4662, %fd4581, %fd4652;
	sub.f64 	%fd4663, %fd4582, %fd4651;
	mul.f64 	%fd15087, %fd18237, %fd4659;
	mul.f64 	%fd15088, %fd18238, %fd4658;
	sub.f64 	%fd15089, %fd15087, %fd15088;
	mul.f64 	%fd15090, %fd18238, %fd4657;
	mul.f64 	%fd15091, %fd18236, %fd4659;
	sub.f64 	%fd15092, %fd15090, %fd15091;
	mul.f64 	%fd15093, %fd4662, %fd15092;
	fma.rn.f64 	%fd15094, %fd4661, %fd15089, %fd15093;
	mul.f64 	%fd15095, %fd18236, %fd4658;
	mul.f64 	%fd15096, %fd18237, %fd4657;
	sub.f64 	%fd15097, %fd15095, %fd15096;
	fma.rn.f64 	%fd15098, %fd4663, %fd15097, %fd15094;
	div.rn.f64 	%fd4664, %fd15098, %fd4660;
	setp.lt.f64 	%p3100, %fd4664, 0d0000000000000000;
	setp.gt.f64 	%p3101, %fd4664, 0d3FF0000000000000;
	or.pred  	%p3102, %p3100, %p3101;
	@%p3102 bra 	$L__BB0_1913;
	mul.f64 	%fd15100, %fd4662, %fd4656;
	mul.f64 	%fd15101, %fd4663, %fd4655;
	sub.f64 	%fd4665, %fd15100, %fd15101;
	mul.f64 	%fd15102, %fd4663, %fd4654;
	mul.f64 	%fd15103, %fd4661, %fd4656;
	sub.f64 	%fd4666, %fd15102, %fd15103;
	mul.f64 	%fd15104, %fd4661, %fd4655;
	mul.f64 	%fd15105, %fd4662, %fd4654;
	sub.f64 	%fd4667, %fd15104, %fd15105;
	mul.f64 	%fd15106, %fd18237, %fd4666;
	fma.rn.f64 	%fd15107, %fd18236, %fd4665, %fd15106;
	fma.rn.f64 	%fd15108, %fd18238, %fd4667, %fd15107;
	div.rn.f64 	%fd15109, %fd15108, %fd4660;
	setp.lt.f64 	%p3104, %fd15109, 0d0000000000000000;
	add.f64 	%fd15110, %fd4664, %fd15109;
	setp.gt.f64 	%p3105, %fd15110, 0d3FF0000000000000;
	or.pred  	%p3106, %p3104, %p3105;
	@%p3106 bra 	$L__BB0_1913;
	mul.f64 	%fd15111, %fd4658, %fd4666;
	fma.rn.f64 	%fd15112, %fd4657, %fd4665, %fd15111;
	fma.rn.f64 	%fd15113, %fd4659, %fd4667, %fd15112;
	div.rn.f64 	%fd15114, %fd15113, %fd4660;
	setp.geu.f64 	%p3761, %fd15114, 0d0000000000000000;
	selp.f64 	%fd18242, %fd15114, 0d0000000000000000, %p3761;
$L__BB0_1913:
	sub.f64 	%fd4670, %fd4650, %fd4644;
	sub.f64 	%fd4671, %fd4649, %fd4643;
	sub.f64 	%fd4672, %fd4648, %fd4642;
	sub.f64 	%fd4673, %fd4647, %fd4644;
	sub.f64 	%fd4674, %fd4646, %fd4643;
	sub.f64 	%fd4675, %fd4645, %fd4642;
	mul.f64 	%fd15116, %fd18237, %fd4675;
	mul.f64 	%fd15117, %fd18238, %fd4674;
	sub.f64 	%fd15118, %fd15116, %fd15117;
	mul.f64 	%fd15119, %fd18238, %fd4673;
	mul.f64 	%fd15120, %fd18236, %fd4675;
	sub.f64 	%fd15121, %fd15119, %fd15120;
	mul.f64 	%fd15122, %fd18236, %fd4674;
	mul.f64 	%fd15123, %fd18237, %fd4673;
	sub.f64 	%fd15124, %fd15122, %fd15123;
	mul.f64 	%fd15125, %fd4671, %fd15121;
	fma.rn.f64 	%fd15126, %fd4670, %fd15118, %fd15125;
	fma.rn.f64 	%fd4676, %fd4672, %fd15124, %fd15126;
	abs.f64 	%fd15127, %fd4676;
	setp.lt.f64 	%p3108, %fd15127, 0d3D719799812DEA11;
	mov.pred 	%p3762, 0;
	mov.f64 	%fd18243, 0d0000000000000000;
	@%p3108 bra 	$L__BB0_1917;
	sub.f64 	%fd4677, %fd4580, %fd4644;
	sub.f64 	%fd4678, %fd4581, %fd4643;
	sub.f64 	%fd4679, %fd4582, %fd4642;
	mul.f64 	%fd15129, %fd18237, %fd4675;
	mul.f64 	%fd15130, %fd18238, %fd4674;
	sub.f64 	%fd15131, %fd15129, %fd15130;
	mul.f64 	%fd15132, %fd18238, %fd4673;
	mul.f64 	%fd15133, %fd18236, %fd4675;
	sub.f64 	%fd15134, %fd15132, %fd15133;
	mul.f64 	%fd15135, %fd4678, %fd15134;
	fma.rn.f64 	%fd15136, %fd4677, %fd15131, %fd15135;
	mul.f64 	%fd15137, %fd18236, %fd4674;
	mul.f64 	%fd15138, %fd18237, %fd4673;
	sub.f64 	%fd15139, %fd15137, %fd15138;
	fma.rn.f64 	%fd15140, %fd4679, %fd15139, %fd15136;
	div.rn.f64 	%fd4680, %fd15140, %fd4676;
	setp.lt.f64 	%p3110, %fd4680, 0d0000000000000000;
	setp.gt.f64 	%p3111, %fd4680, 0d3FF0000000000000;
	or.pred  	%p3112, %p3110, %p3111;
	@%p3112 bra 	$L__BB0_1917;
	mul.f64 	%fd15142, %fd4678, %fd4672;
	mul.f64 	%fd15143, %fd4679, %fd4671;
	sub.f64 	%fd4681, %fd15142, %fd15143;
	mul.f64 	%fd15144, %fd4679, %fd4670;
	mul.f64 	%fd15145, %fd4677, %fd4672;
	sub.f64 	%fd4682, %fd15144, %fd15145;
	mul.f64 	%fd15146, %fd4677, %fd4671;
	mul.f64 	%fd15147, %fd4678, %fd4670;
	sub.f64 	%fd4683, %fd15146, %fd15147;
	mul.f64 	%fd15148, %fd18237, %fd4682;
	fma.rn.f64 	%fd15149, %fd18236, %fd4681, %fd15148;
	fma.rn.f64 	%fd15150, %fd18238, %fd4683, %fd15149;
	div.rn.f64 	%fd15151, %fd15150, %fd4676;
	setp.lt.f64 	%p3114, %fd15151, 0d0000000000000000;
	add.f64 	%fd15152, %fd4680, %fd15151;
	setp.gt.f64 	%p3115, %fd15152, 0d3FF0000000000000;
	or.pred  	%p3116, %p3114, %p3115;
	@%p3116 bra 	$L__BB0_1917;
	mul.f64 	%fd15153, %fd4674, %fd4682;
	fma.rn.f64 	%fd15154, %fd4673, %fd4681, %fd15153;
	fma.rn.f64 	%fd15155, %fd4675, %fd4683, %fd15154;
	div.rn.f64 	%fd15156, %fd15155, %fd4676;
	setp.geu.f64 	%p3762, %fd15156, 0d0000000000000000;
	selp.f64 	%fd18243, %fd15156, 0d0000000000000000, %p3762;
$L__BB0_1917:
	setp.lt.f64 	%p3117, %fd18242, 0d7FEFFFFFFFFFFFFF;
	and.pred  	%p3118, %p3761, %p3117;
	selp.f64 	%fd15157, %fd18242, 0d7FEFFFFFFFFFFFFF, %p3118;
	setp.lt.f64 	%p3119, %fd18243, %fd15157;
	and.pred  	%p3120, %p3762, %p3119;
	or.pred  	%p3121, %p3120, %p3118;
	selp.f64 	%fd15159, %fd18242, 0d0000000000000000, %p3118;
	selp.f64 	%fd4686, %fd18243, %fd15159, %p3120;
	not.pred 	%p3122, %p3121;
	@%p3122 bra 	$L__BB0_1920;
	setp.ltu.f64 	%p3123, %fd4686, 0d3F50624DD2F1A9FC;
	setp.gtu.f64 	%p3124, %fd4686, %fd18239;
	or.pred  	%p3125, %p3123, %p3124;
	@%p3125 bra 	$L__BB0_1920;
	ld.param.u64 	%rd932, [_Z13render_kernelP4RectiP4TrigiP5Lighti7double3S5_iidP6uchar4iS7__param_0];
	cvta.to.global.u64 	%rd732, %rd932;
	mul.wide.u32 	%rd733, %r3033, 128;
	add.s64 	%rd734, %rd732, %rd733;
	ld.global.f64 	%fd15160, [%rd734+120];
	mul.f64 	%fd18253, %fd18253, %fd15160;
$L__BB0_1920:
	ld.param.u32 	%r2503, [_Z13render_kernelP4RectiP4TrigiP5Lighti7double3S5_iidP6uchar4iS7__param_1];
	add.s32 	%r3033, %r3033, 1;
	setp.eq.s32 	%p3126, %r3033, %r2503;
	@%p3126 bra 	$L__BB0_1921;
	bra.uni 	$L__BB0_1909;
$L__BB0_1921:
	ld.param.u32 	%r2619, [_Z13render_kernelP4RectiP4TrigiP5Lighti7double3S5_iidP6uchar4iS7__param_3];
	setp.lt.s32 	%p3127, %r2619, 1;
	@%p3127 bra 	$L__BB0_1948;
	ld.param.u32 	%r2620, [_Z13render_kernelP4RectiP4TrigiP5Lighti7double3S5_iidP6uchar4iS7__param_3];
	setp.eq.s32 	%p3128, %r2620, 1;
	mov.b64 	%rd1146, 0;
	@%p3128 bra 	$L__BB0_1940;
	mov.b32 	%r3034, 0;
$L__BB0_1924:
	ld.param.u64 	%rd1052, [_Z13render_kernelP4RectiP4TrigiP5Lighti7double3S5_iidP6uchar4iS7__param_2];
	cvta.to.global.u64 	%rd736, %rd1052;
	mul.wide.u32 	%rd737, %r3034, 96;
	add.s64 	%rd738, %rd736, %rd737;
	ld.global.f64 	%fd4690, [%rd738];
	ld.global.f64 	%fd4691, [%rd738+8];
	ld.global.f64 	%fd4692, [%rd738+16];
	ld.global.f64 	%fd15163, [%rd738+24];
	ld.global.f64 	%fd15164, [%rd738+32];
	ld.global.f64 	%fd15165, [%rd738+40];
	ld.global.f64 	%fd15166, [%rd738+48];
	ld.global.f64 	%fd15167, [%rd738+56];
	ld.global.f64 	%fd15168, [%rd738+64];
	sub.f64 	%fd4693, %fd15163, %fd4690;
	sub.f64 	%fd4694, %fd15164, %fd4691;
	sub.f64 	%fd4695, %fd15165, %fd4692;
	sub.f64 	%fd4696, %fd15166, %fd4690;
	sub.f64 	%fd4697, %fd15167, %fd4691;
	sub.f64 	%fd4698, %fd15168, %fd4692;
	mul.f64 	%fd15169, %fd18237, %fd4698;
	mul.f64 	%fd15170, %fd18238, %fd4697;
	sub.f64 	%fd15171, %fd15169, %fd15170;
	mul.f64 	%fd15172, %fd18238, %fd4696;
	mul.f64 	%fd15173, %fd18236, %fd4698;
	sub.f64 	%fd15174, %fd15172, %fd15173;
	mul.f64 	%fd15175, %fd18236, %fd4697;
	mul.f64 	%fd15176, %fd18237, %fd4696;
	sub.f64 	%fd15177, %fd15175, %fd15176;
	mul.f64 	%fd15178, %fd4694, %fd15174;
	fma.rn.f64 	%fd15179, %fd4693, %fd15171, %fd15178;
	fma.rn.f64 	%fd4699, %fd4695, %fd15177, %fd15179;
	abs.f64 	%fd15180, %fd4699;
	setp.lt.f64 	%p3130, %fd15180, 0d3D719799812DEA11;
	mov.pred 	%p3763, -1;
	mov.f64 	%fd18246, 0d0000000000000000;
	@%p3130 bra 	$L__BB0_1928;
	sub.f64 	%fd4700, %fd4580, %fd4690;
	sub.f64 	%fd4701, %fd4581, %fd4691;
	sub.f64 	%fd4702, %fd4582, %fd4692;
	mul.f64 	%fd15183, %fd18238, %fd4697;
	sub.f64 	%fd15184, %fd15169, %fd15183;
	mul.f64 	%fd15185, %fd18238, %fd4696;
	mul.f64 	%fd15186, %fd18236, %fd4698;
	sub.f64 	%fd15187, %fd15185, %fd15186;
	mul.f64 	%fd15188, %fd4701, %fd15187;
	fma.rn.f64 	%fd15189, %fd4700, %fd15184, %fd15188;
	mul.f64 	%fd15190, %fd18236, %fd4697;
	mul.f64 	%fd15191, %fd18237, %fd4696;
	sub.f64 	%fd15192, %fd15190, %fd15191;
	fma.rn.f64 	%fd15193, %fd4702, %fd15192, %fd15189;
	div.rn.f64 	%fd4703, %fd15193, %fd4699;
	setp.lt.f64 	%p3132, %fd4703, 0d0000000000000000;
	setp.gt.f64 	%p3133, %fd4703, 0d3FF0000000000000;
	or.pred  	%p3134, %p3132, %p3133;
	@%p3134 bra 	$L__BB0_1928;
	mul.f64 	%fd15195, %fd4701, %fd4695;
	mul.f64 	%fd15196, %fd4702, %fd4694;
	sub.f64 	%fd4704, %fd15195, %fd15196;
	mul.f64 	%fd15197, %fd4702, %fd4693;
	mul.f64 	%fd15198, %fd4700, %fd4695;
	sub.f64 	%fd4705, %fd15197, %fd15198;
	mul.f64 	%fd15199, %fd4700, %fd4694;
	mul.f64 	%fd15200, %fd4701, %fd4693;
	sub.f64 	%fd4706, %fd15199, %fd15200;
	mul.f64 	%fd15201, %fd18237, %fd4705;
	fma.rn.f64 	%fd15202, %fd18236, %fd4704, %fd15201;
	fma.rn.f64 	%fd15203, %fd18238, %fd4706, %fd15202;
	div.rn.f64 	%fd15204, %fd15203, %fd4699;
	setp.lt.f64 	%p3136, %fd15204, 0d0000000000000000;
	add.f64 	%fd15205, %fd4703, %fd15204;
	setp.gt.f64 	%p3137, %fd15205, 0d3FF0000000000000;
	or.pred  	%p3138, %p3136, %p3137;
	@%p3138 bra 	$L__BB0_1928;
	mul.f64 	%fd15206, %fd4697, %fd4705;
	fma.rn.f64 	%fd15207, %fd4696, %fd4704, %fd15206;
	fma.rn.f64 	%fd15208, %fd4698, %fd4706, %fd15207;
	div.rn.f64 	%fd15209, %fd15208, %fd4699;
	setp.lt.f64 	%p3763, %fd15209, 0d0000000000000000;
	selp.f64 	%fd18246, 0d0000000000000000, %fd15209, %p3763;
$L__BB0_1928:
	@%p3763 bra 	$L__BB0_1931;
	setp.ltu.f64 	%p3139, %fd18246, 0d3F50624DD2F1A9FC;
	setp.gtu.f64 	%p3140, %fd18246, %fd18239;
	or.pred  	%p3141, %p3139, %p3140;
	@%p3141 bra 	$L__BB0_1931;
	ld.param.u64 	%rd1053, [_Z13render_kernelP4RectiP4TrigiP5Lighti7double3S5_iidP6uchar4iS7__param_2];
	cvta.to.global.u64 	%rd739, %rd1053;
	mul.wide.u32 	%rd740, %r3034, 96;
	add.s64 	%rd741, %rd739, %rd740;
	ld.global.f64 	%fd15210, [%rd741+88];
	mul.f64 	%fd18253, %fd18253, %fd15210;
$L__BB0_1931:
	ld.param.u64 	%rd1054, [_Z13render_kernelP4RectiP4TrigiP5Lighti7double3S5_iidP6uchar4iS7__param_2];
	cvta.to.global.u64 	%rd742, %rd1054;
	mul.wide.u32 	%rd743, %r3034, 96;
	add.s64 	%rd744, %rd742, %rd743;
	ld.global.f64 	%fd4711, [%rd744+96];
	ld.global.f64 	%fd4712, [%rd744+104];
	ld.global.f64 	%fd4713, [%rd744+112];
	ld.global.f64 	%fd15212, [%rd744+120];
	ld.global.f64 	%fd15213, [%rd744+128];
	ld.global.f64 	%fd15214, [%rd744+136];
	ld.global.f64 	%fd15215, [%rd744+144];
	ld.global.f64 	%fd15216, [%rd744+152];
	ld.global.f64 	%fd15217, [%rd744+160];
	sub.f64 	%fd4714, %fd15212, %fd4711;
	sub.f64 	%fd4715, %fd15213, %fd4712;
	sub.f64 	%fd4716, %fd15214, %fd4713;
	sub.f64 	%fd4717, %fd15215, %fd4711;
	sub.f64 	%fd4718, %fd15216, %fd4712;
	sub.f64 	%fd4719, %fd15217, %fd4713;
	mul.f64 	%fd15218, %fd18237, %fd4719;
	mul.f64 	%fd15219, %fd18238, %fd4718;
	sub.f64 	%fd15220, %fd15218, %fd15219;
	mul.f64 	%fd15221, %fd18238, %fd4717;
	mul.f64 	%fd15222, %fd18236, %fd4719;
	sub.f64 	%fd15223, %fd15221, %fd15222;
	mul.f64 	%fd15224, %fd18236, %fd4718;
	mul.f64 	%fd15225, %fd18237, %fd4717;
	sub.f64 	%fd15226, %fd15224, %fd15225;
	mul.f64 	%fd15227, %fd4715, %fd15223;
	fma.rn.f64 	%fd15228, %fd4714, %fd15220, %fd15227;
	fma.rn.f64 	%fd4720, %fd4716, %fd15226, %fd15228;
	abs.f64 	%fd15229, %fd4720;
	setp.lt.f64 	%p3143, %fd15229, 0d3D719799812DEA11;
	mov.pred 	%p3764, -1;
	mov.f64 	%fd18248, 0d0000000000000000;
	@%p3143 bra 	$L__BB0_1935;
	sub.f64 	%fd4721, %fd4580, %fd4711;
	sub.f64 	%fd4722, %fd4581, %fd4712;
	sub.f64 	%fd4723, %fd4582, %fd4713;
	mul.f64 	%fd15232, %fd18238, %fd4718;
	sub.f64 	%fd15233, %fd15218, %fd15232;
	mul.f64 	%fd15234, %fd18238, %fd4717;
	mul.f64 	%fd15235, %fd18236, %fd4719;
	sub.f64 	%fd15236, %fd15234, %fd15235;
	mul.f64 	%fd15237, %fd4722, %fd15236;
	fma.rn.f64 	%fd15238, %fd4721, %fd15233, %fd15237;
	mul.f64 	%fd15239, %fd18236, %fd4718;
	mul.f64 	%fd15240, %fd18237, %fd4717;
	sub.f64 	%fd15241, %fd15239, %fd15240;
	fma.rn.f64 	%fd15242, %fd4723, %fd15241, %fd15238;
	div.rn.f64 	%fd4724, %fd15242, %fd4720;
	setp.lt.f64 	%p3145, %fd4724, 0d0000000000000000;
	setp.gt.f64 	%p3146, %fd4724, 0d3FF0000000000000;
	or.pred  	%p3147, %p3145, %p3146;
	@%p3147 bra 	$L__BB0_1935;
	mul.f64 	%fd15244, %fd4722, %fd4716;
	mul.f64 	%fd15245, %fd4723, %fd4715;
	sub.f64 	%fd4725, %fd15244, %fd15245;
	mul.f64 	%fd15246, %fd4723, %fd4714;
	mul.f64 	%fd15247, %fd4721, %fd4716;
	sub.f64 	%fd4726, %fd15246, %fd15247;
	mul.f64 	%fd15248, %fd4721, %fd4715;
	mul.f64 	%fd15249, %fd4722, %fd4714;
	sub.f64 	%fd4727, %fd15248, %fd15249;
	mul.f64 	%fd15250, %fd18237, %fd4726;
	fma.rn.f64 	%fd15251, %fd18236, %fd4725, %fd15250;
	fma.rn.f64 	%fd15252, %fd18238, %fd4727, %fd15251;
	div.rn.f64 	%fd15253, %fd15252, %fd4720;
	setp.lt.f64 	%p3149, %fd15253, 0d0000000000000000;
	add.f64 	%fd15254, %fd4724, %fd15253;
	setp.gt.f64 	%p3150, %fd15254, 0d3FF0000000000000;
	or.pred  	%p3151, %p3149, %p3150;
	@%p3151 bra 	$L__BB0_1935;
	mul.f64 	%fd15255, %fd4718, %fd4726;
	fma.rn.f64 	%fd15256, %fd4717, %fd4725, %fd15255;
	fma.rn.f64 	%fd15257, %fd4719, %fd4727, %fd15256;
	div.rn.f64 	%fd15258, %fd15257, %fd4720;
	setp.lt.f64 	%p3764, %fd15258, 0d0000000000000000;
	selp.f64 	%fd18248, 0d0000000000000000, %fd15258, %p3764;
$L__BB0_1935:
	@%p3764 bra 	$L__BB0_1938;
	setp.ltu.f64 	%p3152, %fd18248, 0d3F50624DD2F1A9FC;
	setp.gtu.f64 	%p3153, %fd18248, %fd18239;
	or.pred  	%p3154, %p3152, %p3153;
	@%p3154 bra 	$L__BB0_1938;
	ld.param.u64 	%rd1055, [_Z13render_kernelP4RectiP4TrigiP5Lighti7double3S5_iidP6uchar4iS7__param_2];
	cvta.to.global.u64 	%rd745, %rd1055;
	mul.wide.u32 	%rd746, %r3034, 96;
	add.s64 	%rd747, %rd745, %rd746;
	ld.global.f64 	%fd15259, [%rd747+184];
	mul.f64 	%fd18253, %fd18253, %fd15259;
$L__BB0_1938:
	ld.param.u32 	%r2621, [_Z13render_kernelP4RectiP4TrigiP5Lighti7double3S5_iidP6uchar4iS7__param_3];
	add.s32 	%r3034, %r3034, 2;
	and.b32  	%r532, %r2621, 2147483646;
	setp.ne.s32 	%p3155, %r3034, %r532;
	@%p3155 bra 	$L__BB0_1924;
	cvt.u64.u32 	%rd1146, %r532;
$L__BB0_1940:
	ld.param.u32 	%r2622, [_Z13render_kernelP4RectiP4TrigiP5Lighti7double3S5_iidP6uchar4iS7__param_3];
	and.b32  	%r1943, %r2622, 1;
	setp.eq.b32 	%p3156, %r1943, 1;
	not.pred 	%p3157, %p3156;
	mov.f64 	%fd18252, 0d0000000000000000;
	@%p3157 bra 	$L__BB0_1948;
	ld.param.u64 	%rd1056, [_Z13render_kernelP4RectiP4TrigiP5Lighti7double3S5_iidP6uchar4iS7__param_2];
	cvta.to.global.u64 	%rd748, %rd1056;
	mad.lo.s64 	%rd89, %rd1146, 96, %rd748;
	ld.global.f64 	%fd4734, [%rd89];
	ld.global.f64 	%fd4735, [%rd89+8];
	ld.global.f64 	%fd4736, [%rd89+16];
	ld.global.f64 	%fd15261, [%rd89+24];
	ld.global.f64 	%fd15262, [%rd89+32];
	ld.global.f64 	%fd15263, [%rd89+40];
	ld.global.f64 	%fd15264, [%rd89+48];
	ld.global.f64 	%fd15265, [%rd89+56];
	ld.global.f64 	%fd15266, [%rd89+64];
	sub.f64 	%fd4737, %fd15261, %fd4734;
	sub.f64 	%fd4738, %fd15262, %fd4735;
	sub.f64 	%fd4739, %fd15263, %fd4736;
	sub.f64 	%fd4740, %fd15264, %fd4734;
	sub.f64 	%fd4741, %fd15265, %fd4735;
	sub.f64 	%fd4742, %fd15266, %fd4736;
	mul.f64 	%fd15267, %fd18237, %fd4742;
	mul.f64 	%fd15268, %fd18238, %fd4741;
	sub.f64 	%fd15269, %fd15267, %fd15268;
	mul.f64 	%fd15270, %fd18238, %fd4740;
	mul.f64 	%fd15271, %fd18236, %fd4742;
	sub.f64 	%fd15272, %fd15270, %fd15271;
	mul.f64 	%fd15273, %fd18236, %fd4741;
	mul.f64 	%fd15274, %fd18237, %fd4740;
	sub.f64 	%fd15275, %fd15273, %fd15274;
	mul.f64 	%fd15276, %fd4738, %fd15272;
	fma.rn.f64 	%fd15277, %fd4737, %fd15269, %fd15276;
	fma.rn.f64 	%fd4743, %fd4739, %fd15275, %fd15277;
	abs.f64 	%fd15278, %fd4743;
	setp.lt.f64 	%p3159, %fd15278, 0d3D719799812DEA11;
	mov.pred 	%p3765, -1;
	@%p3159 bra 	$L__BB0_1945;
	sub.f64 	%fd4744, %fd4580, %fd4734;
	sub.f64 	%fd4745, %fd4581, %fd4735;
	sub.f64 	%fd4746, %fd4582, %fd4736;
	mul.f64 	%fd15281, %fd18238, %fd4741;
	sub.f64 	%fd15282, %fd15267, %fd15281;
	mul.f64 	%fd15283, %fd18238, %fd4740;
	mul.f64 	%fd15284, %fd18236, %fd4742;
	sub.f64 	%fd15285, %fd15283, %fd15284;
	mul.f64 	%fd15286, %fd4745, %fd15285;
	fma.rn.f64 	%fd15287, %fd4744, %fd15282, %fd15286;
	mul.f64 	%fd15288, %fd18236, %fd4741;
	mul.f64 	%fd15289, %fd18237, %fd4740;
	sub.f64 	%fd15290, %fd15288, %fd15289;
	fma.rn.f64 	%fd15291, %fd4746, %fd15290, %fd15287;
	div.rn.f64 	%fd4747, %fd15291, %fd4743;
	setp.lt.f64 	%p3161, %fd4747, 0d0000000000000000;
	setp.gt.f64 	%p3162, %fd4747, 0d3FF0000000000000;
	or.pred  	%p3163, %p3161, %p3162;
	@%p3163 bra 	$L__BB0_1945;
	mul.f64 	%fd15293, %fd4745, %fd4739;
	mul.f64 	%fd15294, %fd4746, %fd4738;
	sub.f64 	%fd4748, %fd15293, %fd15294;
	mul.f64 	%fd15295, %fd4746, %fd4737;
	mul.f64 	%fd15296, %fd4744, %fd4739;
	sub.f64 	%fd4749, %fd15295, %fd15296;
	mul.f64 	%fd15297, %fd4744, %fd4738;
	mul.f64 	%fd15298, %fd4745, %fd4737;
	sub.f64 	%fd4750, %fd15297, %fd15298;
	mul.f64 	%fd15299, %fd18237, %fd4749;
	fma.rn.f64 	%fd15300, %fd18236, %fd4748, %fd15299;
	fma.rn.f64 	%fd15301, %fd18238, %fd4750, %fd15300;
	div.rn.f64 	%fd15302, %fd15301, %fd4743;
	setp.lt.f64 	%p3165, %fd15302, 0d0000000000000000;
	add.f64 	%fd15303, %fd4747, %fd15302;
	setp.gt.f64 	%p3166, %fd15303, 0d3FF0000000000000;
	or.pred  	%p3167, %p3165, %p3166;
	@%p3167 bra 	$L__BB0_1945;
	mul.f64 	%fd15304, %fd4741, %fd4749;
	fma.rn.f64 	%fd15305, %fd4740, %fd4748, %fd15304;
	fma.rn.f64 	%fd15306, %fd4742, %fd4750, %fd15305;
	div.rn.f64 	%fd15307, %fd15306, %fd4743;
	setp.lt.f64 	%p3765, %fd15307, 0d0000000000000000;
	selp.f64 	%fd18252, 0d0000000000000000, %fd15307, %p3765;
$L__BB0_1945:
	@%p3765 bra 	$L__BB0_1948;
	setp.ltu.f64 	%p3168, %fd18252, 0d3F50624DD2F1A9FC;
	setp.gtu.f64 	%p3169, %fd18252, %fd18239;
	or.pred  	%p3170, %p3168, %p3169;
	@%p3170 bra 	$L__BB0_1948;
	ld.global.f64 	%fd15308, [%rd89+88];
	mul.f64 	%fd18253, %fd18253, %fd15308;
$L__BB0_1948:
	mul.f64 	%fd15309, %fd18233, %fd18237;
	fma.rn.f64 	%fd15310, %fd18232, %fd18236, %fd15309;
	fma.rn.f64 	%fd4755, %fd18234, %fd18238, %fd15310;
	setp.leu.f64 	%p3171, %fd4755, 0d0000000000000000;
	@%p3171 bra 	$L__BB0_1957;
	mul.f64 	%fd15311, %fd18233, %fd18233;
	fma.rn.f64 	%fd15312, %fd18232, %fd18232, %fd15311;
	fma.rn.f64 	%fd4756, %fd18234, %fd18234, %fd15312;
	setp.eq.f64 	%p3172, %fd4756, 0d0000000000000000;
	selp.f64 	%fd18255, 0d0000000000000000, %fd4756, %p3172;
	@%p272 bra 	$L__BB0_1952;
	mov.f64 	%fd18254, %fd4756;
$L__BB0_1951:
	div.rn.f64 	%fd15313, %fd4756, %fd18254;
	add.f64 	%fd15314, %fd18254, %fd15313;
	mul.f64 	%fd18255, %fd15314, 0d3FE0000000000000;
	sub.f64 	%fd15315, %fd18255, %fd18254;
	abs.f64 	%fd15316, %fd15315;
	setp.gt.f64 	%p3173, %fd15316, 0d3E7AD7F29ABCAF48;
	mov.f64 	%fd18254, %fd18255;
	@%p3173 bra 	$L__BB0_1951;
$L__BB0_1952:
	mul.f64 	%fd15318, %fd18237, %fd18237;
	fma.rn.f64 	%fd15319, %fd18236, %fd18236, %fd15318;
	fma.rn.f64 	%fd4761, %fd18238, %fd18238, %fd15319;
	setp.eq.f64 	%p3174, %fd4761, 0d0000000000000000;
	mov.f64 	%fd18257, 0d0000000000000000;
	@%p3174 bra 	$L__BB0_1956;
	abs.f64 	%fd15320, %fd4761;
	setp.leu.f64 	%p3175, %fd15320, 0d3E7AD7F29ABCAF48;
	mov.f64 	%fd18257, %fd4761;
	@%p3175 bra 	$L__BB0_1956;
	mov.f64 	%fd18256, %fd4761;
$L__BB0_1955:
	div.rn.f64 	%fd15321, %fd4761, %fd18256;
	add.f64 	%fd15322, %fd18256, %fd15321;
	mul.f64 	%fd18257, %fd15322, 0d3FE0000000000000;
	sub.f64 	%fd15323, %fd18257, %fd18256;
	abs.f64 	%fd15324, %fd15323;
	setp.gt.f64 	%p3176, %fd15324, 0d3E7AD7F29ABCAF48;
	mov.f64 	%fd18256, %fd18257;
	@%p3176 bra 	$L__BB0_1955;
$L__BB0_1956:
	mul.f64 	%fd15325, %fd18255, %fd18257;
	mul.f64 	%fd15326, %fd4628, %fd18253;
	mul.f64 	%fd15327, %fd4755, %fd15326;
	div.rn.f64 	%fd15328, %fd15327, %fd15325;
	add.f64 	%fd18263, %fd18263, %fd15328;
$L__BB0_1957:
	add.f64 	%fd15329, %fd4755, %fd4755;
	mul.f64 	%fd15330, %fd18232, %fd15329;
	mul.f64 	%fd15331, %fd18233, %fd15329;
	mul.f64 	%fd15332, %fd18234, %fd15329;
	sub.f64 	%fd4767, %fd15330, %fd18236;
	sub.f64 	%fd4768, %fd15331, %fd18237;
	sub.f64 	%fd4769, %fd15332, %fd18238;
	mul.f64 	%fd15333, %fd4768, %fd4626;
	mul.f64 	%fd15334, %fd18204, %fd4767;
	sub.f64 	%fd15335, %fd15333, %fd15334;
	mul.f64 	%fd15336, %fd18206, %fd4769;
	sub.f64 	%fd4770, %fd15335, %fd15336;
	setp.leu.f64 	%p3177, %fd4770, 0d0000000000000000;
	@%p3177 bra 	$L__BB0_1966;
	mul.f64 	%fd4771, %fd4628, %fd18253;
	mul.f64 	%fd15338, %fd4768, %fd4768;
	fma.rn.f64 	%fd15339, %fd4767, %fd4767, %fd15338;
	fma.rn.f64 	%fd4772, %fd4769, %fd4769, %fd15339;
	setp.eq.f64 	%p3178, %fd4772, 0d0000000000000000;
	mov.f64 	%fd18260, 0d0000000000000000;
	@%p3178 bra 	$L__BB0_1962;
	abs.f64 	%fd15340, %fd4772;
	setp.leu.f64 	%p3179, %fd15340, 0d3E7AD7F29ABCAF48;
	mov.f64 	%fd18260, %fd4772;
	@%p3179 bra 	$L__BB0_1962;
	mov.f64 	%fd18259, %fd4772;
$L__BB0_1961:
	div.rn.f64 	%fd15341, %fd4772, %fd18259;
	add.f64 	%fd15342, %fd18259, %fd15341;
	mul.f64 	%fd18260, %fd15342, 0d3FE0000000000000;
	sub.f64 	%fd15343, %fd18260, %fd18259;
	abs.f64 	%fd15344, %fd15343;
	setp.gt.f64 	%p3180, %fd15344, 0d3E7AD7F29ABCAF48;
	mov.f64 	%fd18259, %fd18260;
	@%p3180 bra 	$L__BB0_1961;
$L__BB0_1962:
	mul.f64 	%fd15345, %fd18205, %fd18205;
	fma.rn.f64 	%fd15346, %fd18204, %fd18204, %fd15345;
	fma.rn.f64 	%fd4776, %fd18206, %fd18206, %fd15346;
	setp.leu.f64 	%p3181, %fd4434, 0d3E7AD7F29ABCAF48;
	mov.f64 	%fd18262, %fd4776;
	@%p3181 bra 	$L__BB0_1965;
	mov.f64 	%fd18261, %fd4776;
$L__BB0_1964:
	div.rn.f64 	%fd15347, %fd4776, %fd18261;
	add.f64 	%fd15348, %fd18261, %fd15347;
	mul.f64 	%fd18262, %fd15348, 0d3FE0000000000000;
	sub.f64 	%fd15349, %fd18262, %fd18261;
	abs.f64 	%fd15350, %fd15349;
	setp.gt.f64 	%p3182, %fd15350, 0d3E7AD7F29ABCAF48;
	mov.f64 	%fd18261, %fd18262;
	@%p3182 bra 	$L__BB0_1964;
$L__BB0_1965:
	mul.f64 	%fd15351, %fd18260, %fd18262;
	div.rn.f64 	%fd15352, %fd4770, %fd15351;
	mul.f64 	%fd15353, %fd15352, %fd15352;
	mul.f64 	%fd15354, %fd15353, %fd15353;
	mul.f64 	%fd15355, %fd15354, %fd15353;
	mul.f64 	%fd15356, %fd15354, %fd15354;
	mul.f64 	%fd15357, %fd15356, %fd15355;
	mul.f64 	%fd15358, %fd15356, %fd15356;
	mul.f64 	%fd15359, %fd15358, %fd15358;
	mul.f64 	%fd15360, %fd15359, %fd15357;
	mul.f64 	%fd15361, %fd15359, %fd15359;
	mul.f64 	%fd15362, %fd15361, %fd15360;
	fma.rn.f64 	%fd18263, %fd4771, %fd15362, %fd18263;
$L__BB0_1966:
	ld.param.u32 	%r2691, [_Z13render_kernelP4RectiP4TrigiP5Lighti7double3S5_iidP6uchar4iS7__param_5];
	add.s32 	%r3032, %r3032, 1;
	setp.ne.s32 	%p3183, %r3032, %r2691;
	@%p3183 bra 	$L__BB0_1903;
$L__BB0_1967:
	and.b16  	%rs811, %rs1063, 255;
	cvt.rn.f64.u16 	%fd15363, %rs811;
	mul.f64 	%fd15364, %fd18263, %fd15363;
	min.f64 	%fd15365, %fd15364, 0d406FE00000000000;
	cvt.rzi.u32.f64 	%r1944, %fd15365;
	cvt.u16.u32 	%rs1091, %r1944;
	and.b16  	%rs812, %rs1064, 255;
	cvt.rn.f64.u16 	%fd15366, %rs812;
	mul.f64 	%fd15367, %fd18263, %fd15366;
	min.f64 	%fd15368, %fd15367, 0d406FE00000000000;
	cvt.rzi.u32.f64 	%r1945, %fd15368;
	cvt.u16.u32 	%rs1092, %r1945;
	and.b16  	%rs813, %rs1065, 255;
	cvt.rn.f64.u16 	%fd15369, %rs813;
	mul.f64 	%fd15370, %fd18263, %fd15369;
	min.f64 	%fd15371, %fd15370, 0d406FE00000000000;
	cvt.rzi.u32.f64 	%r1946, %fd15371;
	cvt.u16.u32 	%rs1093, %r1946;
	and.b16  	%rs814, %rs1066, 255;
	cvt.rn.f64.u16 	%fd15372, %rs814;
	mul.f64 	%fd15373, %fd18263, %fd15372;
	min.f64 	%fd15374, %fd15373, 0d406FE00000000000;
	cvt.rzi.u32.f64 	%r1947, %fd15374;
	cvt.u16.u32 	%rs1094, %r1947;
	setp.eq.s32 	%p3184, %r3017, 1;
	@%p3184 bra 	$L__BB0_1970;
	setp.ne.s32 	%p3185, %r3017, 0;
	@%p3185 bra 	$L__BB0_1971;
	ld.param.u64 	%rd933, [_Z13render_kernelP4RectiP4TrigiP5Lighti7double3S5_iidP6uchar4iS7__param_0];
	cvta.to.global.u64 	%rd752, %rd933;
	mul.wide.s32 	%rd753, %r3016, 128;
	add.s64 	%rd754, %rd752, %rd753;
	ld.global.f64 	%fd15376, [%rd754+112];
	setp.gtu.f64 	%p3187, %fd15376, 0d0000000000000000;
	@%p3187 bra 	$L__BB0_1971;
	bra.uni 	$L__BB0_2277;
$L__BB0_1970:
	ld.param.u64 	%rd1057, [_Z13render_kernelP4RectiP4TrigiP5Lighti7double3S5_iidP6uchar4iS7__param_2];
	cvta.to.global.u64 	%rd749, %rd1057;
	mul.wide.s32 	%rd750, %r3016, 96;
	add.s64 	%rd751, %rd749, %rd750;
	ld.global.f64 	%fd15375, [%rd751+80];
	setp.le.f64 	%p3186, %fd15375, 0d0000000000000000;
	@%p3186 bra 	$L__BB0_2277;
$L__BB0_1971:
	mul.f64 	%fd15378, %fd18233, %fd4626;
	mul.f64 	%fd15379, %fd18204, %fd18232;
	sub.f64 	%fd15380, %fd15378, %fd15379;
	mul.f64 	%fd15381, %fd18206, %fd18234;
	sub.f64 	%fd15382, %fd15380, %fd15381;
	add.f64 	%fd15383, %fd15382, %fd15382;
	fma.rn.f64 	%fd4783, %fd18232, %fd15383, %fd18204;
	fma.rn.f64 	%fd4784, %fd18233, %fd15383, %fd18205;
	fma.rn.f64 	%fd4785, %fd18234, %fd15383, %fd18206;
	mul.f64 	%fd15384, %fd4784, %fd4784;
	fma.rn.f64 	%fd15385, %fd4783, %fd4783, %fd15384;
	fma.rn.f64 	%fd4786, %fd4785, %fd4785, %fd15385;
	setp.eq.f64 	%p3188, %fd4786, 0d0000000000000000;
	mov.f64 	%fd18266, 0d0000000000000000;
	@%p3188 bra 	$L__BB0_1975;
	abs.f64 	%fd15386, %fd4786;
	setp.leu.f64 	%p3189, %fd15386, 0d3E7AD7F29ABCAF48;
	mov.f64 	%fd18266, %fd4786;
	@%p3189 bra 	$L__BB0_1975;
	mov.f64 	%fd18265, %fd4786;
$L__BB0_1974:
	div.rn.f64 	%fd15387, %fd4786, %fd18265;
	add.f64 	%fd15388, %fd18265, %fd15387;
	mul.f64 	%fd18266, %fd15388, 0d3FE0000000000000;
	sub.f64 	%fd15389, %fd18266, %fd18265;
	abs.f64 	%fd15390, %fd15389;
	setp.gt.f64 	%p3190, %fd15390, 0d3E7AD7F29ABCAF48;
	mov.f64 	%fd18265, %fd18266;
	@%p3190 bra 	$L__BB0_1974;
$L__BB0_1975:
	setp.lt.f64 	%p3191, %fd18266, 0d3D719799812DEA11;
	mov.f64 	%fd18267, 0d0000000000000000;
	mov.f64 	%fd18268, %fd18267;
	mov.f64 	%fd18269, %fd18267;
	@%p3191 bra 	$L__BB0_1977;
	div.rn.f64 	%fd18267, %fd4783, %fd18266;
	div.rn.f64 	%fd18268, %fd4784, %fd18266;
	div.rn.f64 	%fd18269, %fd4785, %fd18266;
$L__BB0_1977:
	ld.param.u32 	%r2692, [_Z13render_kernelP4RectiP4TrigiP5Lighti7double3S5_iidP6uchar4iS7__param_5];
	setp.lt.s32 	%p3192, %r2692, 1;
	@%p3192 bra 	$L__BB0_1988;
	mov.b32 	%r3035, 0;
$L__BB0_1979:
	ld.param.u64 	%rd1113, [_Z13render_kernelP4RectiP4TrigiP5Lighti7double3S5_iidP6uchar4iS7__param_4];
	cvta.to.global.u64 	%rd755, %rd1113;
	mul.wide.u32 	%rd756, %r3035, 64;
	add.s64 	%rd90, %rd755, %rd756;
	ld.global.u32 	%r1949, [%rd90];
	setp.ne.s32 	%p3193, %r1949, 1;
	@%p3193 bra 	$L__BB0_1987;
	ld.global.f64 	%fd15393, [%rd90+16];
	ld.global.f64 	%fd15394, [%rd90+24];
	ld.global.f64 	%fd15395, [%rd90+32];
	sub.f64 	%fd4796, %fd15393, %fd4580;
	sub.f64 	%fd4797, %fd15394, %fd4581;
	sub.f64 	%fd4798, %fd15395, %fd4582;
	mul.f64 	%fd15396, %fd4797, %fd4797;
	fma.rn.f64 	%fd15397, %fd4796, %fd4796, %fd15396;
	fma.rn.f64 	%fd4799, %fd4798, %fd4798, %fd15397;
	setp.eq.f64 	%p3194, %fd4799, 0d0000000000000000;
	mov.f64 	%fd18271, 0d0000000000000000;
	@%p3194 bra 	$L__BB0_1984;
	abs.f64 	%fd15398, %fd4799;
	setp.leu.f64 	%p3195, %fd15398, 0d3E7AD7F29ABCAF48;
	mov.f64 	%fd18271, %fd4799;
	@%p3195 bra 	$L__BB0_1984;
	mov.f64 	%fd18270, %fd4799;
$L__BB0_1983:
	div.rn.f64 	%fd15399, %fd4799, %fd18270;
	add.f64 	%fd15400, %fd18270, %fd15399;
	mul.f64 	%fd18271, %fd15400, 0d3FE0000000000000;
	sub.f64 	%fd15401, %fd18271, %fd18270;
	abs.f64 	%fd15402, %fd15401;
	setp.gt.f64 	%p3196, %fd15402, 0d3E7AD7F29ABCAF48;
	mov.f64 	%fd18270, %fd18271;
	@%p3196 bra 	$L__BB0_1983;
$L__BB0_1984:
	setp.lt.f64 	%p3197, %fd18271, 0d3D719799812DEA11;
	mov.f64 	%fd18272, 0d0000000000000000;
	mov.f64 	%fd18273, %fd18272;
	mov.f64 	%fd18274, %fd18272;
	@%p3197 bra 	$L__BB0_1986;
	div.rn.f64 	%fd18272, %fd4796, %fd18271;
	div.rn.f64 	%fd18273, %fd4797, %fd18271;
	div.rn.f64 	%fd18274, %fd4798, %fd18271;
$L__BB0_1986:
	mul.f64 	%fd15404, %fd18268, %fd18273;
	fma.rn.f64 	%fd15405, %fd18267, %fd18272, %fd15404;
	fma.rn.f64 	%fd15406, %fd18269, %fd18274, %fd15405;
	add.f64 	%fd15407, %fd15406, 0dBFF0000000000000;
	abs.f64 	%fd15408, %fd15407;
	setp.lt.f64 	%p3198, %fd15408, 0d3FC0000000000000;
	setp.lt.f64 	%p3199, %fd18271, 0d3FC0000000000000;
	and.pred  	%p3200, %p3199, %p3198;
	mov.b16 	%rs1075, 255;
	mov.u16 	%rs1076, %rs1075;
	mov.u16 	%rs1077, %rs1075;
	mov.u16 	%rs1078, %rs1075;
	@%p3200 bra 	$L__BB0_2116;
$L__BB0_1987:
	ld.param.u32 	%r2693, [_Z13render_kernelP4RectiP4TrigiP5Lighti7double3S5_iidP6uchar4iS7__param_5];
	add.s32 	%r3035, %r3035, 1;
	setp.eq.s32 	%p3201, %r3035, %r2693;
	@%p3201 bra 	$L__BB0_1988;
	bra.uni 	$L__BB0_1979;
$L__BB0_1988:
	ld.param.u32 	%r2504, [_Z13render_kernelP4RectiP4TrigiP5Lighti7double3S5_iidP6uchar4iS7__param_1];
	setp.lt.s32 	%p3202, %r2504, 1;
	mov.f64 	%fd18279, 0d7FEFFFFFFFFFFFFF;
	mov.b32 	%r3041, -1;
	mov.u32 	%r3042, %r3041;
	@%p3202 bra 	$L__BB0_2001;
	mov.b32 	%r3042, -1;
	mov.f64 	%fd18279, 0d7FEFFFFFFFFFFFFF;
	mov.b32 	%r3038, 0;
	mov.u32 	%r3041, %r3042;
$L__BB0_1990:
	ld.param.u64 	%rd934, [_Z13render_kernelP4RectiP4TrigiP5Lighti7double3S5_iidP6uchar4iS7__param_0];
	cvta.to.global.u64 	%rd757, %rd934;
	mul.wide.u32 	%rd758, %r3038, 128;
	add.s64 	%rd759, %rd757, %rd758;
	ld.global.f64 	%fd4811, [%rd759+88];
	ld.global.f64 	%fd4812, [%rd759+80];
	ld.global.f64 	%fd4813, [%rd759+72];
	ld.global.f64 	%fd4814, [%rd759+64];
	ld.global.f64 	%fd4815, [%rd759+56];
	ld.global.f64 	%fd4816, [%rd759+48];
	ld.global.f64 	%fd4817, [%rd759+40];
	ld.global.f64 	%fd4818, [%rd759+32];
	ld.global.f64 	%fd4819, [%rd759+24];
	ld.global.f64 	%fd4820, [%rd759+16];
	ld.global.f64 	%fd4821, [%rd759+8];
	ld.global.f64 	%fd4822, [%rd759];
	sub.f64 	%fd4823, %fd4819, %fd4822;
	sub.f64 	%fd4824, %fd4818, %fd4821;
	sub.f64 	%fd4825, %fd4817, %fd4820;
	sub.f64 	%fd4826, %fd4813, %fd4822;
	sub.f64 	%fd4827, %fd4812, %fd4821;
	sub.f64 	%fd4828, %fd4811, %fd4820;
	mul.f64 	%fd15412, %fd18268, %fd4828;
	mul.f64 	%fd15413, %fd18269, %fd4827;
	sub.f64 	%fd15414, %fd15412, %fd15413;
	mul.f64 	%fd15415, %fd18269, %fd4826;
	mul.f64 	%fd15416, %fd18267, %fd4828;
	sub.f64 	%fd15417, %fd15415, %fd15416;
	mul.f64 	%fd15418, %fd18267, %fd4827;
	mul.f64 	%fd15419, %fd18268, %fd4826;
	sub.f64 	%fd15420, %fd15418, %fd15419;
	mul.f64 	%fd15421, %fd4824, %fd15417;
	fma.rn.f64 	%fd15422, %fd4823, %fd15414, %fd15421;
	fma.rn.f64 	%fd4829, %fd4825, %fd15420, %fd15422;
	abs.f64 	%fd15423, %fd4829;
	setp.lt.f64 	%p3204, %fd15423, 0d3D719799812DEA11;
	mov.pred 	%p3766, 0;
	mov.f64 	%fd18277, 0d0000000000000000;
	@%p3204 bra 	$L__BB0_1994;
	sub.f64 	%fd4830, %fd4580, %fd4822;
	sub.f64 	%fd4831, %fd4581, %fd4821;
	sub.f64 	%fd4832, %fd4582, %fd4820;
	mul.f64 	%fd15425, %fd18268, %fd4828;
	mul.f64 	%fd15426, %fd18269, %fd4827;
	sub.f64 	%fd15427, %fd15425, %fd15426;
	mul.f64 	%fd15428, %fd18269, %fd4826;
	mul.f64 	%fd15429, %fd18267, %fd4828;
	sub.f64 	%fd15430, %fd15428, %fd15429;
	mul.f64 	%fd15431, %fd4831, %fd15430;
	fma.rn.f64 	%fd15432, %fd4830, %fd15427, %fd15431;
	mul.f64 	%fd15433, %fd18267, %fd4827;
	mul.f64 	%fd15434, %fd18268, %fd4826;
	sub.f64 	%fd15435, %fd15433, %fd15434;
	fma.rn.f64 	%fd15436, %fd4832, %fd15435, %fd15432;
	div.rn.f64 	%fd4833, %fd15436, %fd4829;
	setp.lt.f64 	%p3206, %fd4833, 0d0000000000000000;
	setp.gt.f64 	%p3207, %fd4833, 0d3FF0000000000000;
	or.pred  	%p3208, %p3206, %p3207;
	@%p3208 bra 	$L__BB0_1994;
	mul.f64 	%fd15438, %fd4831, %fd4825;
	mul.f64 	%fd15439, %fd4832, %fd4824;
	sub.f64 	%fd4834, %fd15438, %fd15439;
	mul.f64 	%fd15440, %fd4832, %fd4823;
	mul.f64 	%fd15441, %fd4830, %fd4825;
	sub.f64 	%fd4835, %fd15440, %fd15441;
	mul.f64 	%fd15442, %fd4830, %fd4824;
	mul.f64 	%fd15443, %fd4831, %fd4823;
	sub.f64 	%fd4836, %fd15442, %fd15443;
	mul.f64 	%fd15444, %fd18268, %fd4835;
	fma.rn.f64 	%fd15445, %fd18267, %fd4834, %fd15444;
	fma.rn.f64 	%fd15446, %fd18269, %fd4836, %fd15445;
	div.rn.f64 	%fd15447, %fd15446, %fd4829;
	setp.lt.f64 	%p3210, %fd15447, 0d0000000000000000;
	add.f64 	%fd15448, %fd4833, %fd15447;
	setp.gt.f64 	%p3211, %fd15448, 0d3FF0000000000000;
	or.pred  	%p3212, %p3210, %p3211;
	@%p3212 bra 	$L__BB0_1994;
	mul.f64 	%fd15449, %fd4827, %fd4835;
	fma.rn.f64 	%fd15450, %fd4826, %fd4834, %fd15449;
	fma.rn.f64 	%fd15451, %fd4828, %fd4836, %fd15450;
	div.rn.f64 	%fd15452, %fd15451, %fd4829;
	setp.geu.f64 	%p3766, %fd15452, 0d0000000000000000;
	selp.f64 	%fd18277, %fd15452, 0d0000000000000000, %p3766;
$L__BB0_1994:
	sub.f64 	%fd4839, %fd4819, %fd4813;
	sub.f64 	%fd4840, %fd4818, %fd4812;
	sub.f64 	%fd4841, %fd4817, %fd4811;
	sub.f64 	%fd4842, %fd4816, %fd4813;
	sub.f64 	%fd4843, %fd4815, %fd4812;
	sub.f64 	%fd4844, %fd4814, %fd4811;
	mul.f64 	%fd15454, %fd18268, %fd4844;
	mul.f64 	%fd15455, %fd18269, %fd4843;
	sub.f64 	%fd4845, %fd15454, %fd15455;
	mul.f64 	%fd15456, %fd18269, %fd4842;
	mul.f64 	%fd15457, %fd18267, %fd4844;
	sub.f64 	%fd4846, %fd15456, %fd15457;
	mul.f64 	%fd15458, %fd18267, %fd4843;
	mul.f64 	%fd15459, %fd18268, %fd4842;
	sub.f64 	%fd4847, %fd15458, %fd15459;
	mul.f64 	%fd15460, %fd4840, %fd4846;
	fma.rn.f64 	%fd15461, %fd4839, %fd4845, %fd15460;
	fma.rn.f64 	%fd4848, %fd4841, %fd4847, %fd15461;
	abs.f64 	%fd15462, %fd4848;
	setp.lt.f64 	%p3214, %fd15462, 0d3D719799812DEA11;
	mov.pred 	%p3767, 0;
	mov.f64 	%fd18278, 0d0000000000000000;
	@%p3214 bra 	$L__BB0_1998;
	sub.f64 	%fd4849, %fd4580, %fd4813;
	sub.f64 	%fd4850, %fd4581, %fd4812;
	sub.f64 	%fd4851, %fd4582, %fd4811;
	mul.f64 	%fd15464, %fd4850, %fd4846;
	fma.rn.f64 	%fd15465, %fd4849, %fd4845, %fd15464;
	fma.rn.f64 	%fd15466, %fd4851, %fd4847, %fd15465;
	div.rn.f64 	%fd4852, %fd15466, %fd4848;
	setp.lt.f64 	%p3216, %fd4852, 0d0000000000000000;
	setp.gt.f64 	%p3217, %fd4852, 0d3FF0000000000000;
	or.pred  	%p3218, %p3216, %p3217;
	@%p3218 bra 	$L__BB0_1998;
	mul.f64 	%fd15468, %fd4850, %fd4841;
	mul.f64 	%fd15469, %fd4851, %fd4840;
	sub.f64 	%fd4853, %fd15468, %fd15469;
	mul.f64 	%fd15470, %fd4851, %fd4839;
	mul.f64 	%fd15471, %fd4849, %fd4841;
	sub.f64 	%fd4854, %fd15470, %fd15471;
	mul.f64 	%fd15472, %fd4849, %fd4840;
	mul.f64 	%fd15473, %fd4850, %fd4839;
	sub.f64 	%fd4855, %fd15472, %fd15473;
	mul.f64 	%fd15474, %fd18268, %fd4854;
	fma.rn.f64 	%fd15475, %fd18267, %fd4853, %fd15474;
	fma.rn.f64 	%fd15476, %fd18269, %fd4855, %fd15475;
	div.rn.f64 	%fd15477, %fd15476, %fd4848;
	setp.lt.f64 	%p3220, %fd15477, 0d0000000000000000;
	add.f64 	%fd15478, %fd4852, %fd15477;
	setp.gt.f64 	%p3221, %fd15478, 0d3FF0000000000000;
	or.pred  	%p3222, %p3220, %p3221;
	@%p3222 bra 	$L__BB0_1998;
	mul.f64 	%fd15479, %fd4843, %fd4854;
	fma.rn.f64 	%fd15480, %fd4842, %fd4853, %fd15479;
	fma.rn.f64 	%fd15481, %fd4844, %fd4855, %fd15480;
	div.rn.f64 	%fd15482, %fd15481, %fd4848;
	setp.geu.f64 	%p3767, %fd15482, 0d0000000000000000;
	selp.f64 	%fd18278, %fd15482, 0d0000000000000000, %p3767;
$L__BB0_1998:
	setp.lt.f64 	%p3223, %fd18277, 0d7FEFFFFFFFFFFFFF;
	and.pred  	%p3224, %p3766, %p3223;
	selp.f64 	%fd15483, %fd18277, 0d7FEFFFFFFFFFFFFF, %p3224;
	setp.lt.f64 	%p3225, %fd18278, %fd15483;
	and.pred  	%p3226, %p3767, %p3225;
	or.pred  	%p3227, %p3226, %p3224;
	selp.f64 	%fd15485, %fd18277, 0d0000000000000000, %p3224;
	selp.f64 	%fd4858, %fd18278, %fd15485, %p3226;
	not.pred 	%p3228, %p3227;
	@%p3228 bra 	$L__BB0_2000;
	setp.lt.f64 	%p3229, %fd4858, %fd18279;
	setp.gt.f64 	%p3230, %fd4858, 0d3EB0C6F7A0B5ED8D;
	and.pred  	%p3231, %p3229, %p3230;
	selp.b32 	%r3041, %r3038, %r3041, %p3231;
	selp.b32 	%r3042, 0, %r3042, %p3231;
	selp.f64 	%fd18279, %fd4858, %fd18279, %p3231;
$L__BB0_2000:
	ld.param.u32 	%r2505, [_Z13render_kernelP4RectiP4TrigiP5Lighti7double3S5_iidP6uchar4iS7__param_1];
	add.s32 	%r3038, %r3038, 1;
	setp.eq.s32 	%p3232, %r3038, %r2505;
	@%p3232 bra 	$L__BB0_2001;
	bra.uni 	$L__BB0_1990;
$L__BB0_2001:
	ld.param.u32 	%r2623, [_Z13render_kernelP4RectiP4TrigiP5Lighti7double3S5_iidP6uchar4iS7__param_3];
	setp.lt.s32 	%p3233, %r2623, 1;
	@%p3233 bra 	$L__BB0_2024;
	ld.param.u32 	%r2624, [_Z13render_kernelP4RectiP4TrigiP5Lighti7double3S5_iidP6uchar4iS7__param_3];
	setp.eq.s32 	%p3234, %r2624, 1;
	mov.b32 	%r3052, 0;
	@%p3234 bra 	$L__BB0_2017;
	mov.b32 	%r3043, 0;
$L__BB0_2004:
	ld.param.u64 	%rd1058, [_Z13render_kernelP4RectiP4TrigiP5Lighti7double3S5_iidP6uchar4iS7__param_2];
	cvta.to.global.u64 	%rd91, %rd1058;
	mul.wide.u32 	%rd760, %r3043, 96;
	add.s64 	%rd761, %rd91, %rd760;
	ld.global.f64 	%fd4862, [%rd761];
	ld.global.f64 	%fd4863, [%rd761+8];
	ld.global.f64 	%fd4864, [%rd761+16];
	ld.global.f64 	%fd15488, [%rd761+24];
	ld.global.f64 	%fd15489, [%rd761+32];
	ld.global.f64 	%fd15490, [%rd761+40];
	ld.global.f64 	%fd15491, [%rd761+48];
	ld.global.f64 	%fd15492, [%rd761+56];
	ld.global.f64 	%fd15493, [%rd761+64];
	sub.f64 	%fd4865, %fd15488, %fd4862;
	sub.f64 	%fd4866, %fd15489, %fd4863;
	sub.f64 	%fd4867, %fd15490, %fd4864;
	sub.f64 	%fd4868, %fd15491, %fd4862;
	sub.f64 	%fd4869, %fd15492, %fd4863;
	sub.f64 	%fd4870, %fd15493, %fd4864;
	mul.f64 	%fd15494, %fd18268, %fd4870;
	mul.f64 	%fd15495, %fd18269, %fd4869;
	sub.f64 	%fd4871, %fd15494, %fd15495;
	mul.f64 	%fd15496, %fd18269, %fd4868;
	mul.f64 	%fd15497, %fd18267, %fd4870;
	sub.f64 	%fd4872, %fd15496, %fd15497;
	mul.f64 	%fd15498, %fd18267, %fd4869;
	mul.f64 	%fd15499, %fd18268, %fd4868;
	sub.f64 	%fd4873, %fd15498, %fd15499;
	mul.f64 	%fd15500, %fd4866, %fd4872;
	fma.rn.f64 	%fd15501, %fd4865, %fd4871, %fd15500;
	fma.rn.f64 	%fd4874, %fd4867, %fd4873, %fd15501;
	abs.f64 	%fd15502, %fd4874;
	setp.lt.f64 	%p3236, %fd15502, 0d3D719799812DEA11;
	mov.pred 	%p3768, -1;
	mov.f64 	%fd18281, 0d0000000000000000;
	@%p3236 bra 	$L__BB0_2008;
	sub.f64 	%fd4875, %fd4580, %fd4862;
	sub.f64 	%fd4876, %fd4581, %fd4863;
	sub.f64 	%fd4877, %fd4582, %fd4864;
	mul.f64 	%fd15504, %fd4876, %fd4872;
	fma.rn.f64 	%fd15505, %fd4875, %fd4871, %fd15504;
	fma.rn.f64 	%fd15506, %fd4877, %fd4873, %fd15505;
	div.rn.f64 	%fd4878, %fd15506, %fd4874;
	setp.lt.f64 	%p3238, %fd4878, 0d0000000000000000;
	setp.gt.f64 	%p3239, %fd4878, 0d3FF0000000000000;
	or.pred  	%p3240, %p3238, %p3239;
	@%p3240 bra 	$L__BB0_2008;
	mul.f64 	%fd15508, %fd4876, %fd4867;
	mul.f64 	%fd15509, %fd4877, %fd4866;
	sub.f64 	%fd4879, %fd15508, %fd15509;
	mul.f64 	%fd15510, %fd4877, %fd4865;
	mul.f64 	%fd15511, %fd4875, %fd4867;
	sub.f64 	%fd4880, %fd15510, %fd15511;
	mul.f64 	%fd15512, %fd4875, %fd4866;
	mul.f64 	%fd15513, %fd4876, %fd4865;
	sub.f64 	%fd4881, %fd15512, %fd15513;
	mul.f64 	%fd15514, %fd18268, %fd4880;
	fma.rn.f64 	%fd15515, %fd18267, %fd4879, %fd15514;
	fma.rn.f64 	%fd15516, %fd18269, %fd4881, %fd15515;
	div.rn.f64 	%fd15517, %fd15516, %fd4874;
	setp.lt.f64 	%p3242, %fd15517, 0d0000000000000000;
	add.f64 	%fd15518, %fd4878, %fd15517;
	setp.gt.f64 	%p3243, %fd15518, 0d3FF0000000000000;
	or.pred  	%p3244, %p3242, %p3243;
	@%p3244 bra 	$L__BB0_2008;
	mul.f64 	%fd15519, %fd4869, %fd4880;
	fma.rn.f64 	%fd15520, %fd4868, %fd4879, %fd15519;
	fma.rn.f64 	%fd15521, %fd4870, %fd4881, %fd15520;
	div.rn.f64 	%fd15522, %fd15521, %fd4874;
	setp.lt.f64 	%p3768, %fd15522, 0d0000000000000000;
	selp.f64 	%fd18281, 0d0000000000000000, %fd15522, %p3768;
$L__BB0_2008:
	@%p3768 bra 	$L__BB0_2010;
	setp.lt.f64 	%p3245, %fd18281, %fd18279;
	setp.gt.f64 	%p3246, %fd18281, 0d3EB0C6F7A0B5ED8D;
	and.pred  	%p3247, %p3245, %p3246;
	selp.b32 	%r3041, %r3043, %r3041, %p3247;
	selp.b32 	%r3042, 1, %r3042, %p3247;
	selp.f64 	%fd18279, %fd18281, %fd18279, %p3247;
$L__BB0_2010:
	ld.global.f64 	%fd4886, [%rd761+96];
	ld.global.f64 	%fd4887, [%rd761+104];
	ld.global.f64 	%fd4888, [%rd761+112];
	ld.global.f64 	%fd15524, [%rd761+120];
	ld.global.f64 	%fd15525, [%rd761+128];
	ld.global.f64 	%fd15526, [%rd761+136];
	ld.global.f64 	%fd15527, [%rd761+144];
	ld.global.f64 	%fd15528, [%rd761+152];
	ld.global.f64 	%fd15529, [%rd761+160];
	sub.f64 	%fd4889, %fd15524, %fd4886;
	sub.f64 	%fd4890, %fd15525, %fd4887;
	sub.f64 	%fd4891, %fd15526, %fd4888;
	sub.f64 	%fd4892, %fd15527, %fd4886;
	sub.f64 	%fd4893, %fd15528, %fd4887;
	sub.f64 	%fd4894, %fd15529, %fd4888;
	mul.f64 	%fd15530, %fd18268, %fd4894;
	mul.f64 	%fd15531, %fd18269, %fd4893;
	sub.f64 	%fd4895, %fd15530, %fd15531;
	mul.f64 	%fd15532, %fd18269, %fd4892;
	mul.f64 	%fd15533, %fd18267, %fd4894;
	sub.f64 	%fd4896, %fd15532, %fd15533;
	mul.f64 	%fd15534, %fd18267, %fd4893;
	mul.f64 	%fd15535, %fd18268, %fd4892;
	sub.f64 	%fd4897, %fd15534, %fd15535;
	mul.f64 	%fd15536, %fd4890, %fd4896;
	fma.rn.f64 	%fd15537, %fd4889, %fd4895, %fd15536;
	fma.rn.f64 	%fd4898, %fd4891, %fd4897, %fd15537;
	abs.f64 	%fd15538, %fd4898;
	setp.lt.f64 	%p3249, %fd15538, 0d3D719799812DEA11;
	mov.pred 	%p3769, -1;
	mov.f64 	%fd18283, 0d0000000000000000;
	@%p3249 bra 	$L__BB0_2014;
	sub.f64 	%fd4899, %fd4580, %fd4886;
	sub.f64 	%fd4900, %fd4581, %fd4887;
	sub.f64 	%fd4901, %fd4582, %fd4888;
	mul.f64 	%fd15540, %fd4900, %fd4896;
	fma.rn.f64 	%fd15541, %fd4899, %fd4895, %fd15540;
	fma.rn.f64 	%fd15542, %fd4901, %fd4897, %fd15541;
	div.rn.f64 	%fd4902, %fd15542, %fd4898;
	setp.lt.f64 	%p3251, %fd4902, 0d0000000000000000;
	setp.gt.f64 	%p3252, %fd4902, 0d3FF0000000000000;
	or.pred  	%p3253, %p3251, %p3252;
	@%p3253 bra 	$L__BB0_2014;
	mul.f64 	%fd15544, %fd4900, %fd4891;
	mul.f64 	%fd15545, %fd4901, %fd4890;
	sub.f64 	%fd4903, %fd15544, %fd15545;
	mul.f64 	%fd15546, %fd4901, %fd4889;
	mul.f64 	%fd15547, %fd4899, %fd4891;
	sub.f64 	%fd4904, %fd15546, %fd15547;
	mul.f64 	%fd15548, %fd4899, %fd4890;
	mul.f64 	%fd15549, %fd4900, %fd4889;
	sub.f64 	%fd4905, %fd15548, %fd15549;
	mul.f64 	%fd15550, %fd18268, %fd4904;
	fma.rn.f64 	%fd15551, %fd18267, %fd4903, %fd15550;
	fma.rn.f64 	%fd15552, %fd18269, %fd4905, %fd15551;
	div.rn.f64 	%fd15553, %fd15552, %fd4898;
	setp.lt.f64 	%p3255, %fd15553, 0d0000000000000000;
	add.f64 	%fd15554, %fd4902, %fd15553;
	setp.gt.f64 	%p3256, %fd15554, 0d3FF0000000000000;
	or.pred  	%p3257, %p3255, %p3256;
	@%p3257 bra 	$L__BB0_2014;
	mul.f64 	%fd15555, %fd4893, %fd4904;
	fma.rn.f64 	%fd15556, %fd4892, %fd4903, %fd15555;
	fma.rn.f64 	%fd15557, %fd4894, %fd4905, %fd15556;
	div.rn.f64 	%fd15558, %fd15557, %fd4898;
	setp.lt.f64 	%p3769, %fd15558, 0d0000000000000000;
	selp.f64 	%fd18283, 0d0000000000000000, %fd15558, %p3769;
$L__BB0_2014:
	@%p3769 bra 	$L__BB0_2016;
	setp.lt.f64 	%p3258, %fd18283, %fd18279;
	setp.gt.f64 	%p3259, %fd18283, 0d3EB0C6F7A0B5ED8D;
	and.pred  	%p3260, %p3258, %p3259;
	add.s32 	%r1956, %r3043, 1;
	selp.b32 	%r3041, %r1956, %r3041, %p3260;
	selp.b32 	%r3042, 1, %r3042, %p3260;
	selp.f64 	%fd18279, %fd18283, %fd18279, %p3260;
$L__BB0_2016:
	ld.param.u32 	%r2625, [_Z13render_kernelP4RectiP4TrigiP5Lighti7double3S5_iidP6uchar4iS7__param_3];
	add.s32 	%r3043, %r3043, 2;
	and.b32  	%r3052, %r2625, 2147483646;
	setp.ne.s32 	%p3261, %r3043, %r3052;
	@%p3261 bra 	$L__BB0_2004;
$L__BB0_2017:
	ld.param.u32 	%r2626, [_Z13render_kernelP4RectiP4TrigiP5Lighti7double3S5_iidP6uchar4iS7__param_3];
	and.b32  	%r1957, %r2626, 1;
	setp.eq.b32 	%p3262, %r1957, 1;
	not.pred 	%p3263, %p3262;
	mov.f64 	%fd18287, 0d0000000000000000;
	@%p3263 bra 	$L__BB0_2024;
	ld.param.u64 	%rd1059, [_Z13render_kernelP4RectiP4TrigiP5Lighti7double3S5_iidP6uchar4iS7__param_2];
	cvta.to.global.u64 	%rd764, %rd1059;
	mul.wide.u32 	%rd765, %r3052, 96;
	add.s64 	%rd766, %rd764, %rd765;
	ld.global.f64 	%fd4912, [%rd766];
	ld.global.f64 	%fd4913, [%rd766+8];
	ld.global.f64 	%fd4914, [%rd766+16];
	ld.global.f64 	%fd15560, [%rd766+24];
	ld.global.f64 	%fd15561, [%rd766+32];
	ld.global.f64 	%fd15562, [%rd766+40];
	ld.global.f64 	%fd15563, [%rd766+48];
	ld.global.f64 	%fd15564, [%rd766+56];
	ld.global.f64 	%fd15565, [%rd766+64];
	sub.f64 	%fd4915, %fd15560, %fd4912;
	sub.f64 	%fd4916, %fd15561, %fd4913;
	sub.f64 	%fd4917, %fd15562, %fd4914;
	sub.f64 	%fd4918, %fd15563, %fd4912;
	sub.f64 	%fd4919, %fd15564, %fd4913;
	sub.f64 	%fd4920, %fd15565, %fd4914;
	mul.f64 	%fd15566, %fd18268, %fd4920;
	mul.f64 	%fd15567, %fd18269, %fd4919;
	sub.f64 	%fd4921, %fd15566, %fd15567;
	mul.f64 	%fd15568, %fd18269, %fd4918;
	mul.f64 	%fd15569, %fd18267, %fd4920;
	sub.f64 	%fd4922, %fd15568, %fd15569;
	mul.f64 	%fd15570, %fd18267, %fd4919;
	mul.f64 	%fd15571, %fd18268, %fd4918;
	sub.f64 	%fd4923, %fd15570, %fd15571;
	mul.f64 	%fd15572, %fd4916, %fd4922;
	fma.rn.f64 	%fd15573, %fd4915, %fd4921, %fd15572;
	fma.rn.f64 	%fd4924, %fd4917, %fd4923, %fd15573;
	abs.f64 	%fd15574, %fd4924;
	setp.lt.f64 	%p3265, %fd15574, 0d3D719799812DEA11;
	mov.pred 	%p3770, -1;
	@%p3265 bra 	$L__BB0_2022;
	sub.f64 	%fd4925, %fd4580, %fd4912;
	sub.f64 	%fd4926, %fd4581, %fd4913;
	sub.f64 	%fd4927, %fd4582, %fd4914;
	mul.f64 	%fd15576, %fd4926, %fd4922;
	fma.rn.f64 	%fd15577, %fd4925, %fd4921, %fd15576;
	fma.rn.f64 	%fd15578, %fd4927, %fd4923, %fd15577;
	div.rn.f64 	%fd4928, %fd15578, %fd4924;
	setp.lt.f64 	%p3267, %fd4928, 0d0000000000000000;
	setp.gt.f64 	%p3268, %fd4928, 0d3FF0000000000000;
	or.pred  	%p3269, %p3267, %p3268;
	@%p3269 bra 	$L__BB0_2022;
	mul.f64 	%fd15580, %fd4926, %fd4917;
	mul.f64 	%fd15581, %fd4927, %fd4916;
	sub.f64 	%fd4929, %fd15580, %fd15581;
	mul.f64 	%fd15582, %fd4927, %fd4915;
	mul.f64 	%fd15583, %fd4925, %fd4917;
	sub.f64 	%fd4930, %fd15582, %fd15583;
	mul.f64 	%fd15584, %fd4925, %fd4916;
	mul.f64 	%fd15585, %fd4926, %fd4915;
	sub.f64 	%fd4931, %fd15584, %fd15585;
	mul.f64 	%fd15586, %fd18268, %fd4930;
	fma.rn.f64 	%fd15587, %fd18267, %fd4929, %fd15586;
	fma.rn.f64 	%fd15588, %fd18269, %fd4931, %fd15587;
	div.rn.f64 	%fd15589, %fd15588, %fd4924;
	setp.lt.f64 	%p3271, %fd15589, 0d0000000000000000;
	add.f64 	%fd15590, %fd4928, %fd15589;
	setp.gt.f64 	%p3272, %fd15590, 0d3FF0000000000000;
	or.pred  	%p3273, %p3271, %p3272;
	@%p3273 bra 	$L__BB0_2022;
	mul.f64 	%fd15591, %fd4919, %fd4930;
	fma.rn.f64 	%fd15592, %fd4918, %fd4929, %fd15591;
	fma.rn.f64 	%fd15593, %fd4920, %fd4931, %fd15592;
	div.rn.f64 	%fd15594, %fd15593, %fd4924;
	setp.lt.f64 	%p3770, %fd15594, 0d0000000000000000;
	selp.f64 	%fd18287, 0d0000000000000000, %fd15594, %p3770;
$L__BB0_2022:
	@%p3770 bra 	$L__BB0_2024;
	setp.lt.f64 	%p3274, %fd18287, %fd18279;
	setp.gt.f64 	%p3275, %fd18287, 0d3EB0C6F7A0B5ED8D;
	and.pred  	%p3276, %p3274, %p3275;
	selp.b32 	%r3041, %r3052, %r3041, %p3276;
	selp.b32 	%r3042, 1, %r3042, %p3276;
	selp.f64 	%fd18279, %fd18287, %fd18279, %p3276;
$L__BB0_2024:
	setp.eq.s32 	%p3277, %r3041, -1;
	mov.b16 	%rs1078, 255;
	mov.b16 	%rs1075, 0;
	mov.f64 	%fd18293, 0d0000000000000000;
	mov.f64 	%fd18294, 0d0000000000000000;
	mov.f64 	%fd18295, 0d0000000000000000;
	mov.u16 	%rs1076, %rs1075;
	mov.u16 	%rs1077, %rs1075;
	@%p3277 bra 	$L__BB0_2116;
	fma.rn.f64 	%fd4936, %fd18267, %fd18279, %fd4580;
	fma.rn.f64 	%fd4937, %fd18268, %fd18279, %fd4581;
	fma.rn.f64 	%fd4938, %fd18269, %fd18279, %fd4582;
	mov.b16 	%rs1071, 255;
	setp.eq.s32 	%p3278, %r3042, 1;
	@%p3278 bra 	$L__BB0_2033;
	setp.ne.s32 	%p3279, %r3042, 0;
	mov.u16 	%rs1072, %rs1071;
	mov.u16 	%rs1073, %rs1071;
	mov.u16 	%rs1074, %rs1071;
	@%p3279 bra 	$L__BB0_2042;
	ld.param.u64 	%rd1132, [_Z13render_kernelP4RectiP4TrigiP5Lighti7double3S5_iidP6uchar4iS7__param_13];
	ld.param.u64 	%rd935, [_Z13render_kernelP4RectiP4TrigiP5Lighti7double3S5_iidP6uchar4iS7__param_0];
	cvta.to.global.u64 	%rd770, %rd935;
	mul.wide.s32 	%rd771, %r3041, 128;
	add.s64 	%rd772, %rd770, %rd771;
	ld.global.f64 	%fd15655, [%rd772+16];
	ld.global.f64 	%fd15656, [%rd772+24];
	ld.global.f64 	%fd15657, [%rd772+32];
	ld.global.f64 	%fd15658, [%rd772+40];
	ld.global.f64 	%fd15659, [%rd772+64];
	ld.global.v2.u32 	{%r1963, %r1964}, [%rd772+96];
	ld.global.f64 	%fd15660, [%rd772+56];
	ld.global.f64 	%fd15661, [%rd772+48];
	ld.global.f64 	%fd15662, [%rd772+8];
	ld.global.f64 	%fd15663, [%rd772];
	sub.f64 	%fd15664, %fd4936, %fd15663;
	sub.f64 	%fd15665, %fd4937, %fd15662;
	sub.f64 	%fd15666, %fd15661, %fd15663;
	sub.f64 	%fd15667, %fd15660, %fd15662;
	abs.f64 	%fd15668, %fd15666;
	setp.lt.f64 	%p3293, %fd15668, 0d3D719799812DEA11;
	setp.lt.f64 	%p3294, %fd15666, 0d0000000000000000;
	selp.f64 	%fd15669, 0dBD719799812DEA11, 0d3D719799812DEA11, %p3294;
	selp.f64 	%fd15670, %fd15669, %fd15666, %p3293;
	abs.f64 	%fd15671, %fd15667;
	setp.lt.f64 	%p3295, %fd15671, 0d3D719799812DEA11;
	setp.lt.f64 	%p3296, %fd15667, 0d0000000000000000;
	selp.f64 	%fd15672, 0dBD719799812DEA11, 0d3D719799812DEA11, %p3296;
	selp.f64 	%fd15673, %fd15672, %fd15667, %p3295;
	div.rn.f64 	%fd15674, %fd15664, %fd15670;
	cvt.rn.f64.s32 	%fd15675, %r1963;
	mul.f64 	%fd15676, %fd15674, %fd15675;
	mov.f64 	%fd15677, 0d3FE0000000000000;
	copysign.f64 	%fd15678, %fd15676, %fd15677;
	add.rz.f64 	%fd15679, %fd15676, %fd15678;
	cvt.rzi.f64.f64 	%fd15680, %fd15679;
	cvt.rzi.s32.f64 	%r1965, %fd15680;
	div.rn.f64 	%fd15681, %fd15665, %fd15673;
	cvt.rn.f64.s32 	%fd15682, %r1964;
	mul.f64 	%fd15683, %fd15681, %fd15682;
	copysign.f64 	%fd15684, %fd15683, %fd15677;
	add.rz.f64 	%fd15685, %fd15683, %fd15684;
	cvt.rzi.f64.f64 	%fd15686, %fd15685;
	cvt.rzi.s32.f64 	%r1966, %fd15686;
	max.s32 	%r1967, %r1965, 0;
	setp.lt.s32 	%p3297, %r1967, %r1963;
	add.s32 	%r1968, %r1963, -1;
	selp.b32 	%r1969, %r1967, %r1968, %p3297;
	max.s32 	%r1970, %r1966, 0;
	setp.lt.s32 	%p3298, %r1970, %r1964;
	add.s32 	%r1971, %r1964, -1;
	selp.b32 	%r1972, %r1970, %r1971, %p3298;
	mad.lo.s32 	%r1973, %r1972, %r1963, %r1969;
	cvta.to.global.u64 	%rd773, %rd1132;
	mul.wide.s32 	%rd774, %r1973, 4;
	add.s64 	%rd775, %rd773, %rd774;
	ld.global.u32 	%r1974, [%rd775];
	bfe.u32 	%r1975, %r1974, 24, 8;
	cvt.u16.u32 	%rs1074, %r1975;
	bfe.u32 	%r1976, %r1974, 16, 8;
	cvt.u16.u32 	%rs1073, %r1976;
	bfe.u32 	%r1977, %r1974, 8, 8;
	cvt.u16.u32 	%rs1072, %r1977;
	bfe.u32 	%r1978, %r1974, 0, 8;
	cvt.u16.u32 	%rs1071, %r1978;
	sub.f64 	%fd15687, %fd15656, %fd15663;
	sub.f64 	%fd15688, %fd15657, %fd15662;
	sub.f64 	%fd15689, %fd15658, %fd15655;
	sub.f64 	%fd15690, %fd15659, %fd15655;
	mul.f64 	%fd15691, %fd15688, %fd15690;
	mul.f64 	%fd15692, %fd15689, %fd15667;
	sub.f64 	%fd4939, %fd15691, %fd15692;
	mul.f64 	%fd15693, %fd15689, %fd15666;
	mul.f64 	%fd15694, %fd15687, %fd15690;
	sub.f64 	%fd4940, %fd15693, %fd15694;
	mul.f64 	%fd15695, %fd15687, %fd15667;
	mul.f64 	%fd15696, %fd15688, %fd15666;
	sub.f64 	%fd4941, %fd15695, %fd15696;
	mul.f64 	%fd15697, %fd4940, %fd4940;
	fma.rn.f64 	%fd15698, %fd4939, %fd4939, %fd15697;
	fma.rn.f64 	%fd4942, %fd4941, %fd4941, %fd15698;
	setp.eq.f64 	%p3299, %fd4942, 0d0000000000000000;
	mov.f64 	%fd18290, 0d0000000000000000;
	@%p3299 bra 	$L__BB0_2031;
	abs.f64 	%fd15699, %fd4942;
	setp.leu.f64 	%p3300, %fd15699, 0d3E7AD7F29ABCAF48;
	mov.f64 	%fd18290, %fd4942;
	@%p3300 bra 	$L__BB0_2031;
	mov.f64 	%fd18289, %fd4942;
$L__BB0_2030:
	div.rn.f64 	%fd15700, %fd4942, %fd18289;
	add.f64 	%fd15701, %fd18289, %fd15700;
	mul.f64 	%fd18290, %fd15701, 0d3FE0000000000000;
	sub.f64 	%fd15702, %fd18290, %fd18289;
	abs.f64 	%fd15703, %fd15702;
	setp.gt.f64 	%p3301, %fd15703, 0d3E7AD7F29ABCAF48;
	mov.f64 	%fd18289, %fd18290;
	@%p3301 bra 	$L__BB0_2030;
$L__BB0_2031:
	setp.lt.f64 	%p3302, %fd18290, 0d3D719799812DEA11;
	@%p3302 bra 	$L__BB0_2042;
	div.rn.f64 	%fd18293, %fd4939, %fd18290;
	div.rn.f64 	%fd18294, %fd4940, %fd18290;
	div.rn.f64 	%fd18295, %fd4941, %fd18290;
	bra.uni 	$L__BB0_2042;
$L__BB0_2033:
	ld.param.u64 	%rd1060, [_Z13render_kernelP4RectiP4TrigiP5Lighti7double3S5_iidP6uchar4iS7__param_2];
	cvta.to.global.u64 	%rd767, %rd1060;
	mul.wide.s32 	%rd768, %r3041, 96;
	add.s64 	%rd769, %rd767, %rd768;
	ld.global.f64 	%fd4949, [%rd769];
	ld.global.f64 	%fd4950, [%rd769+8];
	ld.global.f64 	%fd4951, [%rd769+16];
	ld.global.f64 	%fd15596, [%rd769+24];
	ld.global.f64 	%fd15597, [%rd769+32];
	ld.global.f64 	%fd15598, [%rd769+40];
	ld.global.f64 	%fd15599, [%rd769+48];
	ld.global.f64 	%fd15600, [%rd769+56];
	ld.global.f64 	%fd15601, [%rd769+64];
	ld.global.u32 	%r1958, [%rd769+72];
	bfe.u32 	%r1959, %r1958, 0, 8;
	cvt.u16.u32 	%rs437, %r1959;
	bfe.u32 	%r1960, %r1958, 8, 8;
	cvt.u16.u32 	%rs438, %r1960;
	bfe.u32 	%r1961, %r1958, 16, 8;
	cvt.u16.u32 	%rs439, %r1961;
	bfe.u32 	%r1962, %r1958, 24, 8;
	cvt.u16.u32 	%rs440, %r1962;
	sub.f64 	%fd4952, %fd15596, %fd4949;
	sub.f64 	%fd4953, %fd15597, %fd4950;
	sub.f64 	%fd4954, %fd15598, %fd4951;
	sub.f64 	%fd4955, %fd15599, %fd4949;
	sub.f64 	%fd4956, %fd15600, %fd4950;
	sub.f64 	%fd4957, %fd15601, %fd4951;
	mul.f64 	%fd4958, %fd4953, %fd4957;
	mul.f64 	%fd4959, %fd4954, %fd4956;
	sub.f64 	%fd15602, %fd4958, %fd4959;
	mul.f64 	%fd4960, %fd4954, %fd4955;
	mul.f64 	%fd4961, %fd4952, %fd4957;
	sub.f64 	%fd15603, %fd4960, %fd4961;
	mul.f64 	%fd4962, %fd4952, %fd4956;
	mul.f64 	%fd4963, %fd4953, %fd4955;
	sub.f64 	%fd15604, %fd4962, %fd4963;
	mul.f64 	%fd15605, %fd15603, %fd15603;
	fma.rn.f64 	%fd15606, %fd15602, %fd15602, %fd15605;
	fma.rn.f64 	%fd4964, %fd15604, %fd15604, %fd15606;
	abs.f64 	%fd15607, %fd4964;
	setp.lt.f64 	%p3280, %fd15607, 0d3EE4F8B588E368F1;
	mov.b16 	%rs1074, 255;
	mov.b16 	%rs1071, 0;
	mov.u16 	%rs1072, %rs1071;
	mov.u16 	%rs1073, %rs1071;
	@%p3280 bra 	$L__BB0_2036;
	sub.f64 	%fd15608, %fd4936, %fd4949;
	sub.f64 	%fd15609, %fd4937, %fd4950;
	sub.f64 	%fd15610, %fd4938, %fd4951;
	mul.f64 	%fd15611, %fd15609, %fd4957;
	mul.f64 	%fd15612, %fd15610, %fd4956;
	sub.f64 	%fd15613, %fd15611, %fd15612;
	mul.f64 	%fd15614, %fd15610, %fd4955;
	mul.f64 	%fd15615, %fd15608, %fd4957;
	sub.f64 	%fd15616, %fd15614, %fd15615;
	mul.f64 	%fd15617, %fd15608, %fd4956;
	mul.f64 	%fd15618, %fd15609, %fd4955;
	sub.f64 	%fd15619, %fd15617, %fd15618;
	sub.f64 	%fd15620, %fd4958, %fd4959;
	sub.f64 	%fd15621, %fd4960, %fd4961;
	mul.f64 	%fd15622, %fd15616, %fd15621;
	fma.rn.f64 	%fd15623, %fd15613, %fd15620, %fd15622;
	sub.f64 	%fd15624, %fd4962, %fd4963;
	fma.rn.f64 	%fd15625, %fd15619, %fd15624, %fd15623;
	div.rn.f64 	%fd4965, %fd15625, %fd4964;
	mul.f64 	%fd15626, %fd4953, %fd15610;
	mul.f64 	%fd15627, %fd4954, %fd15609;
	sub.f64 	%fd15628, %fd15626, %fd15627;
	mul.f64 	%fd15629, %fd4954, %fd15608;
	mul.f64 	%fd15630, %fd4952, %fd15610;
	sub.f64 	%fd15631, %fd15629, %fd15630;
	mul.f64 	%fd15632, %fd4952, %fd15609;
	mul.f64 	%fd15633, %fd4953, %fd15608;
	sub.f64 	%fd15634, %fd15632, %fd15633;
	mul.f64 	%fd15635, %fd15631, %fd15621;
	fma.rn.f64 	%fd15636, %fd15628, %fd15620, %fd15635;
	fma.rn.f64 	%fd15637, %fd15634, %fd15624, %fd15636;
	div.rn.f64 	%fd4966, %fd15637, %fd4964;
	mov.f64 	%fd15638, 0d3FF0000000000000;
	sub.f64 	%fd15639, %fd15638, %fd4965;
	sub.f64 	%fd4967, %fd15639, %fd4966;
	setp.ltu.f64 	%p3281, %fd4965, 0d0000000000000000;
	setp.ge.f64 	%p3282, %fd4966, 0d0000000000000000;
	setp.ge.f64 	%p3283, %fd4967, 0d0000000000000000;
	and.pred  	%p3284, %p3282, %p3283;
	not.pred 	%p3286, %p3284;
	or.pred  	%p3287, %p3281, %p3286;
	mov.u16 	%rs1071, %rs437;
	mov.u16 	%rs1072, %rs438;
	mov.u16 	%rs1073, %rs439;
	mov.u16 	%rs1074, %rs440;
	@%p3287 bra 	$L__BB0_2036;
	abs.f64 	%fd15640, %fd4965;
	abs.f64 	%fd15641, %fd4966;
	min.f64 	%fd15643, %fd15640, %fd15641;
	min.f64 	%fd15644, %fd15643, %fd4967;
	setp.geu.f64 	%p3288, %fd15644, 0d3FA999999999999A;
	selp.b16 	%rs1071, %rs437, 0, %p3288;
	selp.b16 	%rs1072, %rs438, 0, %p3288;
	selp.b16 	%rs1073, %rs439, 0, %p3288;
	selp.b16 	%rs1074, %rs440, -1, %p3288;
$L__BB0_2036:
	sub.f64 	%fd4968, %fd4959, %fd4958;
	sub.f64 	%fd4969, %fd4961, %fd4960;
	sub.f64 	%fd4970, %fd4963, %fd4962;
	mul.f64 	%fd15646, %fd4969, %fd4969;
	fma.rn.f64 	%fd15647, %fd4968, %fd4968, %fd15646;
	fma.rn.f64 	%fd4971, %fd4970, %fd4970, %fd15647;
	setp.eq.f64 	%p3289, %fd4971, 0d0000000000000000;
	mov.f64 	%fd18292, 0d0000000000000000;
	@%p3289 bra 	$L__BB0_2040;
	abs.f64 	%fd15648, %fd4971;
	setp.leu.f64 	%p3290, %fd15648, 0d3E7AD7F29ABCAF48;
	mov.f64 	%fd18292, %fd4971;
	@%p3290 bra 	$L__BB0_2040;
	mov.f64 	%fd18291, %fd4971;
$L__BB0_2039:
	div.rn.f64 	%fd15649, %fd4971, %fd18291;
	add.f64 	%fd15650, %fd18291, %fd15649;
	mul.f64 	%fd18292, %fd15650, 0d3FE0000000000000;
	sub.f64 	%fd15651, %fd18292, %fd18291;
	abs.f64 	%fd15652, %fd15651;
	setp.gt.f64 	%p3291, %fd15652, 0d3E7AD7F29ABCAF48;
	mov.f64 	%fd18291, %fd18292;
	@%p3291 bra 	$L__BB0_2039;
$L__BB0_2040:
	setp.lt.f64 	%p3292, %fd18292, 0d3D719799812DEA11;
	@%p3292 bra 	$L__BB0_2042;
	div.rn.f64 	%fd18293, %fd4968, %fd18292;
	div.rn.f64 	%fd18294, %fd4969, %fd18292;
	div.rn.f64 	%fd18295, %fd4970, %fd18292;
$L__BB0_2042:
	ld.param.u32 	%r2694, [_Z13render_kernelP4RectiP4TrigiP5Lighti7double3S5_iidP6uchar4iS7__param_5];
	setp.lt.s32 	%p3303, %r2694, 1;
	mov.f64 	%fd18324, 0d0000000000000000;
	@%p3303 bra 	$L__BB0_2108;
	mul.f64 	%fd15707, %fd18294, %fd18294;
	fma.rn.f64 	%fd15708, %fd18293, %fd18293, %fd15707;
	fma.rn.f64 	%fd15709, %fd18295, %fd18295, %fd15708;
	setp.eq.f64 	%p3304, %fd15709, 0d0000000000000000;
	abs.f64 	%fd15710, %fd15709;
	setp.leu.f64 	%p3305, %fd15710, 0d3E7AD7F29ABCAF48;
	mul.f64 	%fd15711, %fd18268, %fd18268;
	fma.rn.f64 	%fd15712, %fd18267, %fd18267, %fd15711;
	fma.rn.f64 	%fd4981, %fd18269, %fd18269, %fd15712;
	setp.eq.f64 	%p3306, %fd4981, 0d0000000000000000;
	abs.f64 	%fd15713, %fd4981;
	setp.leu.f64 	%p3307, %fd15713, 0d3E7AD7F29ABCAF48;
	or.pred  	%p293, %p3304, %p3305;
	or.pred  	%p294, %p3306, %p3307;
	neg.f64 	%fd4982, %fd18268;
	mov.f64 	%fd18324, 0d0000000000000000;
	mov.b32 	%r3057, 0;
$L__BB0_2044:
	ld.param.u64 	%rd1114, [_Z13render_kernelP4RectiP4TrigiP5Lighti7double3S5_iidP6uchar4iS7__param_4];
	cvta.to.global.u64 	%rd776, %rd1114;
	mul.wide.u32 	%rd777, %r3057, 64;
	add.s64 	%rd778, %rd776, %rd777;
	ld.global.u32 	%r1980, [%rd778];
	ld.global.f64 	%fd4984, [%rd778+8];
	ld.global.f64 	%fd18297, [%rd778+40];
	ld.global.f64 	%fd18298, [%rd778+48];
	ld.global.f64 	%fd18299, [%rd778+56];
	mov.f64 	%fd18300, 0d4376345785D8A000;
	setp.eq.s32 	%p3308, %r1980, 1;
	@%p3308 bra 	$L__BB0_2047;
	setp.ne.s32 	%p3309, %r1980, 0;
	@%p3309 bra 	$L__BB0_2048;
	add.f64 	%fd18324, %fd18324, %fd4984;
	bra.uni 	$L__BB0_2107;
$L__BB0_2047:
	ld.param.u64 	%rd1115, [_Z13render_kernelP4RectiP4TrigiP5Lighti7double3S5_iidP6uchar4iS7__param_4];
	cvta.to.global.u64 	%rd779, %rd1115;
	add.s64 	%rd781, %rd779, %rd777;
	ld.global.f64 	%fd15716, [%rd781+32];
	ld.global.f64 	%fd15717, [%rd781+24];
	ld.global.f64 	%fd15718, [%rd781+16];
	sub.f64 	%fd18297, %fd15718, %fd4936;
	sub.f64 	%fd18298, %fd15717, %fd4937;
	sub.f64 	%fd18299, %fd15716, %fd4938;
	mov.f64 	%fd18300, 0d3FF0000000000000;
$L__BB0_2048:
	ld.param.u32 	%r2506, [_Z13render_kernelP4RectiP4TrigiP5Lighti7double3S5_iidP6uchar4iS7__param_1];
	setp.lt.s32 	%p3310, %r2506, 1;
	mov.f64 	%fd18314, 0d3FF0000000000000;
	@%p3310 bra 	$L__BB0_2062;
	mov.f64 	%fd18314, 0d3FF0000000000000;
	mov.b32 	%r3058, 0;
$L__BB0_2050:
	ld.param.u64 	%rd936, [_Z13render_kernelP4RectiP4TrigiP5Lighti7double3S5_iidP6uchar4iS7__param_0];
	cvta.to.global.u64 	%rd782, %rd936;
	mul.wide.u32 	%rd783, %r3058, 128;
	add.s64 	%rd784, %rd782, %rd783;
	ld.global.f64 	%fd4998, [%rd784+88];
	ld.global.f64 	%fd4999, [%rd784+80];
	ld.global.f64 	%fd5000, [%rd784+72];
	ld.global.f64 	%fd5001, [%rd784+64];
	ld.global.f64 	%fd5002, [%rd784+56];
	ld.global.f64 	%fd5003, [%rd784+48];
	ld.global.f64 	%fd5004, [%rd784+40];
	ld.global.f64 	%fd5005, [%rd784+32];
	ld.global.f64 	%fd5006, [%rd784+24];
	ld.global.f64 	%fd5007, [%rd784+16];
	ld.global.f64 	%fd5008, [%rd784+8];
	ld.global.f64 	%fd5009, [%rd784];
	sub.f64 	%fd5010, %fd5006, %fd5009;
	sub.f64 	%fd5011, %fd5005, %fd5008;
	sub.f64 	%fd5012, %fd5004, %fd5007;
	sub.f64 	%fd5013, %fd5000, %fd5009;
	sub.f64 	%fd5014, %fd4999, %fd5008;
	sub.f64 	%fd5015, %fd4998, %fd5007;
	mul.f64 	%fd15722, %fd18298, %fd5015;
	mul.f64 	%fd15723, %fd18299, %fd5014;
	sub.f64 	%fd15724, %fd15722, %fd15723;
	mul.f64 	%fd15725, %fd18299, %fd5013;
	mul.f64 	%fd15726, %fd18297, %fd5015;
	sub.f64 	%fd15727, %fd15725, %fd15726;
	mul.f64 	%fd15728, %fd18297, %fd5014;
	mul.f64 	%fd15729, %fd18298, %fd5013;
	sub.f64 	%fd15730, %fd15728, %fd15729;
	mul.f64 	%fd15731, %fd5011, %fd15727;
	fma.rn.f64 	%fd15732, %fd5010, %fd15724, %fd15731;
	fma.rn.f64 	%fd5016, %fd5012, %fd15730, %fd15732;
	abs.f64 	%fd15733, %fd5016;
	setp.lt.f64 	%p3312, %fd15733, 0d3D719799812DEA11;
	mov.pred 	%p3771, 0;
	mov.f64 	%fd18303, 0d0000000000000000;
	@%p3312 bra 	$L__BB0_2054;
	sub.f64 	%fd5017, %fd4936, %fd5009;
	sub.f64 	%fd5018, %fd4937, %fd5008;
	sub.f64 	%fd5019, %fd4938, %fd5007;
	mul.f64 	%fd15735, %fd18298, %fd5015;
	mul.f64 	%fd15736, %fd18299, %fd5014;
	sub.f64 	%fd15737, %fd15735, %fd15736;
	mul.f64 	%fd15738, %fd18299, %fd5013;
	mul.f64 	%fd15739, %fd18297, %fd5015;
	sub.f64 	%fd15740, %fd15738, %fd15739;
	mul.f64 	%fd15741, %fd5018, %fd15740;
	fma.rn.f64 	%fd15742, %fd5017, %fd15737, %fd15741;
	mul.f64 	%fd15743, %fd18297, %fd5014;
	mul.f64 	%fd15744, %fd18298, %fd5013;
	sub.f64 	%fd15745, %fd15743, %fd15744;
	fma.rn.f64 	%fd15746, %fd5019, %fd15745, %fd15742;
	div.rn.f64 	%fd5020, %fd15746, %fd5016;
	setp.lt.f64 	%p3314, %fd5020, 0d0000000000000000;
	setp.gt.f64 	%p3315, %fd5020, 0d3FF0000000000000;
	or.pred  	%p3316, %p3314, %p3315;
	@%p3316 bra 	$L__BB0_2054;
	mul.f64 	%fd15748, %fd5018, %fd5012;
	mul.f64 	%fd15749, %fd5019, %fd5011;
	sub.f64 	%fd5021, %fd15748, %fd15749;
	mul.f64 	%fd15750, %fd5019, %fd5010;
	mul.f64 	%fd15751, %fd5017, %fd5012;
	sub.f64 	%fd5022, %fd15750, %fd15751;
	mul.f64 	%fd15752, %fd5017, %fd5011;
	mul.f64 	%fd15753, %fd5018, %fd5010;
	sub.f64 	%fd5023, %fd15752, %fd15753;
	mul.f64 	%fd15754, %fd18298, %fd5022;
	fma.rn.f64 	%fd15755, %fd18297, %fd5021, %fd15754;
	fma.rn.f64 	%fd15756, %fd18299, %fd5023, %fd15755;
	div.rn.f64 	%fd15757, %fd15756, %fd5016;
	setp.lt.f64 	%p3318, %fd15757, 0d0000000000000000;
	add.f64 	%fd15758, %fd5020, %fd15757;
	setp.gt.f64 	%p3319, %fd15758, 0d3FF0000000000000;
	or.pred  	%p3320, %p3318, %p3319;
	@%p3320 bra 	$L__BB0_2054;
	mul.f64 	%fd15759, %fd5014, %fd5022;
	fma.rn.f64 	%fd15760, %fd5013, %fd5021, %fd15759;
	fma.rn.f64 	%fd15761, %fd5015, %fd5023, %fd15760;
	div.rn.f64 	%fd15762, %fd15761, %fd5016;
	setp.geu.f64 	%p3771, %fd15762, 0d0000000000000000;
	selp.f64 	%fd18303, %fd15762, 0d0000000000000000, %p3771;
$L__BB0_2054:
	sub.f64 	%fd5026, %fd5006, %fd5000;
	sub.f64 	%fd5027, %fd5005, %fd4999;
	sub.f64 	%fd5028, %fd5004, %fd4998;
	sub.f64 	%fd5029, %fd5003, %fd5000;
	sub.f64 	%fd5030, %fd5002, %fd4999;
	sub.f64 	%fd5031, %fd5001, %fd4998;
	mul.f64 	%fd15764, %fd18298, %fd5031;
	mul.f64 	%fd15765, %fd18299, %fd5030;
	sub.f64 	%fd15766, %fd15764, %fd15765;
	mul.f64 	%fd15767, %fd18299, %fd5029;
	mul.f64 	%fd15768, %fd18297, %fd5031;
	sub.f64 	%fd15769, %fd15767, %fd15768;
	mul.f64 	%fd15770, %fd18297, %fd5030;
	mul.f64 	%fd15771, %fd18298, %fd5029;
	sub.f64 	%fd15772, %fd15770, %fd15771;
	mul.f64 	%fd15773, %fd5027, %fd15769;
	fma.rn.f64 	%fd15774, %fd5026, %fd15766, %fd15773;
	fma.rn.f64 	%fd5032, %fd5028, %fd15772, %fd15774;
	abs.f64 	%fd15775, %fd5032;
	setp.lt.f64 	%p3322, %fd15775, 0d3D719799812DEA11;
	mov.pred 	%p3772, 0;
	mov.f64 	%fd18304, 0d0000000000000000;
	@%p3322 bra 	$L__BB0_2058;
	sub.f64 	%fd5033, %fd4936, %fd5000;
	sub.f64 	%fd5034, %fd4937, %fd4999;
	sub.f64 	%fd5035, %fd4938, %fd4998;
	mul.f64 	%fd15777, %fd18298, %fd5031;
	mul.f64 	%fd15778, %fd18299, %fd5030;
	sub.f64 	%fd15779, %fd15777, %fd15778;
	mul.f64 	%fd15780, %fd18299, %fd5029;
	mul.f64 	%fd15781, %fd18297, %fd5031;
	sub.f64 	%fd15782, %fd15780, %fd15781;
	mul.f64 	%fd15783, %fd5034, %fd15782;
	fma.rn.f64 	%fd15784, %fd5033, %fd15779, %fd15783;
	mul.f64 	%fd15785, %fd18297, %fd5030;
	mul.f64 	%fd15786, %fd18298, %fd5029;
	sub.f64 	%fd15787, %fd15785, %fd15786;
	fma.rn.f64 	%fd15788, %fd5035, %fd15787, %fd15784;
	div.rn.f64 	%fd5036, %fd15788, %fd5032;
	setp.lt.f64 	%p3324, %fd5036, 0d0000000000000000;
	setp.gt.f64 	%p3325, %fd5036, 0d3FF0000000000000;
	or.pred  	%p3326, %p3324, %p3325;
	@%p3326 bra 	$L__BB0_2058;
	mul.f64 	%fd15790, %fd5034, %fd5028;
	mul.f64 	%fd15791, %fd5035, %fd5027;
	sub.f64 	%fd5037, %fd15790, %fd15791;
	mul.f64 	%fd15792, %fd5035, %fd5026;
	mul.f64 	%fd15793, %fd5033, %fd5028;
	sub.f64 	%fd5038, %fd15792, %fd15793;
	mul.f64 	%fd15794, %fd5033, %fd5027;
	mul.f64 	%fd15795, %fd5034, %fd5026;
	sub.f64 	%fd5039, %fd15794, %fd15795;
	mul.f64 	%fd15796, %fd18298, %fd5038;
	fma.rn.f64 	%fd15797, %fd18297, %fd5037, %fd15796;
	fma.rn.f64 	%fd15798, %fd18299, %fd5039, %fd15797;
	div.rn.f64 	%fd15799, %fd15798, %fd5032;
	setp.lt.f64 	%p3328, %fd15799, 0d0000000000000000;
	add.f64 	%fd15800, %fd5036, %fd15799;
	setp.gt.f64 	%p3329, %fd15800, 0d3FF0000000000000;
	or.pred  	%p3330, %p3328, %p3329;
	@%p3330 bra 	$L__BB0_2058;
	mul.f64 	%fd15801, %fd5030, %fd5038;
	fma.rn.f64 	%fd15802, %fd5029, %fd5037, %fd15801;
	fma.rn.f64 	%fd15803, %fd5031, %fd5039, %fd15802;
	div.rn.f64 	%fd15804, %fd15803, %fd5032;
	setp.geu.f64 	%p3772, %fd15804, 0d0000000000000000;
	selp.f64 	%fd18304, %fd15804, 0d0000000000000000, %p3772;
$L__BB0_2058:
	setp.lt.f64 	%p3331, %fd18303, 0d7FEFFFFFFFFFFFFF;
	and.pred  	%p3332, %p3771, %p3331;
	selp.f64 	%fd15805, %fd18303, 0d7FEFFFFFFFFFFFFF, %p3332;
	setp.lt.f64 	%p3333, %fd18304, %fd15805;
	and.pred  	%p3334, %p3772, %p3333;
	or.pred  	%p3335, %p3334, %p3332;
	selp.f64 	%fd15807, %fd18303, 0d0000000000000000, %p3332;
	selp.f64 	%fd5042, %fd18304, %fd15807, %p3334;
	not.pred 	%p3336, %p3335;
	@%p3336 bra 	$L__BB0_2061;
	setp.ltu.f64 	%p3337, %fd5042, 0d3F50624DD2F1A9FC;
	setp.gtu.f64 	%p3338, %fd5042, %fd18300;
	or.pred  	%p3339, %p3337, %p3338;
	@%p3339 bra 	$L__BB0_2061;
	ld.param.u64 	%rd937, [_Z13render_kernelP4RectiP4TrigiP5Lighti7double3S5_iidP6uchar4iS7__param_0];
	cvta.to.global.u64 	%rd785, %rd937;
	mul.wide.u32 	%rd786, %r3058, 128;
	add.s64 	%rd787, %rd785, %rd786;
	ld.global.f64 	%fd15808, [%rd787+120];
	mul.f64 	%fd18314, %fd18314, %fd15808;
$L__BB0_2061:
	ld.param.u32 	%r2507, [_Z13render_kernelP4RectiP4TrigiP5Lighti7double3S5_iidP6uchar4iS7__param_1];
	add.s32 	%r3058, %r3058, 1;
	setp.eq.s32 	%p3340, %r3058, %r2507;
	@%p3340 bra 	$L__BB0_2062;
	bra.uni 	$L__BB0_2050;
$L__BB0_2062:
	ld.param.u32 	%r2627, [_Z13render_kernelP4RectiP4TrigiP5Lighti7double3S5_iidP6uchar4iS7__param_3];
	setp.lt.s32 	%p3341, %r2627, 1;
	@%p3341 bra 	$L__BB0_2089;
	ld.param.u32 	%r2628, [_Z13render_kernelP4RectiP4TrigiP5Lighti7double3S5_iidP6uchar4iS7__param_3];
	setp.eq.s32 	%p3342, %r2628, 1;
	mov.b64 	%rd1147, 0;
	@%p3342 bra 	$L__BB0_2081;
	mov.b32 	%r3059, 0;
$L__BB0_2065:
	ld.param.u64 	%rd1061, [_Z13render_kernelP4RectiP4TrigiP5Lighti7double3S5_iidP6uchar4iS7__param_2];
	cvta.to.global.u64 	%rd789, %rd1061;
	mul.wide.u32 	%rd790, %r3059, 96;
	add.s64 	%rd791, %rd789, %rd790;
	ld.global.f64 	%fd5046, [%rd791];
	ld.global.f64 	%fd5047, [%rd791+8];
	ld.global.f64 	%fd5048, [%rd791+16];
	ld.global.f64 	%fd15811, [%rd791+24];
	ld.global.f64 	%fd15812, [%rd791+32];
	ld.global.f64 	%fd15813, [%rd791+40];
	ld.global.f64 	%fd15814, [%rd791+48];
	ld.global.f64 	%fd15815, [%rd791+56];
	ld.global.f64 	%fd15816, [%rd791+64];
	sub.f64 	%fd5049, %fd15811, %fd5046;
	sub.f64 	%fd5050, %fd15812, %fd5047;
	sub.f64 	%fd5051, %fd15813, %fd5048;
	sub.f64 	%fd5052, %fd15814, %fd5046;
	sub.f64 	%fd5053, %fd15815, %fd5047;
	sub.f64 	%fd5054, %fd15816, %fd5048;
	mul.f64 	%fd15817, %fd18298, %fd5054;
	mul.f64 	%fd15818, %fd18299, %fd5053;
	sub.f64 	%fd15819, %fd15817, %fd15818;
	mul.f64 	%fd15820, %fd18299, %fd5052;
	mul.f64 	%fd15821, %fd18297, %fd5054;
	sub.f64 	%fd15822, %fd15820, %fd15821;
	mul.f64 	%fd15823, %fd18297, %fd5053;
	mul.f64 	%fd15824, %fd18298, %fd5052;
	sub.f64 	%fd15825, %fd15823, %fd15824;
	mul.f64 	%fd15826, %fd5050, %fd15822;
	fma.rn.f64 	%fd15827, %fd5049, %fd15819, %fd15826;
	fma.rn.f64 	%fd5055, %fd5051, %fd15825, %fd15827;
	abs.f64 	%fd15828, %fd5055;
	setp.lt.f64 	%p3344, %fd15828, 0d3D719799812DEA11;
	mov.pred 	%p3773, -1;
	mov.f64 	%fd18307, 0d0000000000000000;
	@%p3344 bra 	$L__BB0_2069;
	sub.f64 	%fd5056, %fd4936, %fd5046;
	sub.f64 	%fd5057, %fd4937, %fd5047;
	sub.f64 	%fd5058, %fd4938, %fd5048;
	mul.f64 	%fd15830, %fd18298, %fd5054;
	mul.f64 	%fd15831, %fd18299, %fd5053;
	sub.f64 	%fd15832, %fd15830, %fd15831;
	mul.f64 	%fd15833, %fd18299, %fd5052;
	mul.f64 	%fd15834, %fd18297, %fd5054;
	sub.f64 	%fd15835, %fd15833, %fd15834;
	mul.f64 	%fd15836, %fd5057, %fd15835;
	fma.rn.f64 	%fd15837, %fd5056, %fd15832, %fd15836;
	mul.f64 	%fd15838, %fd18297, %fd5053;
	mul.f64 	%fd15839, %fd18298, %fd5052;
	sub.f64 	%fd15840, %fd15838, %fd15839;
	fma.rn.f64 	%fd15841, %fd5058, %fd15840, %fd15837;
	div.rn.f64 	%fd5059, %fd15841, %fd5055;
	setp.lt.f64 	%p3346, %fd5059, 0d0000000000000000;
	setp.gt.f64 	%p3347, %fd5059, 0d3FF0000000000000;
	or.pred  	%p3348, %p3346, %p3347;
	@%p3348 bra 	$L__BB0_2069;
	mul.f64 	%fd15843, %fd5057, %fd5051;
	mul.f64 	%fd15844, %fd5058, %fd5050;
	sub.f64 	%fd5060, %fd15843, %fd15844;
	mul.f64 	%fd15845, %fd5058, %fd5049;
	mul.f64 	%fd15846, %fd5056, %fd5051;
	sub.f64 	%fd5061, %fd15845, %fd15846;
	mul.f64 	%fd15847, %fd5056, %fd5050;
	mul.f64 	%fd15848, %fd5057, %fd5049;
	sub.f64 	%fd5062, %fd15847, %fd15848;
	mul.f64 	%fd15849, %fd18298, %fd5061;
	fma.rn.f64 	%fd15850, %fd18297, %fd5060, %fd15849;
	fma.rn.f64 	%fd15851, %fd18299, %fd5062, %fd15850;
	div.rn.f64 	%fd15852, %fd15851, %fd5055;
	setp.lt.f64 	%p3350, %fd15852, 0d0000000000000000;
	add.f64 	%fd15853, %fd5059, %fd15852;
	setp.gt.f64 	%p3351, %fd15853, 0d3FF0000000000000;
	or.pred  	%p3352, %p3350, %p3351;
	@%p3352 bra 	$L__BB0_2069;
	mul.f64 	%fd15854, %fd5053, %fd5061;
	fma.rn.f64 	%fd15855, %fd5052, %fd5060, %fd15854;
	fma.rn.f64 	%fd15856, %fd5054, %fd5062, %fd15855;
	div.rn.f64 	%fd15857, %fd15856, %fd5055;
	setp.lt.f64 	%p3773, %fd15857, 0d0000000000000000;
	selp.f64 	%fd18307, 0d0000000000000000, %fd15857, %p3773;
$L__BB0_2069:
	@%p3773 bra 	$L__BB0_2072;
	setp.ltu.f64 	%p3353, %fd18307, 0d3F50624DD2F1A9FC;
	setp.gtu.f64 	%p3354, %fd18307, %fd18300;
	or.pred  	%p3355, %p3353, %p3354;
	@%p3355 bra 	$L__BB0_2072;
	ld.param.u64 	%rd1062, [_Z13render_kernelP4RectiP4TrigiP5Lighti7double3S5_iidP6uchar4iS7__param_2];
	cvta.to.global.u64 	%rd792, %rd1062;
	mul.wide.u32 	%rd793, %r3059, 96;
	add.s64 	%rd794, %rd792, %rd793;
	ld.global.f64 	%fd15858, [%rd794+88];
	mul.f64 	%fd18314, %fd18314, %fd15858;
$L__BB0_2072:
	ld.param.u64 	%rd1063, [_Z13render_kernelP4RectiP4TrigiP5Lighti7double3S5_iidP6uchar4iS7__param_2];
	cvta.to.global.u64 	%rd795, %rd1063;
	mul.wide.u32 	%rd796, %r3059, 96;
	add.s64 	%rd797, %rd795, %rd796;
	ld.global.f64 	%fd5067, [%rd797+96];
	ld.global.f64 	%fd5068, [%rd797+104];
	ld.global.f64 	%fd5069, [%rd797+112];
	ld.global.f64 	%fd15860, [%rd797+120];
	ld.global.f64 	%fd15861, [%rd797+128];
	ld.global.f64 	%fd15862, [%rd797+136];
	ld.global.f64 	%fd15863, [%rd797+144];
	ld.global.f64 	%fd15864, [%rd797+152];
	ld.global.f64 	%fd15865, [%rd797+160];
	sub.f64 	%fd5070, %fd15860, %fd5067;
	sub.f64 	%fd5071, %fd15861, %fd5068;
	sub.f64 	%fd5072, %fd15862, %fd5069;
	sub.f64 	%fd5073, %fd15863, %fd5067;
	sub.f64 	%fd5074, %fd15864, %fd5068;
	sub.f64 	%fd5075, %fd15865, %fd5069;
	mul.f64 	%fd15866, %fd18298, %fd5075;
	mul.f64 	%fd15867, %fd18299, %fd5074;
	sub.f64 	%fd15868, %fd15866, %fd15867;
	mul.f64 	%fd15869, %fd18299, %fd5073;
	mul.f64 	%fd15870, %fd18297, %fd5075;
	sub.f64 	%fd15871, %fd15869, %fd15870;
	mul.f64 	%fd15872, %fd18297, %fd5074;
	mul.f64 	%fd15873, %fd18298, %fd5073;
	sub.f64 	%fd15874, %fd15872, %fd15873;
	mul.f64 	%fd15875, %fd5071, %fd15871;
	fma.rn.f64 	%fd15876, %fd5070, %fd15868, %fd15875;
	fma.rn.f64 	%fd5076, %fd5072, %fd15874, %fd15876;
	abs.f64 	%fd15877, %fd5076;
	setp.lt.f64 	%p3357, %fd15877, 0d3D719799812DEA11;
	mov.pred 	%p3774, -1;
	mov.f64 	%fd18309, 0d0000000000000000;
	@%p3357 bra 	$L__BB0_2076;
	sub.f64 	%fd5077, %fd4936, %fd5067;
	sub.f64 	%fd5078, %fd4937, %fd5068;
	sub.f64 	%fd5079, %fd4938, %fd5069;
	mul.f64 	%fd15879, %fd18298, %fd5075;
	mul.f64 	%fd15880, %fd18299, %fd5074;
	sub.f64 	%fd15881, %fd15879, %fd15880;
	mul.f64 	%fd15882, %fd18299, %fd5073;
	mul.f64 	%fd15883, %fd18297, %fd5075;
	sub.f64 	%fd15884, %fd15882, %fd15883;
	mul.f64 	%fd15885, %fd5078, %fd15884;
	fma.rn.f64 	%fd15886, %fd5077, %fd15881, %fd15885;
	mul.f64 	%fd15887, %fd18297, %fd5074;
	mul.f64 	%fd15888, %fd18298, %fd5073;
	sub.f64 	%fd15889, %fd15887, %fd15888;
	fma.rn.f64 	%fd15890, %fd5079, %fd15889, %fd15886;
	div.rn.f64 	%fd5080, %fd15890, %fd5076;
	setp.lt.f64 	%p3359, %fd5080, 0d0000000000000000;
	setp.gt.f64 	%p3360, %fd5080, 0d3FF0000000000000;
	or.pred  	%p3361, %p3359, %p3360;
	@%p3361 bra 	$L__BB0_2076;
	mul.f64 	%fd15892, %fd5078, %fd5072;
	mul.f64 	%fd15893, %fd5079, %fd5071;
	sub.f64 	%fd5081, %fd15892, %fd15893;
	mul.f64 	%fd15894, %fd5079, %fd5070;
	mul.f64 	%fd15895, %fd5077, %fd5072;
	sub.f64 	%fd5082, %fd15894, %fd15895;
	mul.f64 	%fd15896, %fd5077, %fd5071;
	mul.f64 	%fd15897, %fd5078, %fd5070;
	sub.f64 	%fd5083, %fd15896, %fd15897;
	mul.f64 	%fd15898, %fd18298, %fd5082;
	fma.rn.f64 	%fd15899, %fd18297, %fd5081, %fd15898;
	fma.rn.f64 	%fd15900, %fd18299, %fd5083, %fd15899;
	div.rn.f64 	%fd15901, %fd15900, %fd5076;
	setp.lt.f64 	%p3363, %fd15901, 0d0000000000000000;
	add.f64 	%fd15902, %fd5080, %fd15901;
	setp.gt.f64 	%p3364, %fd15902, 0d3FF0000000000000;
	or.pred  	%p3365, %p3363, %p3364;
	@%p3365 bra 	$L__BB0_2076;
	mul.f64 	%fd15903, %fd5074, %fd5082;
	fma.rn.f64 	%fd15904, %fd5073, %fd5081, %fd15903;
	fma.rn.f64 	%fd15905, %fd5075, %fd5083, %fd15904;
	div.rn.f64 	%fd15906, %fd15905, %fd5076;
	setp.lt.f64 	%p3774, %fd15906, 0d0000000000000000;
	selp.f64 	%fd18309, 0d0000000000000000, %fd15906, %p3774;
$L__BB0_2076:
	@%p3774 bra 	$L__BB0_2079;
	setp.ltu.f64 	%p3366, %fd18309, 0d3F50624DD2F1A9FC;
	setp.gtu.f64 	%p3367, %fd18309, %fd18300;
	or.pred  	%p3368, %p3366, %p3367;
	@%p3368 bra 	$L__BB0_2079;
	ld.param.u64 	%rd1064, [_Z13render_kernelP4RectiP4TrigiP5Lighti7double3S5_iidP6uchar4iS7__param_2];
	cvta.to.global.u64 	%rd798, %rd1064;
	mul.wide.u32 	%rd799, %r3059, 96;
	add.s64 	%rd800, %rd798, %rd799;
	ld.global.f64 	%fd15907, [%rd800+184];
	mul.f64 	%fd18314, %fd18314, %fd15907;
$L__BB0_2079:
	ld.param.u32 	%r2629, [_Z13render_kernelP4RectiP4TrigiP5Lighti7double3S5_iidP6uchar4iS7__param_3];
	add.s32 	%r3059, %r3059, 2;
	and.b32  	%r1983, %r2629, 2147483646;
	setp.ne.s32 	%p3369, %r3059, %r1983;
	@%p3369 bra 	$L__BB0_2065;
	ld.param.u32 	%r2630, [_Z13render_kernelP4RectiP4TrigiP5Lighti7double3S5_iidP6uchar4iS7__param_3];
	and.b32  	%r1984, %r2630, 2147483646;
	cvt.u64.u32 	%rd1147, %r1984;
$L__BB0_2081:
	ld.param.u32 	%r2631, [_Z13render_kernelP4RectiP4TrigiP5Lighti7double3S5_iidP6uchar4iS7__param_3];
	and.b32  	%r1985, %r2631, 1;
	setp.eq.b32 	%p3370, %r1985, 1;
	not.pred 	%p3371, %p3370;
	mov.f64 	%fd18313, 0d0000000000000000;
	@%p3371 bra 	$L__BB0_2089;
	ld.param.u64 	%rd1065, [_Z13render_kernelP4RectiP4TrigiP5Lighti7double3S5_iidP6uchar4iS7__param_2];
	cvta.to.global.u64 	%rd801, %rd1065;
	mad.lo.s64 	%rd94, %rd1147, 96, %rd801;
	ld.global.f64 	%fd5090, [%rd94];
	ld.global.f64 	%fd5091, [%rd94+8];
	ld.global.f64 	%fd5092, [%rd94+16];
	ld.global.f64 	%fd15909, [%rd94+24];
	ld.global.f64 	%fd15910, [%rd94+32];
	ld.global.f64 	%fd15911, [%rd94+40];
	ld.global.f64 	%fd15912, [%rd94+48];
	ld.global.f64 	%fd15913, [%rd94+56];
	ld.global.f64 	%fd15914, [%rd94+64];
	sub.f64 	%fd5093, %fd15909, %fd5090;
	sub.f64 	%fd5094, %fd15910, %fd5091;
	sub.f64 	%fd5095, %fd15911, %fd5092;
	sub.f64 	%fd5096, %fd15912, %fd5090;
	sub.f64 	%fd5097, %fd15913, %fd5091;
	sub.f64 	%fd5098, %fd15914, %fd5092;
	mul.f64 	%fd15915, %fd18298, %fd5098;
	mul.f64 	%fd15916, %fd18299, %fd5097;
	sub.f64 	%fd15917, %fd15915, %fd15916;
	mul.f64 	%fd15918, %fd18299, %fd5096;
	mul.f64 	%fd15919, %fd18297, %fd5098;
	sub.f64 	%fd15920, %fd15918, %fd15919;
	mul.f64 	%fd15921, %fd18297, %fd5097;
	mul.f64 	%fd15922, %fd18298, %fd5096;
	sub.f64 	%fd15923, %fd15921, %fd15922;
	mul.f64 	%fd15924, %fd5094, %fd15920;
	fma.rn.f64 	%fd15925, %fd5093, %fd15917, %fd15924;
	fma.rn.f64 	%fd5099, %fd5095, %fd15923, %fd15925;
	abs.f64 	%fd15926, %fd5099;
	setp.lt.f64 	%p3373, %fd15926, 0d3D719799812DEA11;
	mov.pred 	%p3775, -1;
	@%p3373 bra 	$L__BB0_2086;
	sub.f64 	%fd5100, %fd4936, %fd5090;
	sub.f64 	%fd5101, %fd4937, %fd5091;
	sub.f64 	%fd5102, %fd4938, %fd5092;
	mul.f64 	%fd15928, %fd18298, %fd5098;
	mul.f64 	%fd15929, %fd18299, %fd5097;
	sub.f64 	%fd15930, %fd15928, %fd15929;
	mul.f64 	%fd15931, %fd18299, %fd5096;
	mul.f64 	%fd15932, %fd18297, %fd5098;
	sub.f64 	%fd15933, %fd15931, %fd15932;
	mul.f64 	%fd15934, %fd5101, %fd15933;
	fma.rn.f64 	%fd15935, %fd5100, %fd15930, %fd15934;
	mul.f64 	%fd15936, %fd18297, %fd5097;
	mul.f64 	%fd15937, %fd18298, %fd5096;
	sub.f64 	%fd15938, %fd15936, %fd15937;
	fma.rn.f64 	%fd15939, %fd5102, %fd15938, %fd15935;
	div.rn.f64 	%fd5103, %fd15939, %fd5099;
	setp.lt.f64 	%p3375, %fd5103, 0d0000000000000000;
	setp.gt.f64 	%p3376, %fd5103, 0d3FF0000000000000;
	or.pred  	%p3377, %p3375, %p3376;
	@%p3377 bra 	$L__BB0_2086;
	mul.f64 	%fd15941, %fd5101, %fd5095;
	mul.f64 	%fd15942, %fd5102, %fd5094;
	sub.f64 	%fd5104, %fd15941, %fd15942;
	mul.f64 	%fd15943, %fd5102, %fd5093;
	mul.f64 	%fd15944, %fd5100, %fd5095;
	sub.f64 	%fd5105, %fd15943, %fd15944;
	mul.f64 	%fd15945, %fd5100, %fd5094;
	mul.f64 	%fd15946, %fd5101, %fd5093;
	sub.f64 	%fd5106, %fd15945, %fd15946;
	mul.f64 	%fd15947, %fd18298, %fd5105;
	fma.rn.f64 	%fd15948, %fd18297, %fd5104, %fd15947;
	fma.rn.f64 	%fd15949, %fd18299, %fd5106, %fd15948;
	div.rn.f64 	%fd15950, %fd15949, %fd5099;
	setp.lt.f64 	%p3379, %fd15950, 0d0000000000000000;
	add.f64 	%fd15951, %fd5103, %fd15950;
	setp.gt.f64 	%p3380, %fd15951, 0d3FF0000000000000;
	or.pred  	%p3381, %p3379, %p3380;
	@%p3381 bra 	$L__BB0_2086;
	mul.f64 	%fd15952, %fd5097, %fd5105;
	fma.rn.f64 	%fd15953, %fd5096, %fd5104, %fd15952;
	fma.rn.f64 	%fd15954, %fd5098, %fd5106, %fd15953;
	div.rn.f64 	%fd15955, %fd15954, %fd5099;
	setp.lt.f64 	%p3775, %fd15955, 0d0000000000000000;
	selp.f64 	%fd18313, 0d0000000000000000, %fd15955, %p3775;
$L__BB0_2086:
	@%p3775 bra 	$L__BB0_2089;
	setp.ltu.f64 	%p3382, %fd18313, 0d3F50624DD2F1A9FC;
	setp.gtu.f64 	%p3383, %fd18313, %fd18300;
	or.pred  	%p3384, %p3382, %p3383;
	@%p3384 bra 	$L__BB0_2089;
	ld.global.f64 	%fd15956, [%rd94+88];
	mul.f64 	%fd18314, %fd18314, %fd15956;
$L__BB0_2089:
	mul.f64 	%fd15957, %fd18294, %fd18298;
	fma.rn.f64 	%fd15958, %fd18293, %fd18297, %fd15957;
	fma.rn.f64 	%fd15959, %fd18295, %fd18299, %fd15958;
	setp.leu.f64 	%p3385, %fd15959, 0d0000000000000000;
	@%p3385 bra 	$L__BB0_2098;
	mul.f64 	%fd15960, %fd18294, %fd18294;
	fma.rn.f64 	%fd15961, %fd18293, %fd18293, %fd15960;
	fma.rn.f64 	%fd15962, %fd18295, %fd18295, %fd15961;
	setp.eq.f64 	%p3386, %fd15962, 0d0000000000000000;
	selp.f64 	%fd18316, 0d0000000000000000, %fd15962, %p3386;
	@%p293 bra 	$L__BB0_2093;
	mov.f64 	%fd18315, %fd15962;
$L__BB0_2092:
	div.rn.f64 	%fd15968, %fd15962, %fd18315;
	add.f64 	%fd15969, %fd18315, %fd15968;
	mul.f64 	%fd18316, %fd15969, 0d3FE0000000000000;
	sub.f64 	%fd15970, %fd18316, %fd18315;
	abs.f64 	%fd15971, %fd15970;
	setp.gt.f64 	%p3387, %fd15971, 0d3E7AD7F29ABCAF48;
	mov.f64 	%fd18315, %fd18316;
	@%p3387 bra 	$L__BB0_2092;
$L__BB0_2093:
	mul.f64 	%fd15973, %fd18298, %fd18298;
	fma.rn.f64 	%fd15974, %fd18297, %fd18297, %fd15973;
	fma.rn.f64 	%fd5116, %fd18299, %fd18299, %fd15974;
	setp.eq.f64 	%p3388, %fd5116, 0d0000000000000000;
	mov.f64 	%fd18318, 0d0000000000000000;
	@%p3388 bra 	$L__BB0_2097;
	abs.f64 	%fd15975, %fd5116;
	setp.leu.f64 	%p3389, %fd15975, 0d3E7AD7F29ABCAF48;
	mov.f64 	%fd18318, %fd5116;
	@%p3389 bra 	$L__BB0_2097;
	mov.f64 	%fd18317, %fd5116;
$L__BB0_2096:
	div.rn.f64 	%fd15979, %fd5116, %fd18317;
	add.f64 	%fd15980, %fd18317, %fd15979;
	mul.f64 	%fd18318, %fd15980, 0d3FE0000000000000;
	sub.f64 	%fd15981, %fd18318, %fd18317;
	abs.f64 	%fd15982, %fd15981;
	setp.gt.f64 	%p3390, %fd15982, 0d3E7AD7F29ABCAF48;
	mov.f64 	%fd18317, %fd18318;
	@%p3390 bra 	$L__BB0_2096;
$L__BB0_2097:
	mul.f64 	%fd15983, %fd18316, %fd18318;
	mul.f64 	%fd15984, %fd4984, %fd18314;
	mul.f64 	%fd15988, %fd15959, %fd15984;
	div.rn.f64 	%fd15989, %fd15988, %fd15983;
	add.f64 	%fd18324, %fd18324, %fd15989;
$L__BB0_2098:
	add.f64 	%fd15993, %fd15959, %fd15959;
	mul.f64 	%fd15994, %fd18293, %fd15993;
	mul.f64 	%fd15995, %fd18294, %fd15993;
	mul.f64 	%fd15996, %fd18295, %fd15993;
	sub.f64 	%fd5122, %fd15994, %fd18297;
	sub.f64 	%fd5123, %fd15995, %fd18298;
	sub.f64 	%fd5124, %fd15996, %fd18299;
	mul.f64 	%fd15997, %fd5123, %fd4982;
	mul.f64 	%fd15998, %fd18267, %fd5122;
	sub.f64 	%fd15999, %fd15997, %fd15998;
	mul.f64 	%fd16000, %fd18269, %fd5124;
	sub.f64 	%fd5125, %fd15999, %fd16000;
	setp.leu.f64 	%p3391, %fd5125, 0d0000000000000000;
	@%p3391 bra 	$L__BB0_2107;
	mul.f64 	%fd5126, %fd4984, %fd18314;
	mul.f64 	%fd16002, %fd5123, %fd5123;
	fma.rn.f64 	%fd16003, %fd5122, %fd5122, %fd16002;
	fma.rn.f64 	%fd5127, %fd5124, %fd5124, %fd16003;
	setp.eq.f64 	%p3392, %fd5127, 0d0000000000000000;
	mov.f64 	%fd18321, 0d0000000000000000;
	@%p3392 bra 	$L__BB0_2103;
	abs.f64 	%fd16004, %fd5127;
	setp.leu.f64 	%p3393, %fd16004, 0d3E7AD7F29ABCAF48;
	mov.f64 	%fd18321, %fd5127;
	@%p3393 bra 	$L__BB0_2103;
	mov.f64 	%fd18320, %fd5127;
$L__BB0_2102:
	div.rn.f64 	%fd16005, %fd5127, %fd18320;
	add.f64 	%fd16006, %fd18320, %fd16005;
	mul.f64 	%fd18321, %fd16006, 0d3FE0000000000000;
	sub.f64 	%fd16007, %fd18321, %fd18320;
	abs.f64 	%fd16008, %fd16007;
	setp.gt.f64 	%p3394, %fd16008, 0d3E7AD7F29ABCAF48;
	mov.f64 	%fd18320, %fd18321;
	@%p3394 bra 	$L__BB0_2102;
$L__BB0_2103:
	selp.f64 	%fd18323, 0d0000000000000000, %fd4981, %p3306;
	@%p294 bra 	$L__BB0_2106;
	mov.f64 	%fd18322, %fd4981;
$L__BB0_2105:
	div.rn.f64 	%fd16009, %fd4981, %fd18322;
	add.f64 	%fd16010, %fd18322, %fd16009;
	mul.f64 	%fd18323, %fd16010, 0d3FE0000000000000;
	sub.f64 	%fd16011, %fd18323, %fd18322;
	abs.f64 	%fd16012, %fd16011;
	setp.gt.f64 	%p3396, %fd16012, 0d3E7AD7F29ABCAF48;
	mov.f64 	%fd18322, %fd18323;
	@%p3396 bra 	$L__BB0_2105;
$L__BB0_2106:
	mul.f64 	%fd16013, %fd18321, %fd18323;
	div.rn.f64 	%fd16014, %fd5125, %fd16013;
	mul.f64 	%fd16015, %fd16014, %fd16014;
	mul.f64 	%fd16016, %fd16015, %fd16015;
	mul.f64 	%fd16017, %fd16016, %fd16015;
	mul.f64 	%fd16018, %fd16016, %fd16016;
	mul.f64 	%fd16019, %fd16018, %fd16017;
	mul.f64 	%fd16020, %fd16018, %fd16018;
	mul.f64 	%fd16021, %fd16020, %fd16020;
	mul.f64 	%fd16022, %fd16021, %fd16019;
	mul.f64 	%fd16023, %fd16021, %fd16021;
	mul.f64 	%fd16024, %fd16023, %fd16022;
	fma.rn.f64 	%fd18324, %fd5126, %fd16024, %fd18324;
$L__BB0_2107:
	ld.param.u32 	%r2695, [_Z13render_kernelP4RectiP4TrigiP5Lighti7double3S5_iidP6uchar4iS7__param_5];
	add.s32 	%r3057, %r3057, 1;
	setp.ne.s32 	%p3397, %r3057, %r2695;
	@%p3397 bra 	$L__BB0_2044;
$L__BB0_2108:
	ld.param.u64 	%rd1066, [_Z13render_kernelP4RectiP4TrigiP5Lighti7double3S5_iidP6uchar4iS7__param_2];
	ld.param.u64 	%rd938, [_Z13render_kernelP4RectiP4TrigiP5Lighti7double3S5_iidP6uchar4iS7__param_0];
	cvta.to.global.u64 	%rd802, %rd1066;
	mul.wide.s32 	%rd803, %r3041, 96;
	add.s64 	%rd95, %rd802, %rd803;
	cvta.to.global.u64 	%rd804, %rd938;
	mul.wide.s32 	%rd805, %r3041, 128;
	add.s64 	%rd96, %rd804, %rd805;
	and.b16  	%rs821, %rs1071, 255;
	cvt.rn.f64.u16 	%fd16025, %rs821;
	mul.f64 	%fd16026, %fd18324, %fd16025;
	min.f64 	%fd16027, %fd16026, 0d406FE00000000000;
	cvt.rzi.u32.f64 	%r1986, %fd16027;
	cvt.u16.u32 	%rs1075, %r1986;
	and.b16  	%rs822, %rs1072, 255;
	cvt.rn.f64.u16 	%fd16028, %rs822;
	mul.f64 	%fd16029, %fd18324, %fd16028;
	min.f64 	%fd16030, %fd16029, 0d406FE00000000000;
	cvt.rzi.u32.f64 	%r1987, %fd16030;
	cvt.u16.u32 	%rs1076, %r1987;
	and.b16  	%rs823, %rs1073, 255;
	cvt.rn.f64.u16 	%fd16031, %rs823;
	mul.f64 	%fd16032, %fd18324, %fd16031;
	min.f64 	%fd16033, %fd16032, 0d406FE00000000000;
	cvt.rzi.u32.f64 	%r1988, %fd16033;
	cvt.u16.u32 	%rs1077, %r1988;
	and.b16  	%rs824, %rs1074, 255;
	cvt.rn.f64.u16 	%fd16034, %rs824;
	mul.f64 	%fd16035, %fd18324, %fd16034;
	min.f64 	%fd16036, %fd16035, 0d406FE00000000000;
	cvt.rzi.u32.f64 	%r1989, %fd16036;
	cvt.u16.u32 	%rs1078, %r1989;
	setp.eq.s32 	%p3398, %r3042, 1;
	@%p3398 bra 	$L__BB0_2111;
	setp.ne.s32 	%p3399, %r3042, 0;
	@%p3399 bra 	$L__BB0_2116;
	ld.global.f64 	%fd16038, [%rd96+112];
	setp.gtu.f64 	%p3401, %fd16038, 0d0000000000000000;
	@%p3401 bra 	$L__BB0_2112;
	bra.uni 	$L__BB0_2116;
$L__BB0_2111:
	ld.global.f64 	%fd16037, [%rd95+80];
	setp.le.f64 	%p3400, %fd16037, 0d0000000000000000;
	@%p3400 bra 	$L__BB0_2116;
$L__BB0_2112:
	setp.eq.s32 	%p3402, %r3042, 1;
	@%p3402 bra 	$L__BB0_2115;
	setp.ne.s32 	%p3403, %r3042, 0;
	@%p3403 bra 	$L__BB0_2116;
	ld.global.f64 	%fd16080, [%rd96+112];
	mul.f64 	%fd16081, %fd16080, 0d0000000000000000;
	min.f64 	%fd16082, %fd16081, 0d406FE00000000000;
	cvt.rzi.u32.f64 	%r2026, %fd16082;
	mul.f64 	%fd16083, %fd16080, 0d406FE00000000000;
	min.f64 	%fd16084, %fd16083, 0d406FE00000000000;
	cvt.rzi.u32.f64 	%r2027, %fd16084;
	mov.f64 	%fd16085, 0d3FF0000000000000;
	sub.f64 	%fd16086, %fd16085, %fd16080;
	ld.global.f64 	%fd16087, [%rd96+120];
	sub.f64 	%fd16088, %fd16086, %fd16087;
	and.b16  	%rs829, %rs1075, 255;
	cvt.rn.f64.u16 	%fd16089, %rs829;
	mul.f64 	%fd16090, %fd16088, %fd16089;
	min.f64 	%fd16091, %fd16090, 0d406FE00000000000;
	cvt.rzi.u32.f64 	%r2028, %fd16091;
	and.b16  	%rs830, %rs1076, 255;
	cvt.rn.f64.u16 	%fd16092, %rs830;
	mul.f64 	%fd16093, %fd16088, %fd16092;
	min.f64 	%fd16094, %fd16093, 0d406FE00000000000;
	cvt.rzi.u32.f64 	%r2029, %fd16094;
	and.b16  	%rs831, %rs1077, 255;
	cvt.rn.f64.u16 	%fd16095, %rs831;
	mul.f64 	%fd16096, %fd16088, %fd16095;
	min.f64 	%fd16097, %fd16096, 0d406FE00000000000;
	cvt.rzi.u32.f64 	%r2030, %fd16097;
	and.b16  	%rs832, %rs1078, 255;
	cvt.rn.f64.u16 	%fd16098, %rs832;
	mul.f64 	%fd16099, %fd16088, %fd16098;
	min.f64 	%fd16100, %fd16099, 0d406FE00000000000;
	cvt.rzi.u32.f64 	%r2031, %fd16100;
	and.b32  	%r2032, %r2028, 255;
	and.b32  	%r2033, %r2026, 255;
	add.s32 	%r2034, %r2032, %r2033;
	cvt.rn.f64.u32 	%fd16101, %r2034;
	min.f64 	%fd16102, %fd16101, 0d406FE00000000000;
	cvt.rzi.u32.f64 	%r2035, %fd16102;
	and.b32  	%r2036, %r2029, 255;
	add.s32 	%r2037, %r2036, %r2033;
	cvt.rn.f64.u32 	%fd16103, %r2037;
	min.f64 	%fd16104, %fd16103, 0d406FE00000000000;
	cvt.rzi.u32.f64 	%r2038, %fd16104;
	and.b32  	%r2039, %r2030, 255;
	add.s32 	%r2040, %r2039, %r2033;
	cvt.rn.f64.u32 	%fd16105, %r2040;
	min.f64 	%fd16106, %fd16105, 0d406FE00000000000;
	cvt.rzi.u32.f64 	%r2041, %fd16106;
	and.b32  	%r2042, %r2031, 255;
	and.b32  	%r2043, %r2027, 255;
	add.s32 	%r2044, %r2042, %r2043;
	cvt.rn.f64.u32 	%fd16107, %r2044;
	min.f64 	%fd16108, %fd16107, 0d406FE00000000000;
	cvt.rzi.u32.f64 	%r2045, %fd16108;
	mul.f64 	%fd16109, %fd16087, 0d0000000000000000;
	min.f64 	%fd16110, %fd16109, 0d406FE00000000000;
	cvt.rzi.u32.f64 	%r2046, %fd16110;
	mul.f64 	%fd16111, %fd16087, 0d406FE00000000000;
	min.f64 	%fd16112, %fd16111, 0d406FE00000000000;
	cvt.rzi.u32.f64 	%r2047, %fd16112;
	and.b32  	%r2048, %r2046, 255;
	and.b32  	%r2049, %r2035, 255;
	add.s32 	%r2050, %r2049, %r2048;
	cvt.rn.f64.u32 	%fd16113, %r2050;
	min.f64 	%fd16114, %fd16113, 0d406FE00000000000;
	cvt.rzi.u32.f64 	%r2051, %fd16114;
	cvt.u16.u32 	%rs1075, %r2051;
	and.b32  	%r2052, %r2038, 255;
	add.s32 	%r2053, %r2052, %r2048;
	cvt.rn.f64.u32 	%fd16115, %r2053;
	min.f64 	%fd16116, %fd16115, 0d406FE00000000000;
	cvt.rzi.u32.f64 	%r2054, %fd16116;
	cvt.u16.u32 	%rs1076, %r2054;
	and.b32  	%r2055, %r2041, 255;
	add.s32 	%r2056, %r2055, %r2048;
	cvt.rn.f64.u32 	%fd16117, %r2056;
	min.f64 	%fd16118, %fd16117, 0d406FE00000000000;
	cvt.rzi.u32.f64 	%r2057, %fd16118;
	cvt.u16.u32 	%rs1077, %r2057;
	and.b32  	%r2058, %r2047, 255;
	and.b32  	%r2059, %r2045, 255;
	add.s32 	%r2060, %r2059, %r2058;
	cvt.rn.f64.u32 	%fd16119, %r2060;
	min.f64 	%fd16120, %fd16119, 0d406FE00000000000;
	cvt.rzi.u32.f64 	%r2061, %fd16120;
	cvt.u16.u32 	%rs1078, %r2061;
	bra.uni 	$L__BB0_2116;
$L__BB0_2115:
	ld.global.f64 	%fd16039, [%rd95+80];
	mul.f64 	%fd16040, %fd16039, 0d0000000000000000;
	min.f64 	%fd16041, %fd16040, 0d406FE00000000000;
	cvt.rzi.u32.f64 	%r1990, %fd16041;
	mul.f64 	%fd16042, %fd16039, 0d406FE00000000000;
	min.f64 	%fd16043, %fd16042, 0d406FE00000000000;
	cvt.rzi.u32.f64 	%r1991, %fd16043;
	mov.f64 	%fd16044, 0d3FF0000000000000;
	sub.f64 	%fd16045, %fd16044, %fd16039;
	ld.global.f64 	%fd16046, [%rd95+88];
	sub.f64 	%fd16047, %fd16045, %fd16046;
	and.b16  	%rs825, %rs1075, 255;
	cvt.rn.f64.u16 	%fd16048, %rs825;
	mul.f64 	%fd16049, %fd16047, %fd16048;
	min.f64 	%fd16050, %fd16049, 0d406FE00000000000;
	cvt.rzi.u32.f64 	%r1992, %fd16050;
	and.b16  	%rs826, %rs1076, 255;
	cvt.rn.f64.u16 	%fd16051, %rs826;
	mul.f64 	%fd16052, %fd16047, %fd16051;
	min.f64 	%fd16053, %fd16052, 0d406FE00000000000;
	cvt.rzi.u32.f64 	%r1993, %fd16053;
	and.b16  	%rs827, %rs1077, 255;
	cvt.rn.f64.u16 	%fd16054, %rs827;
	mul.f64 	%fd16055, %fd16047, %fd16054;
	min.f64 	%fd16056, %fd16055, 0d406FE00000000000;
	cvt.rzi.u32.f64 	%r1994, %fd16056;
	and.b16  	%rs828, %rs1078, 255;
	cvt.rn.f64.u16 	%fd16057, %rs828;
	mul.f64 	%fd16058, %fd16047, %fd16057;
	min.f64 	%fd16059, %fd16058, 0d406FE00000000000;
	cvt.rzi.u32.f64 	%r1995, %fd16059;
	and.b32  	%r1996, %r1992, 255;
	and.b32  	%r1997, %r1990, 255;
	add.s32 	%r1998, %r1996, %r1997;
	cvt.rn.f64.u32 	%fd16060, %r1998;
	min.f64 	%fd16061, %fd16060, 0d406FE00000000000;
	cvt.rzi.u32.f64 	%r1999, %fd16061;
	and.b32  	%r2000, %r1993, 255;
	add.s32 	%r2001, %r2000, %r1997;
	cvt.rn.f64.u32 	%fd16062, %r2001;
	min.f64 	%fd16063, %fd16062, 0d406FE00000000000;
	cvt.rzi.u32.f64 	%r2002, %fd16063;
	and.b32  	%r2003, %r1994, 255;
	add.s32 	%r2004, %r2003, %r1997;
	cvt.rn.f64.u32 	%fd16064, %r2004;
	min.f64 	%fd16065, %fd16064, 0d406FE00000000000;
	cvt.rzi.u32.f64 	%r2005, %fd16065;
	and.b32  	%r2006, %r1995, 255;
	and.b32  	%r2007, %r1991, 255;
	add.s32 	%r2008, %r2006, %r2007;
	cvt.rn.f64.u32 	%fd16066, %r2008;
	min.f64 	%fd16067, %fd16066, 0d406FE00000000000;
	cvt.rzi.u32.f64 	%r2009, %fd16067;
	mul.f64 	%fd16068, %fd16046, 0d0000000000000000;
	min.f64 	%fd16069, %fd16068, 0d406FE00000000000;
	cvt.rzi.u32.f64 	%r2010, %fd16069;
	mul.f64 	%fd16070, %fd16046, 0d406FE00000000000;
	min.f64 	%fd16071, %fd16070, 0d406FE00000000000;
	cvt.rzi.u32.f64 	%r2011, %fd16071;
	and.b32  	%r2012, %r2010, 255;
	and.b32  	%r2013, %r1999, 255;
	add.s32 	%r2014, %r2013, %r2012;
	cvt.rn.f64.u32 	%fd16072, %r2014;
	min.f64 	%fd16073, %fd16072, 0d406FE00000000000;
	cvt.rzi.u32.f64 	%r2015, %fd16073;
	cvt.u16.u32 	%rs1075, %r2015;
	and.b32  	%r2016, %r2002, 255;
	add.s32 	%r2017, %r2016, %r2012;
	cvt.rn.f64.u32 	%fd16074, %r2017;
	min.f64 	%fd16075, %fd16074, 0d406FE00000000000;
	cvt.rzi.u32.f64 	%r2018, %fd16075;
	cvt.u16.u32 	%rs1076, %r2018;
	and.b32  	%r2019, %r2005, 255;
	add.s32 	%r2020, %r2019, %r2012;
	cvt.rn.f64.u32 	%fd16076, %r2020;
	min.f64 	%fd16077, %fd16076, 0d406FE00000000000;
	cvt.rzi.u32.f64 	%r2021, %fd16077;
	cvt.u16.u32 	%rs1077, %r2021;
	and.b32  	%r2022, %r2011, 255;
	and.b32  	%r2023, %r2009, 255;
	add.s32 	%r2024, %r2023, %r2022;
	cvt.rn.f64.u32 	%fd16078, %r2024;
	min.f64 	%fd16079, %fd16078, 0d406FE00000000000;
	cvt.rzi.u32.f64 	%r2025, %fd16079;
	cvt.u16.u32 	%rs1078, %r2025;
$L__BB0_2116:
	mul.f64 	%fd16122, %fd18205, %fd18233;
	fma.rn.f64 	%fd16123, %fd18204, %fd18232, %fd16122;
	fma.rn.f64 	%fd5138, %fd18206, %fd18234, %fd16123;
	neg.f64 	%fd18330, %fd5138;
	setp.leu.f64 	%p3404, %fd5138, 0d0000000000000000;
	mov.f64 	%fd18329, 0d3FF8000000000000;
	@%p3404 bra 	$L__BB0_2118;
	neg.f64 	%fd18232, %fd18232;
	neg.f64 	%fd18233, %fd18233;
	neg.f64 	%fd18234, %fd18234;
	mov.f64 	%fd18329, 0d3FE5555555555555;
	mov.f64 	%fd18330, %fd5138;
$L__BB0_2118:
	mul.f64 	%fd16126, %fd18329, %fd18329;
	mul.f64 	%fd16127, %fd18330, %fd18330;
	mov.f64 	%fd16128, 0d3FF0000000000000;
	sub.f64 	%fd16129, %fd16128, %fd16127;
	mul.f64 	%fd16130, %fd16126, %fd16129;
	sub.f64 	%fd16131, %fd16128, %fd16130;
	cvt.rn.f32.f64 	%f7, %fd16131;
	setp.ltu.f32 	%p3405, %f7, 0f00000000;
	mov.f64 	%fd18335, 0d0000000000000000;
	mov.f64 	%fd18336, %fd18335;
	mov.f64 	%fd18337, %fd18335;
	@%p3405 bra 	$L__BB0_2129;
	mul.f64 	%fd5148, %fd18204, %fd18329;
	mul.f64 	%fd5149, %fd18205, %fd18329;
	mul.f64 	%fd5150, %fd18206, %fd18329;
	mul.f64 	%fd5151, %fd18329, %fd18330;
	cvt.f64.f32 	%fd5152, %f7;
	setp.eq.f32 	%p3406, %f7, 0f00000000;
	mov.f64 	%fd18332, 0d0000000000000000;
	@%p3406 bra 	$L__BB0_2123;
	setp.leu.f64 	%p3407, %fd5152, 0d3E7AD7F29ABCAF48;
	mov.f64 	%fd18332, %fd5152;
	@%p3407 bra 	$L__BB0_2123;
	mov.f64 	%fd18331, %fd5152;
$L__BB0_2122:
	div.rn.f64 	%fd16133, %fd5152, %fd18331;
	add.f64 	%fd16134, %fd18331, %fd16133;
	mul.f64 	%fd18332, %fd16134, 0d3FE0000000000000;
	sub.f64 	%fd16135, %fd18332, %fd18331;
	abs.f64 	%fd16136, %fd16135;
	setp.gt.f64 	%p3408, %fd16136, 0d3E7AD7F29ABCAF48;
	mov.f64 	%fd18331, %fd18332;
	@%p3408 bra 	$L__BB0_2122;
$L__BB0_2123:
	sub.f64 	%fd16138, %fd5151, %fd18332;
	fma.rn.f64 	%fd5156, %fd18232, %fd16138, %fd5148;
	fma.rn.f64 	%fd5157, %fd18233, %fd16138, %fd5149;
	fma.rn.f64 	%fd5158, %fd18234, %fd16138, %fd5150;
	mul.f64 	%fd16139, %fd5157, %fd5157;
	fma.rn.f64 	%fd16140, %fd5156, %fd5156, %fd16139;
	fma.rn.f64 	%fd5159, %fd5158, %fd5158, %fd16140;
	setp.eq.f64 	%p3409, %fd5159, 0d0000000000000000;
	mov.f64 	%fd18334, 0d0000000000000000;
	@%p3409 bra 	$L__BB0_2127;
	abs.f64 	%fd16141, %fd5159;
	setp.leu.f64 	%p3410, %fd16141, 0d3E7AD7F29ABCAF48;
	mov.f64 	%fd18334, %fd5159;
	@%p3410 bra 	$L__BB0_2127;
	mov.f64 	%fd18333, %fd5159;
$L__BB0_2126:
	div.rn.f64 	%fd16142, %fd5159, %fd18333;
	add.f64 	%fd16143, %fd18333, %fd16142;
	mul.f64 	%fd18334, %fd16143, 0d3FE0000000000000;
	sub.f64 	%fd16144, %fd18334, %fd18333;
	abs.f64 	%fd16145, %fd16144;
	setp.gt.f64 	%p3411, %fd16145, 0d3E7AD7F29ABCAF48;
	mov.f64 	%fd18333, %fd18334;
	@%p3411 bra 	$L__BB0_2126;
$L__BB0_2127:
	setp.lt.f64 	%p3412, %fd18334, 0d3D719799812DEA11;
	mov.f64 	%fd18335, 0d0000000000000000;
	mov.f64 	%fd18336, %fd18335;
	mov.f64 	%fd18337, %fd18335;
	@%p3412 bra 	$L__BB0_2129;
	div.rn.f64 	%fd18335, %fd5156, %fd18334;
	div.rn.f64 	%fd18336, %fd5157, %fd18334;
	div.rn.f64 	%fd18337, %fd5158, %fd18334;
$L__BB0_2129:
	mul.f64 	%fd16147, %fd18336, %fd18336;
	fma.rn.f64 	%fd16148, %fd18335, %fd18335, %fd16147;
	fma.rn.f64 	%fd5169, %fd18337, %fd18337, %fd16148;
	setp.eq.f64 	%p3413, %fd5169, 0d0000000000000000;
	mov.u16 	%rs1087, %rs1075;
	mov.u16 	%rs1088, %rs1076;
	mov.u16 	%rs1089, %rs1077;
	mov.u16 	%rs1090, %rs1078;
	@%p3413 bra 	$L__BB0_2273;
	abs.f64 	%fd5170, %fd5169;
	setp.leu.f64 	%p3414, %fd5170, 0d3E7AD7F29ABCAF48;
	mov.f64 	%fd18339, %fd5169;
	@%p3414 bra 	$L__BB0_2133;
	mov.f64 	%fd18338, %fd5169;
$L__BB0_2132:
	div.rn.f64 	%fd16149, %fd5169, %fd18338;
	add.f64 	%fd16150, %fd18338, %fd16149;
	mul.f64 	%fd18339, %fd16150, 0d3FE0000000000000;
	sub.f64 	%fd16151, %fd18339, %fd18338;
	abs.f64 	%fd16152, %fd16151;
	setp.gt.f64 	%p3415, %fd16152, 0d3E7AD7F29ABCAF48;
	mov.f64 	%fd18338, %fd18339;
	@%p3415 bra 	$L__BB0_2132;
$L__BB0_2133:
	setp.leu.f64 	%p3416, %fd18339, 0d3EB0C6F7A0B5ED8D;
	mov.u16 	%rs1087, %rs1075;
	mov.u16 	%rs1088, %rs1076;
	mov.u16 	%rs1089, %rs1077;
	mov.u16 	%rs1090, %rs1078;
	@%p3416 bra 	$L__BB0_2273;
	ld.param.u32 	%r2696, [_Z13render_kernelP4RectiP4TrigiP5Lighti7double3S5_iidP6uchar4iS7__param_5];
	setp.lt.s32 	%p3417, %r2696, 1;
	@%p3417 bra 	$L__BB0_2145;
	mov.b32 	%r3060, 0;
$L__BB0_2136:
	ld.param.u64 	%rd1116, [_Z13render_kernelP4RectiP4TrigiP5Lighti7double3S5_iidP6uchar4iS7__param_4];
	cvta.to.global.u64 	%rd806, %rd1116;
	mul.wide.u32 	%rd807, %r3060, 64;
	add.s64 	%rd97, %rd806, %rd807;
	ld.global.u32 	%r2063, [%rd97];
	setp.ne.s32 	%p3418, %r2063, 1;
	@%p3418 bra 	$L__BB0_2144;
	ld.global.f64 	%fd16154, [%rd97+16];
	ld.global.f64 	%fd16155, [%rd97+24];
	ld.global.f64 	%fd16156, [%rd97+32];
	sub.f64 	%fd5174, %fd16154, %fd4580;
	sub.f64 	%fd5175, %fd16155, %fd4581;
	sub.f64 	%fd5176, %fd16156, %fd4582;
	mul.f64 	%fd16157, %fd5175, %fd5175;
	fma.rn.f64 	%fd16158, %fd5174, %fd5174, %fd16157;
	fma.rn.f64 	%fd5177, %fd5176, %fd5176, %fd16158;
	setp.eq.f64 	%p3419, %fd5177, 0d0000000000000000;
	mov.f64 	%fd18341, 0d0000000000000000;
	@%p3419 bra 	$L__BB0_2141;
	abs.f64 	%fd16159, %fd5177;
	setp.leu.f64 	%p3420, %fd16159, 0d3E7AD7F29ABCAF48;
	mov.f64 	%fd18341, %fd5177;
	@%p3420 bra 	$L__BB0_2141;
	mov.f64 	%fd18340, %fd5177;
$L__BB0_2140:
	div.rn.f64 	%fd16160, %fd5177, %fd18340;
	add.f64 	%fd16161, %fd18340, %fd16160;
	mul.f64 	%fd18341, %fd16161, 0d3FE0000000000000;
	sub.f64 	%fd16162, %fd18341, %fd18340;
	abs.f64 	%fd16163, %fd16162;
	setp.gt.f64 	%p3421, %fd16163, 0d3E7AD7F29ABCAF48;
	mov.f64 	%fd18340, %fd18341;
	@%p3421 bra 	$L__BB0_2140;
$L__BB0_2141:
	setp.lt.f64 	%p3422, %fd18341, 0d3D719799812DEA11;
	mov.f64 	%fd18342, 0d0000000000000000;
	mov.f64 	%fd18343, %fd18342;
	mov.f64 	%fd18344, %fd18342;
	@%p3422 bra 	$L__BB0_2143;
	div.rn.f64 	%fd18342, %fd5174, %fd18341;
	div.rn.f64 	%fd18343, %fd5175, %fd18341;
	div.rn.f64 	%fd18344, %fd5176, %fd18341;
$L__BB0_2143:
	mul.f64 	%fd16165, %fd18336, %fd18343;
	fma.rn.f64 	%fd16166, %fd18335, %fd18342, %fd16165;
	fma.rn.f64 	%fd16167, %fd18337, %fd18344, %fd16166;
	add.f64 	%fd16168, %fd16167, 0dBFF0000000000000;
	abs.f64 	%fd16169, %fd16168;
	setp.lt.f64 	%p3423, %fd16169, 0d3FC0000000000000;
	setp.lt.f64 	%p3424, %fd18341, 0d3FC0000000000000;
	and.pred  	%p3425, %p3424, %p3423;
	mov.b16 	%rs1087, 255;
	mov.u16 	%rs1088, %rs1087;
	mov.u16 	%rs1089, %rs1087;
	mov.u16 	%rs1090, %rs1087;
	@%p3425 bra 	$L__BB0_2273;
$L__BB0_2144:
	ld.param.u32 	%r2697, [_Z13render_kernelP4RectiP4TrigiP5Lighti7double3S5_iidP6uchar4iS7__param_5];
	add.s32 	%r3060, %r3060, 1;
	setp.eq.s32 	%p3426, %r3060, %r2697;
	@%p3426 bra 	$L__BB0_2145;
	bra.uni 	$L__BB0_2136;
$L__BB0_2145:
	ld.param.u32 	%r2508, [_Z13render_kernelP4RectiP4TrigiP5Lighti7double3S5_iidP6uchar4iS7__param_1];
	setp.lt.s32 	%p3427, %r2508, 1;
	mov.f64 	%fd18349, 0d7FEFFFFFFFFFFFFF;
	mov.b32 	%r3066, -1;
	mov.u32 	%r3067, %r3066;
	@%p3427 bra 	$L__BB0_2158;
	mov.b32 	%r3067, -1;
	mov.f64 	%fd18349, 0d7FEFFFFFFFFFFFFF;
	mov.b32 	%r3063, 0;
	mov.u32 	%r3066, %r3067;
$L__BB0_2147:
	ld.param.u64 	%rd939, [_Z13render_kernelP4RectiP4TrigiP5Lighti7double3S5_iidP6uchar4iS7__param_0];
	cvta.to.global.u64 	%rd808, %rd939;
	mul.wide.u32 	%rd809, %r3063, 128;
	add.s64 	%rd810, %rd808, %rd809;
	ld.global.f64 	%fd5189, [%rd810+88];
	ld.global.f64 	%fd5190, [%rd810+80];
	ld.global.f64 	%fd5191, [%rd810+72];
	ld.global.f64 	%fd5192, [%rd810+64];
	ld.global.f64 	%fd5193, [%rd810+56];
	ld.global.f64 	%fd5194, [%rd810+48];
	ld.global.f64 	%fd5195, [%rd810+40];
	ld.global.f64 	%fd5196, [%rd810+32];
	ld.global.f64 	%fd5197, [%rd810+24];
	ld.global.f64 	%fd5198, [%rd810+16];
	ld.global.f64 	%fd5199, [%rd810+8];
	ld.global.f64 	%fd5200, [%rd810];
	sub.f64 	%fd5201, %fd5197, %fd5200;
	sub.f64 	%fd5202, %fd5196, %fd5199;
	sub.f64 	%fd5203, %fd5195, %fd5198;
	sub.f64 	%fd5204, %fd5191, %fd5200;
	sub.f64 	%fd5205, %fd5190, %fd5199;
	sub.f64 	%fd5206, %fd5189, %fd5198;
	mul.f64 	%fd16173, %fd18336, %fd5206;
	mul.f64 	%fd16174, %fd18337, %fd5205;
	sub.f64 	%fd16175, %fd16173, %fd16174;
	mul.f64 	%fd16176, %fd18337, %fd5204;
	mul.f64 	%fd16177, %fd18335, %fd5206;
	sub.f64 	%fd16178, %fd16176, %fd16177;
	mul.f64 	%fd16179, %fd18335, %fd5205;
	mul.f64 	%fd16180, %fd18336, %fd5204;
	sub.f64 	%fd16181, %fd16179, %fd16180;
	mul.f64 	%fd16182, %fd5202, %fd16178;
	fma.rn.f64 	%fd16183, %fd5201, %fd16175, %fd16182;
	fma.rn.f64 	%fd5207, %fd5203, %fd16181, %fd16183;
	abs.f64 	%fd16184, %fd5207;
	setp.lt.f64 	%p3429, %fd16184, 0d3D719799812DEA11;
	mov.pred 	%p3776, 0;
	mov.f64 	%fd18347, 0d0000000000000000;
	@%p3429 bra 	$L__BB0_2151;
	sub.f64 	%fd5208, %fd4580, %fd5200;
	sub.f64 	%fd5209, %fd4581, %fd5199;
	sub.f64 	%fd5210, %fd4582, %fd5198;
	mul.f64 	%fd16186, %fd18336, %fd5206;
	mul.f64 	%fd16187, %fd18337, %fd5205;
	sub.f64 	%fd16188, %fd16186, %fd16187;
	mul.f64 	%fd16189, %fd18337, %fd5204;
	mul.f64 	%fd16190, %fd18335, %fd5206;
	sub.f64 	%fd16191, %fd16189, %fd16190;
	mul.f64 	%fd16192, %fd5209, %fd16191;
	fma.rn.f64 	%fd16193, %fd5208, %fd16188, %fd16192;
	mul.f64 	%fd16194, %fd18335, %fd5205;
	mul.f64 	%fd16195, %fd18336, %fd5204;
	sub.f64 	%fd16196, %fd16194, %fd16195;
	fma.rn.f64 	%fd16197, %fd5210, %fd16196, %fd16193;
	div.rn.f64 	%fd5211, %fd16197, %fd5207;
	setp.lt.f64 	%p3431, %fd5211, 0d0000000000000000;
	setp.gt.f64 	%p3432, %fd5211, 0d3FF0000000000000;
	or.pred  	%p3433, %p3431, %p3432;
	@%p3433 bra 	$L__BB0_2151;
	mul.f64 	%fd16199, %fd5209, %fd5203;
	mul.f64 	%fd16200, %fd5210, %fd5202;
	sub.f64 	%fd5212, %fd16199, %fd16200;
	mul.f64 	%fd16201, %fd5210, %fd5201;
	mul.f64 	%fd16202, %fd5208, %fd5203;
	sub.f64 	%fd5213, %fd16201, %fd16202;
	mul.f64 	%fd16203, %fd5208, %fd5202;
	mul.f64 	%fd16204, %fd5209, %fd5201;
	sub.f64 	%fd5214, %fd16203, %fd16204;
	mul.f64 	%fd16205, %fd18336, %fd5213;
	fma.rn.f64 	%fd16206, %fd18335, %fd5212, %fd16205;
	fma.rn.f64 	%fd16207, %fd18337, %fd5214, %fd16206;
	div.rn.f64 	%fd16208, %fd16207, %fd5207;
	setp.lt.f64 	%p3435, %fd16208, 0d0000000000000000;
	add.f64 	%fd16209, %fd5211, %fd16208;
	setp.gt.f64 	%p3436, %fd16209, 0d3FF0000000000000;
	or.pred  	%p3437, %p3435, %p3436;
	@%p3437 bra 	$L__BB0_2151;
	mul.f64 	%fd16210, %fd5205, %fd5213;
	fma.rn.f64 	%fd16211, %fd5204, %fd5212, %fd16210;
	fma.rn.f64 	%fd16212, %fd5206, %fd5214, %fd16211;
	div.rn.f64 	%fd16213, %fd16212, %fd5207;
	setp.geu.f64 	%p3776, %fd16213, 0d0000000000000000;
	selp.f64 	%fd18347, %fd16213, 0d0000000000000000, %p3776;
$L__BB0_2151:
	sub.f64 	%fd5217, %fd5197, %fd5191;
	sub.f64 	%fd5218, %fd5196, %fd5190;
	sub.f64 	%fd5219, %fd5195, %fd5189;
	sub.f64 	%fd5220, %fd5194, %fd5191;
	sub.f64 	%fd5221, %fd5193, %fd5190;
	sub.f64 	%fd5222, %fd5192, %fd5189;
	mul.f64 	%fd16215, %fd18336, %fd5222;
	mul.f64 	%fd16216, %fd18337, %fd5221;
	sub.f64 	%fd5223, %fd16215, %fd16216;
	mul.f64 	%fd16217, %fd18337, %fd5220;
	mul.f64 	%fd16218, %fd18335, %fd5222;
	sub.f64 	%fd5224, %fd16217, %fd16218;
	mul.f64 	%fd16219, %fd18335, %fd5221;
	mul.f64 	%fd16220, %fd18336, %fd5220;
	sub.f64 	%fd5225, %fd16219, %fd16220;
	mul.f64 	%fd16221, %fd5218, %fd5224;
	fma.rn.f64 	%fd16222, %fd5217, %fd5223, %fd16221;
	fma.rn.f64 	%fd5226, %fd5219, %fd5225, %fd16222;
	abs.f64 	%fd16223, %fd5226;
	setp.lt.f64 	%p3439, %fd16223, 0d3D719799812DEA11;
	mov.pred 	%p3777, 0;
	mov.f64 	%fd18348, 0d0000000000000000;
	@%p3439 bra 	$L__BB0_2155;
	sub.f64 	%fd5227, %fd4580, %fd5191;
	sub.f64 	%fd5228, %fd4581, %fd5190;
	sub.f64 	%fd5229, %fd4582, %fd5189;
	mul.f64 	%fd16225, %fd5228, %fd5224;
	fma.rn.f64 	%fd16226, %fd5227, %fd5223, %fd16225;
	fma.rn.f64 	%fd16227, %fd5229, %fd5225, %fd16226;
	div.rn.f64 	%fd5230, %fd16227, %fd5226;
	setp.lt.f64 	%p3441, %fd5230, 0d0000000000000000;
	setp.gt.f64 	%p3442, %fd5230, 0d3FF0000000000000;
	or.pred  	%p3443, %p3441, %p3442;
	@%p3443 bra 	$L__BB0_2155;
	mul.f64 	%fd16229, %fd5228, %fd5219;
	mul.f64 	%fd16230, %fd5229, %fd5218;
	sub.f64 	%fd5231, %fd16229, %fd16230;
	mul.f64 	%fd16231, %fd5229, %fd5217;
	mul.f64 	%fd16232, %fd5227, %fd5219;
	sub.f64 	%fd5232, %fd16231, %fd16232;
	mul.f64 	%fd16233, %fd5227, %fd5218;
	mul.f64 	%fd16234, %fd5228, %fd5217;
	sub.f64 	%fd5233, %fd16233, %fd16234;
	mul.f64 	%fd16235, %fd18336, %fd5232;
	fma.rn.f64 	%fd16236, %fd18335, %fd5231, %fd16235;
	fma.rn.f64 	%fd16237, %fd18337, %fd5233, %fd16236;
	div.rn.f64 	%fd16238, %fd16237, %fd5226;
	setp.lt.f64 	%p3445, %fd16238, 0d0000000000000000;
	add.f64 	%fd16239, %fd5230, %fd16238;
	setp.gt.f64 	%p3446, %fd16239, 0d3FF0000000000000;
	or.pred  	%p3447, %p3445, %p3446;
	@%p3447 bra 	$L__BB0_2155;
	mul.f64 	%fd16240, %fd5221, %fd5232;
	fma.rn.f64 	%fd16241, %fd5220, %fd5231, %fd16240;
	fma.rn.f64 	%fd16242, %fd5222, %fd5233, %fd16241;
	div.rn.f64 	%fd16243, %fd16242, %fd5226;
	setp.geu.f64 	%p3777, %fd16243, 0d0000000000000000;
	selp.f64 	%fd18348, %fd16243, 0d0000000000000000, %p3777;
$L__BB0_2155:
	setp.lt.f64 	%p3448, %fd18347, 0d7FEFFFFFFFFFFFFF;
	and.pred  	%p3449, %p3776, %p3448;
	selp.f64 	%fd16244, %fd18347, 0d7FEFFFFFFFFFFFFF, %p3449;
	setp.lt.f64 	%p3450, %fd18348, %fd16244;
	and.pred  	%p3451, %p3777, %p3450;
	or.pred  	%p3452, %p3451, %p3449;
	selp.f64 	%fd16246, %fd18347, 0d0000000000000000, %p3449;
	selp.f64 	%fd5236, %fd18348, %fd16246, %p3451;
	not.pred 	%p3453, %p3452;
	@%p3453 bra 	$L__BB0_2157;
	setp.lt.f64 	%p3454, %fd5236, %fd18349;
	setp.gt.f64 	%p3455, %fd5236, 0d3EB0C6F7A0B5ED8D;
	and.pred  	%p3456, %p3454, %p3455;
	selp.b32 	%r3066, %r3063, %r3066, %p3456;
	selp.b32 	%r3067, 0, %r3067, %p3456;
	selp.f64 	%fd18349, %fd5236, %fd18349, %p3456;
$L__BB0_2157:
	ld.param.u32 	%r2509, [_Z13render_kernelP4RectiP4TrigiP5Lighti7double3S5_iidP6uchar4iS7__param_1];
	add.s32 	%r3063, %r3063, 1;
	setp.eq.s32 	%p3457, %r3063, %r2509;
	@%p3457 bra 	$L__BB0_2158;
	bra.uni 	$L__BB0_2147;
$L__BB0_2158:
	ld.param.u32 	%r2632, [_Z13render_kernelP4RectiP4TrigiP5Lighti7double3S5_iidP6uchar4iS7__param_3];
	setp.lt.s32 	%p3458, %r2632, 1;
	@%p3458 bra 	$L__BB0_2181;
	ld.param.u32 	%r2633, [_Z13render_kernelP4RectiP4TrigiP5Lighti7double3S5_iidP6uchar4iS7__param_3];
	ld.param.u64 	%rd1067, [_Z13render_kernelP4RectiP4TrigiP5Lighti7double3S5_iidP6uchar4iS7__param_2];
	cvta.to.global.u64 	%rd98, %rd1067;
	setp.eq.s32 	%p3459, %r2633, 1;
	mov.b32 	%r3077, 0;
	@%p3459 bra 	$L__BB0_2174;
	mov.b32 	%r3068, 0;
$L__BB0_2161:
	mul.wide.u32 	%rd811, %r3068, 96;
	add.s64 	%rd99, %rd98, %rd811;
	ld.global.f64 	%fd5240, [%rd99];
	ld.global.f64 	%fd5241, [%rd99+8];
	ld.global.f64 	%fd5242, [%rd99+16];
	ld.global.f64 	%fd16249, [%rd99+24];
	ld.global.f64 	%fd16250, [%rd99+32];
	ld.global.f64 	%fd16251, [%rd99+40];
	ld.global.f64 	%fd16252, [%rd99+48];
	ld.global.f64 	%fd16253, [%rd99+56];
	ld.global.f64 	%fd16254, [%rd99+64];
	sub.f64 	%fd5243, %fd16249, %fd5240;
	sub.f64 	%fd5244, %fd16250, %fd5241;
	sub.f64 	%fd5245, %fd16251, %fd5242;
	sub.f64 	%fd5246, %fd16252, %fd5240;
	sub.f64 	%fd5247, %fd16253, %fd5241;
	sub.f64 	%fd5248, %fd16254, %fd5242;
	mul.f64 	%fd16255, %fd18336, %fd5248;
	mul.f64 	%fd16256, %fd18337, %fd5247;
	sub.f64 	%fd5249, %fd16255, %fd16256;
	mul.f64 	%fd16257, %fd18337, %fd5246;
	mul.f64 	%fd16258, %fd18335, %fd5248;
	sub.f64 	%fd5250, %fd16257, %fd16258;
	mul.f64 	%fd16259, %fd18335, %fd5247;
	mul.f64 	%fd16260, %fd18336, %fd5246;
	sub.f64 	%fd5251, %fd16259, %fd16260;
	mul.f64 	%fd16261, %fd5244, %fd5250;
	fma.rn.f64 	%fd16262, %fd5243, %fd5249, %fd16261;
	fma.rn.f64 	%fd5252, %fd5245, %fd5251, %fd16262;
	abs.f64 	%fd16263, %fd5252;
	setp.lt.f64 	%p3461, %fd16263, 0d3D719799812DEA11;
	mov.pred 	%p3778, -1;
	mov.f64 	%fd18351, 0d0000000000000000;
	@%p3461 bra 	$L__BB0_2165;
	sub.f64 	%fd5253, %fd4580, %fd5240;
	sub.f64 	%fd5254, %fd4581, %fd5241;
	sub.f64 	%fd5255, %fd4582, %fd5242;
	mul.f64 	%fd16265, %fd5254, %fd5250;
	fma.rn.f64 	%fd16266, %fd5253, %fd5249, %fd16265;
	fma.rn.f64 	%fd16267, %fd5255, %fd5251, %fd16266;
	div.rn.f64 	%fd5256, %fd16267, %fd5252;
	setp.lt.f64 	%p3463, %fd5256, 0d0000000000000000;
	setp.gt.f64 	%p3464, %fd5256, 0d3FF0000000000000;
	or.pred  	%p3465, %p3463, %p3464;
	@%p3465 bra 	$L__BB0_2165;
	mul.f64 	%fd16269, %fd5254, %fd5245;
	mul.f64 	%fd16270, %fd5255, %fd5244;
	sub.f64 	%fd5257, %fd16269, %fd16270;
	mul.f64 	%fd16271, %fd5255, %fd5243;
	mul.f64 	%fd16272, %fd5253, %fd5245;
	sub.f64 	%fd5258, %fd16271, %fd16272;
	mul.f64 	%fd16273, %fd5253, %fd5244;
	mul.f64 	%fd16274, %fd5254, %fd5243;
	sub.f64 	%fd5259, %fd16273, %fd16274;
	mul.f64 	%fd16275, %fd18336, %fd5258;
	fma.rn.f64 	%fd16276, %fd18335, %fd5257, %fd16275;
	fma.rn.f64 	%fd16277, %fd18337, %fd5259, %fd16276;
	div.rn.f64 	%fd16278, %fd16277, %fd5252;
	setp.lt.f64 	%p3467, %fd16278, 0d0000000000000000;
	add.f64 	%fd16279, %fd5256, %fd16278;
	setp.gt.f64 	%p3468, %fd16279, 0d3FF0000000000000;
	or.pred  	%p3469, %p3467, %p3468;
	@%p3469 bra 	$L__BB0_2165;
	mul.f64 	%fd16280, %fd5247, %fd5258;
	fma.rn.f64 	%fd16281, %fd5246, %fd5257, %fd16280;
	fma.rn.f64 	%fd16282, %fd5248, %fd5259, %fd16281;
	div.rn.f64 	%fd16283, %fd16282, %fd5252;
	setp.lt.f64 	%p3778, %fd16283, 0d0000000000000000;
	selp.f64 	%fd18351, 0d0000000000000000, %fd16283, %p3778;
$L__BB0_2165:
	@%p3778 bra 	$L__BB0_2167;
	setp.lt.f64 	%p3470, %fd18351, %fd18349;
	setp.gt.f64 	%p3471, %fd18351, 0d3EB0C6F7A0B5ED8D;
	and.pred  	%p3472, %p3470, %p3471;
	selp.b32 	%r3066, %r3068, %r3066, %p3472;
	selp.b32 	%r3067, 1, %r3067, %p3472;
	selp.f64 	%fd18349, %fd18351, %fd18349, %p3472;
$L__BB0_2167:
	ld.global.f64 	%fd5264, [%rd99+96];
	ld.global.f64 	%fd5265, [%rd99+104];
	ld.global.f64 	%fd5266, [%rd99+112];
	ld.global.f64 	%fd16285, [%rd99+120];
	ld.global.f64 	%fd16286, [%rd99+128];
	ld.global.f64 	%fd16287, [%rd99+136];
	ld.global.f64 	%fd16288, [%rd99+144];
	ld.global.f64 	%fd16289, [%rd99+152];
	ld.global.f64 	%fd16290, [%rd99+160];
	sub.f64 	%fd5267, %fd16285, %fd5264;
	sub.f64 	%fd5268, %fd16286, %fd5265;
	sub.f64 	%fd5269, %fd16287, %fd5266;
	sub.f64 	%fd5270, %fd16288, %fd5264;
	sub.f64 	%fd5271, %fd16289, %fd5265;
	sub.f64 	%fd5272, %fd16290, %fd5266;
	mul.f64 	%fd16291, %fd18336, %fd5272;
	mul.f64 	%fd16292, %fd18337, %fd5271;
	sub.f64 	%fd5273, %fd16291, %fd16292;
	mul.f64 	%fd16293, %fd18337, %fd5270;
	mul.f64 	%fd16294, %fd18335, %fd5272;
	sub.f64 	%fd5274, %fd16293, %fd16294;
	mul.f64 	%fd16295, %fd18335, %fd5271;
	mul.f64 	%fd16296, %fd18336, %fd5270;
	sub.f64 	%fd5275, %fd16295, %fd16296;
	mul.f64 	%fd16297, %fd5268, %fd5274;
	fma.rn.f64 	%fd16298, %fd5267, %fd5273, %fd16297;
	fma.rn.f64 	%fd5276, %fd5269, %fd5275, %fd16298;
	abs.f64 	%fd16299, %fd5276;
	setp.lt.f64 	%p3474, %fd16299, 0d3D719799812DEA11;
	mov.pred 	%p3779, -1;
	mov.f64 	%fd18353, 0d0000000000000000;
	@%p3474 bra 	$L__BB0_2171;
	sub.f64 	%fd5277, %fd4580, %fd5264;
	sub.f64 	%fd5278, %fd4581, %fd5265;
	sub.f64 	%fd5279, %fd4582, %fd5266;
	mul.f64 	%fd16301, %fd5278, %fd5274;
	fma.rn.f64 	%fd16302, %fd5277, %fd5273, %fd16301;
	fma.rn.f64 	%fd16303, %fd5279, %fd5275, %fd16302;
	div.rn.f64 	%fd5280, %fd16303, %fd5276;
	setp.lt.f64 	%p3476, %fd5280, 0d0000000000000000;
	setp.gt.f64 	%p3477, %fd5280, 0d3FF0000000000000;
	or.pred  	%p3478, %p3476, %p3477;
	@%p3478 bra 	$L__BB0_2171;
	mul.f64 	%fd16305, %fd5278, %fd5269;
	mul.f64 	%fd16306, %fd5279, %fd5268;
	sub.f64 	%fd5281, %fd16305, %fd16306;
	mul.f64 	%fd16307, %fd5279, %fd5267;
	mul.f64 	%fd16308, %fd5277, %fd5269;
	sub.f64 	%fd5282, %fd16307, %fd16308;
	mul.f64 	%fd16309, %fd5277, %fd5268;
	mul.f64 	%fd16310, %fd5278, %fd5267;
	sub.f64 	%fd5283, %fd16309, %fd16310;
	mul.f64 	%fd16311, %fd18336, %fd5282;
	fma.rn.f64 	%fd16312, %fd18335, %fd5281, %fd16311;
	fma.rn.f64 	%fd16313, %fd18337, %fd5283, %fd16312;
	div.rn.f64 	%fd16314, %fd16313, %fd5276;
	setp.lt.f64 	%p3480, %fd16314, 0d0000000000000000;
	add.f64 	%fd16315, %fd5280, %fd16314;
	setp.gt.f64 	%p3481, %fd16315, 0d3FF0000000000000;
	or.pred  	%p3482, %p3480, %p3481;
	@%p3482 bra 	$L__BB0_2171;
	mul.f64 	%fd16316, %fd5271, %fd5282;
	fma.rn.f64 	%fd16317, %fd5270, %fd5281, %fd16316;
	fma.rn.f64 	%fd16318, %fd5272, %fd5283, %fd16317;
	div.rn.f64 	%fd16319, %fd16318, %fd5276;
	setp.lt.f64 	%p3779, %fd16319, 0d0000000000000000;
	selp.f64 	%fd18353, 0d0000000000000000, %fd16319, %p3779;
$L__BB0_2171:
	@%p3779 bra 	$L__BB0_2173;
	setp.lt.f64 	%p3483, %fd18353, %fd18349;
	setp.gt.f64 	%p3484, %fd18353, 0d3EB0C6F7A0B5ED8D;
	and.pred  	%p3485, %p3483, %p3484;
	add.s32 	%r2070, %r3068, 1;
	selp.b32 	%r3066, %r2070, %r3066, %p3485;
	selp.b32 	%r3067, 1, %r3067, %p3485;
	selp.f64 	%fd18349, %fd18353, %fd18349, %p3485;
$L__BB0_2173:
	ld.param.u32 	%r2634, [_Z13render_kernelP4RectiP4TrigiP5Lighti7double3S5_iidP6uchar4iS7__param_3];
	add.s32 	%r3068, %r3068, 2;
	and.b32  	%r3077, %r2634, 2147483646;
	setp.ne.s32 	%p3486, %r3068, %r3077;
	@%p3486 bra 	$L__BB0_2161;
$L__BB0_2174:
	ld.param.u32 	%r2635, [_Z13render_kernelP4RectiP4TrigiP5Lighti7double3S5_iidP6uchar4iS7__param_3];
	and.b32  	%r2071, %r2635, 1;
	setp.eq.b32 	%p3487, %r2071, 1;
	not.pred 	%p3488, %p3487;
	mov.f64 	%fd18357, 0d0000000000000000;
	@%p3488 bra 	$L__BB0_2181;
	mul.wide.u32 	%rd812, %r3077, 96;
	add.s64 	%rd813, %rd98, %rd812;
	ld.global.f64 	%fd5290, [%rd813];
	ld.global.f64 	%fd5291, [%rd813+8];
	ld.global.f64 	%fd5292, [%rd813+16];
	ld.global.f64 	%fd16321, [%rd813+24];
	ld.global.f64 	%fd16322, [%rd813+32];
	ld.global.f64 	%fd16323, [%rd813+40];
	ld.global.f64 	%fd16324, [%rd813+48];
	ld.global.f64 	%fd16325, [%rd813+56];
	ld.global.f64 	%fd16326, [%rd813+64];
	sub.f64 	%fd5293, %fd16321, %fd5290;
	sub.f64 	%fd5294, %fd16322, %fd5291;
	sub.f64 	%fd5295, %fd16323, %fd5292;
	sub.f64 	%fd5296, %fd16324, %fd5290;
	sub.f64 	%fd5297, %fd16325, %fd5291;
	sub.f64 	%fd5298, %fd16326, %fd5292;
	mul.f64 	%fd16327, %fd18336, %fd5298;
	mul.f64 	%fd16328, %fd18337, %fd5297;
	sub.f64 	%fd5299, %fd16327, %fd16328;
	mul.f64 	%fd16329, %fd18337, %fd5296;
	mul.f64 	%fd16330, %fd18335, %fd5298;
	sub.f64 	%fd5300, %fd16329, %fd16330;
	mul.f64 	%fd16331, %fd18335, %fd5297;
	mul.f64 	%fd16332, %fd18336, %fd5296;
	sub.f64 	%fd5301, %fd16331, %fd16332;
	mul.f64 	%fd16333, %fd5294, %fd5300;
	fma.rn.f64 	%fd16334, %fd5293, %fd5299, %fd16333;
	fma.rn.f64 	%fd5302, %fd5295, %fd5301, %fd16334;
	abs.f64 	%fd16335, %fd5302;
	setp.lt.f64 	%p3490, %fd16335, 0d3D719799812DEA11;
	mov.pred 	%p3780, -1;
	@%p3490 bra 	$L__BB0_2179;
	sub.f64 	%fd5303, %fd4580, %fd5290;
	sub.f64 	%fd5304, %fd4581, %fd5291;
	sub.f64 	%fd5305, %fd4582, %fd5292;
	mul.f64 	%fd16337, %fd5304, %fd5300;
	fma.rn.f64 	%fd16338, %fd5303, %fd5299, %fd16337;
	fma.rn.f64 	%fd16339, %fd5305, %fd5301, %fd16338;
	div.rn.f64 	%fd5306, %fd16339, %fd5302;
	setp.lt.f64 	%p3492, %fd5306, 0d0000000000000000;
	setp.gt.f64 	%p3493, %fd5306, 0d3FF0000000000000;
	or.pred  	%p3494, %p3492, %p3493;
	@%p3494 bra 	$L__BB0_2179;
	mul.f64 	%fd16341, %fd5304, %fd5295;
	mul.f64 	%fd16342, %fd5305, %fd5294;
	sub.f64 	%fd5307, %fd16341, %fd16342;
	mul.f64 	%fd16343, %fd5305, %fd5293;
	mul.f64 	%fd16344, %fd5303, %fd5295;
	sub.f64 	%fd5308, %fd16343, %fd16344;
	mul.f64 	%fd16345, %fd5303, %fd5294;
	mul.f64 	%fd16346, %fd5304, %fd5293;
	sub.f64 	%fd5309, %fd16345, %fd16346;
	mul.f64 	%fd16347, %fd18336, %fd5308;
	fma.rn.f64 	%fd16348, %fd18335, %fd5307, %fd16347;
	fma.rn.f64 	%fd16349, %fd18337, %fd5309, %fd16348;
	div.rn.f64 	%fd16350, %fd16349, %fd5302;
	setp.lt.f64 	%p3496, %fd16350, 0d0000000000000000;
	add.f64 	%fd16351, %fd5306, %fd16350;
	setp.gt.f64 	%p3497, %fd16351, 0d3FF0000000000000;
	or.pred  	%p3498, %p3496, %p3497;
	@%p3498 bra 	$L__BB0_2179;
	mul.f64 	%fd16352, %fd5297, %fd5308;
	fma.rn.f64 	%fd16353, %fd5296, %fd5307, %fd16352;
	fma.rn.f64 	%fd16354, %fd5298, %fd5309, %fd16353;
	div.rn.f64 	%fd16355, %fd16354, %fd5302;
	setp.lt.f64 	%p3780, %fd16355, 0d0000000000000000;
	selp.f64 	%fd18357, 0d0000000000000000, %fd16355, %p3780;
$L__BB0_2179:
	@%p3780 bra 	$L__BB0_2181;
	setp.lt.f64 	%p3499, %fd18357, %fd18349;
	setp.gt.f64 	%p3500, %fd18357, 0d3EB0C6F7A0B5ED8D;
	and.pred  	%p3501, %p3499, %p3500;
	selp.b32 	%r3066, %r3077, %r3066, %p3501;
	selp.b32 	%r3067, 1, %r3067, %p3501;
	selp.f64 	%fd18349, %fd18357, %fd18349, %p3501;
$L__BB0_2181:
	setp.eq.s32 	%p3502, %r3066, -1;
	mov.b16 	%rs1090, 255;
	mov.b16 	%rs1087, 0;
	mov.f64 	%fd18363, 0d0000000000000000;
	mov.f64 	%fd18364, 0d0000000000000000;
	mov.f64 	%fd18365, 0d0000000000000000;
	mov.u16 	%rs1088, %rs1087;
	mov.u16 	%rs1089, %rs1087;
	@%p3502 bra 	$L__BB0_2273;
	fma.rn.f64 	%fd5314, %fd18335, %fd18349, %fd4580;
	fma.rn.f64 	%fd5315, %fd18336, %fd18349, %fd4581;
	fma.rn.f64 	%fd5316, %fd18337, %fd18349, %fd4582;
	mov.b16 	%rs1083, 255;
	setp.eq.s32 	%p3503, %r3067, 1;
	@%p3503 bra 	$L__BB0_2190;
	setp.ne.s32 	%p3504, %r3067, 0;
	mov.u16 	%rs1084, %rs1083;
	mov.u16 	%rs1085, %rs1083;
	mov.u16 	%rs1086, %rs1083;
	@%p3504 bra 	$L__BB0_2199;
	ld.param.u64 	%rd1133, [_Z13render_kernelP4RectiP4TrigiP5Lighti7double3S5_iidP6uchar4iS7__param_13];
	ld.param.u64 	%rd940, [_Z13render_kernelP4RectiP4TrigiP5Lighti7double3S5_iidP6uchar4iS7__param_0];
	cvta.to.global.u64 	%rd817, %rd940;
	mul.wide.s32 	%rd818, %r3066, 128;
	add.s64 	%rd819, %rd817, %rd818;
	ld.global.f64 	%fd16416, [%rd819+16];
	ld.global.f64 	%fd16417, [%rd819+24];
	ld.global.f64 	%fd16418, [%rd819+32];
	ld.global.f64 	%fd16419, [%rd819+40];
	ld.global.f64 	%fd16420, [%rd819+64];
	ld.global.v2.u32 	{%r2077, %r2078}, [%rd819+96];
	ld.global.f64 	%fd16421, [%rd819+56];
	ld.global.f64 	%fd16422, [%rd819+48];
	ld.global.f64 	%fd16423, [%rd819+8];
	ld.global.f64 	%fd16424, [%rd819];
	sub.f64 	%fd16425, %fd5314, %fd16424;
	sub.f64 	%fd16426, %fd5315, %fd16423;
	sub.f64 	%fd16427, %fd16422, %fd16424;
	sub.f64 	%fd16428, %fd16421, %fd16423;
	abs.f64 	%fd16429, %fd16427;
	setp.lt.f64 	%p3518, %fd16429, 0d3D719799812DEA11;
	setp.lt.f64 	%p3519, %fd16427, 0d0000000000000000;
	selp.f64 	%fd16430, 0dBD719799812DEA11, 0d3D719799812DEA11, %p3519;
	selp.f64 	%fd16431, %fd16430, %fd16427, %p3518;
	abs.f64 	%fd16432, %fd16428;
	setp.lt.f64 	%p3520, %fd16432, 0d3D719799812DEA11;
	setp.lt.f64 	%p3521, %fd16428, 0d0000000000000000;
	selp.f64 	%fd16433, 0dBD719799812DEA11, 0d3D719799812DEA11, %p3521;
	selp.f64 	%fd16434, %fd16433, %fd16428, %p3520;
	div.rn.f64 	%fd16435, %fd16425, %fd16431;
	cvt.rn.f64.s32 	%fd16436, %r2077;
	mul.f64 	%fd16437, %fd16435, %fd16436;
	mov.f64 	%fd16438, 0d3FE0000000000000;
	copysign.f64 	%fd16439, %fd16437, %fd16438;
	add.rz.f64 	%fd16440, %fd16437, %fd16439;
	cvt.rzi.f64.f64 	%fd16441, %fd16440;
	cvt.rzi.s32.f64 	%r2079, %fd16441;
	div.rn.f64 	%fd16442, %fd16426, %fd16434;
	cvt.rn.f64.s32 	%fd16443, %r2078;
	mul.f64 	%fd16444, %fd16442, %fd16443;
	copysign.f64 	%fd16445, %fd16444, %fd16438;
	add.rz.f64 	%fd16446, %fd16444, %fd16445;
	cvt.rzi.f64.f64 	%fd16447, %fd16446;
	cvt.rzi.s32.f64 	%r2080, %fd16447;
	max.s32 	%r2081, %r2079, 0;
	setp.lt.s32 	%p3522, %r2081, %r2077;
	add.s32 	%r2082, %r2077, -1;
	selp.b32 	%r2083, %r2081, %r2082, %p3522;
	max.s32 	%r2084, %r2080, 0;
	setp.lt.s32 	%p3523, %r2084, %r2078;
	add.s32 	%r2085, %r2078, -1;
	selp.b32 	%r2086, %r2084, %r2085, %p3523;
	mad.lo.s32 	%r2087, %r2086, %r2077, %r2083;
	cvta.to.global.u64 	%rd820, %rd1133;
	mul.wide.s32 	%rd821, %r2087, 4;
	add.s64 	%rd822, %rd820, %rd821;
	ld.global.u32 	%r2088, [%rd822];
	bfe.u32 	%r2089, %r2088, 24, 8;
	cvt.u16.u32 	%rs1086, %r2089;
	bfe.u32 	%r2090, %r2088, 16, 8;
	cvt.u16.u32 	%rs1085, %r2090;
	bfe.u32 	%r2091, %r2088, 8, 8;
	cvt.u16.u32 	%rs1084, %r2091;
	bfe.u32 	%r2092, %r2088, 0, 8;
	cvt.u16.u32 	%rs1083, %r2092;
	sub.f64 	%fd16448, %fd16417, %fd16424;
	sub.f64 	%fd16449, %fd16418, %fd16423;
	sub.f64 	%fd16450, %fd16419, %fd16416;
	sub.f64 	%fd16451, %fd16420, %fd16416;
	mul.f64 	%fd16452, %fd16449, %fd16451;
	mul.f64 	%fd16453, %fd16450, %fd16428;
	sub.f64 	%fd5317, %fd16452, %fd16453;
	mul.f64 	%fd16454, %fd16450, %fd16427;
	mul.f64 	%fd16455, %fd16448, %fd16451;
	sub.f64 	%fd5318, %fd16454, %fd16455;
	mul.f64 	%fd16456, %fd16448, %fd16428;
	mul.f64 	%fd16457, %fd16449, %fd16427;
	sub.f64 	%fd5319, %fd16456, %fd16457;
	mul.f64 	%fd16458, %fd5318, %fd5318;
	fma.rn.f64 	%fd16459, %fd5317, %fd5317, %fd16458;
	fma.rn.f64 	%fd5320, %fd5319, %fd5319, %fd16459;
	setp.eq.f64 	%p3524, %fd5320, 0d0000000000000000;
	mov.f64 	%fd18360, 0d0000000000000000;
	@%p3524 bra 	$L__BB0_2188;
	abs.f64 	%fd16460, %fd5320;
	setp.leu.f64 	%p3525, %fd16460, 0d3E7AD7F29ABCAF48;
	mov.f64 	%fd18360, %fd5320;
	@%p3525 bra 	$L__BB0_2188;
	mov.f64 	%fd18359, %fd5320;
$L__BB0_2187:
	div.rn.f64 	%fd16461, %fd5320, %fd18359;
	add.f64 	%fd16462, %fd18359, %fd16461;
	mul.f64 	%fd18360, %fd16462, 0d3FE0000000000000;
	sub.f64 	%fd16463, %fd18360, %fd18359;
	abs.f64 	%fd16464, %fd16463;
	setp.gt.f64 	%p3526, %fd16464, 0d3E7AD7F29ABCAF48;
	mov.f64 	%fd18359, %fd18360;
	@%p3526 bra 	$L__BB0_2187;
$L__BB0_2188:
	setp.lt.f64 	%p3527, %fd18360, 0d3D719799812DEA11;
	@%p3527 bra 	$L__BB0_2199;
	div.rn.f64 	%fd18363, %fd5317, %fd18360;
	div.rn.f64 	%fd18364, %fd5318, %fd18360;
	div.rn.f64 	%fd18365, %fd5319, %fd18360;
	bra.uni 	$L__BB0_2199;
$L__BB0_2190:
	ld.param.u64 	%rd1068, [_Z13render_kernelP4RectiP4TrigiP5Lighti7double3S5_iidP6uchar4iS7__param_2];
	cvta.to.global.u64 	%rd814, %rd1068;
	mul.wide.s32 	%rd815, %r3066, 96;
	add.s64 	%rd816, %rd814, %rd815;
	ld.global.f64 	%fd5327, [%rd816];
	ld.global.f64 	%fd5328, [%rd816+8];
	ld.global.f64 	%fd5329, [%rd816+16];
	ld.global.f64 	%fd16357, [%rd816+24];
	ld.global.f64 	%fd16358, [%rd816+32];
	ld.global.f64 	%fd16359, [%rd816+40];
	ld.global.f64 	%fd16360, [%rd816+48];
	ld.global.f64 	%fd16361, [%rd816+56];
	ld.global.f64 	%fd16362, [%rd816+64];
	ld.global.u32 	%r2072, [%rd816+72];
	bfe.u32 	%r2073, %r2072, 0, 8;
	cvt.u16.u32 	%rs473, %r2073;
	bfe.u32 	%r2074, %r2072, 8, 8;
	cvt.u16.u32 	%rs474, %r2074;
	bfe.u32 	%r2075, %r2072, 16, 8;
	cvt.u16.u32 	%rs475, %r2075;
	bfe.u32 	%r2076, %r2072, 24, 8;
	cvt.u16.u32 	%rs476, %r2076;
	sub.f64 	%fd5330, %fd16357, %fd5327;
	sub.f64 	%fd5331, %fd16358, %fd5328;
	sub.f64 	%fd5332, %fd16359, %fd5329;
	sub.f64 	%fd5333, %fd16360, %fd5327;
	sub.f64 	%fd5334, %fd16361, %fd5328;
	sub.f64 	%fd5335, %fd16362, %fd5329;
	mul.f64 	%fd5336, %fd5331, %fd5335;
	mul.f64 	%fd5337, %fd5332, %fd5334;
	sub.f64 	%fd16363, %fd5336, %fd5337;
	mul.f64 	%fd5338, %fd5332, %fd5333;
	mul.f64 	%fd5339, %fd5330, %fd5335;
	sub.f64 	%fd16364, %fd5338, %fd5339;
	mul.f64 	%fd5340, %fd5330, %fd5334;
	mul.f64 	%fd5341, %fd5331, %fd5333;
	sub.f64 	%fd16365, %fd5340, %fd5341;
	mul.f64 	%fd16366, %fd16364, %fd16364;
	fma.rn.f64 	%fd16367, %fd16363, %fd16363, %fd16366;
	fma.rn.f64 	%fd5342, %fd16365, %fd16365, %fd16367;
	abs.f64 	%fd16368, %fd5342;
	setp.lt.f64 	%p3505, %fd16368, 0d3EE4F8B588E368F1;
	mov.b16 	%rs1086, 255;
	mov.b16 	%rs1083, 0;
	mov.u16 	%rs1084, %rs1083;
	mov.u16 	%rs1085, %rs1083;
	@%p3505 bra 	$L__BB0_2193;
	sub.f64 	%fd16369, %fd5314, %fd5327;
	sub.f64 	%fd16370, %fd5315, %fd5328;
	sub.f64 	%fd16371, %fd5316, %fd5329;
	mul.f64 	%fd16372, %fd16370, %fd5335;
	mul.f64 	%fd16373, %fd16371, %fd5334;
	sub.f64 	%fd16374, %fd16372, %fd16373;
	mul.f64 	%fd16375, %fd16371, %fd5333;
	mul.f64 	%fd16376, %fd16369, %fd5335;
	sub.f64 	%fd16377, %fd16375, %fd16376;
	mul.f64 	%fd16378, %fd16369, %fd5334;
	mul.f64 	%fd16379, %fd16370, %fd5333;
	sub.f64 	%fd16380, %fd16378, %fd16379;
	sub.f64 	%fd16381, %fd5336, %fd5337;
	sub.f64 	%fd16382, %fd5338, %fd5339;
	mul.f64 	%fd16383, %fd16377, %fd16382;
	fma.rn.f64 	%fd16384, %fd16374, %fd16381, %fd16383;
	sub.f64 	%fd16385, %fd5340, %fd5341;
	fma.rn.f64 	%fd16386, %fd16380, %fd16385, %fd16384;
	div.rn.f64 	%fd5343, %fd16386, %fd5342;
	mul.f64 	%fd16387, %fd5331, %fd16371;
	mul.f64 	%fd16388, %fd5332, %fd16370;
	sub.f64 	%fd16389, %fd16387, %fd16388;
	mul.f64 	%fd16390, %fd5332, %fd16369;
	mul.f64 	%fd16391, %fd5330, %fd16371;
	sub.f64 	%fd16392, %fd16390, %fd16391;
	mul.f64 	%fd16393, %fd5330, %fd16370;
	mul.f64 	%fd16394, %fd5331, %fd16369;
	sub.f64 	%fd16395, %fd16393, %fd16394;
	mul.f64 	%fd16396, %fd16392, %fd16382;
	fma.rn.f64 	%fd16397, %fd16389, %fd16381, %fd16396;
	fma.rn.f64 	%fd16398, %fd16395, %fd16385, %fd16397;
	div.rn.f64 	%fd5344, %fd16398, %fd5342;
	mov.f64 	%fd16399, 0d3FF0000000000000;
	sub.f64 	%fd16400, %fd16399, %fd5343;
	sub.f64 	%fd5345, %fd16400, %fd5344;
	setp.ltu.f64 	%p3506, %fd5343, 0d0000000000000000;
	setp.ge.f64 	%p3507, %fd5344, 0d0000000000000000;
	setp.ge.f64 	%p3508, %fd5345, 0d0000000000000000;
	and.pred  	%p3509, %p3507, %p3508;
	not.pred 	%p3511, %p3509;
	or.pred  	%p3512, %p3506, %p3511;
	mov.u16 	%rs1083, %rs473;
	mov.u16 	%rs1084, %rs474;
	mov.u16 	%rs1085, %rs475;
	mov.u16 	%rs1086, %rs476;
	@%p3512 bra 	$L__BB0_2193;
	abs.f64 	%fd16401, %fd5343;
	abs.f64 	%fd16402, %fd5344;
	min.f64 	%fd16404, %fd16401, %fd16402;
	min.f64 	%fd16405, %fd16404, %fd5345;
	setp.geu.f64 	%p3513, %fd16405, 0d3FA999999999999A;
	selp.b16 	%rs1083, %rs473, 0, %p3513;
	selp.b16 	%rs1084, %rs474, 0, %p3513;
	selp.b16 	%rs1085, %rs475, 0, %p3513;
	selp.b16 	%rs1086, %rs476, -1, %p3513;
$L__BB0_2193:
	sub.f64 	%fd5346, %fd5337, %fd5336;
	sub.f64 	%fd5347, %fd5339, %fd5338;
	sub.f64 	%fd5348, %fd5341, %fd5340;
	mul.f64 	%fd16407, %fd5347, %fd5347;
	fma.rn.f64 	%fd16408, %fd5346, %fd5346, %fd16407;
	fma.rn.f64 	%fd5349, %fd5348, %fd5348, %fd16408;
	setp.eq.f64 	%p3514, %fd5349, 0d0000000000000000;
	mov.f64 	%fd18362, 0d0000000000000000;
	@%p3514 bra 	$L__BB0_2197;
	abs.f64 	%fd16409, %fd5349;
	setp.leu.f64 	%p3515, %fd16409, 0d3E7AD7F29ABCAF48;
	mov.f64 	%fd18362, %fd5349;
	@%p3515 bra 	$L__BB0_2197;
	mov.f64 	%fd18361, %fd5349;
$L__BB0_2196:
	div.rn.f64 	%fd16410, %fd5349, %fd18361;
	add.f64 	%fd16411, %fd18361, %fd16410;
	mul.f64 	%fd18362, %fd16411, 0d3FE0000000000000;
	sub.f64 	%fd16412, %fd18362, %fd18361;
	abs.f64 	%fd16413, %fd16412;
	setp.gt.f64 	%p3516, %fd16413, 0d3E7AD7F29ABCAF48;
	mov.f64 	%fd18361, %fd18362;
	@%p3516 bra 	$L__BB0_2196;
$L__BB0_2197:
	setp.lt.f64 	%p3517, %fd18362, 0d3D719799812DEA11;
	@%p3517 bra 	$L__BB0_2199;
	div.rn.f64 	%fd18363, %fd5346, %fd18362;
	div.rn.f64 	%fd18364, %fd5347, %fd18362;
	div.rn.f64 	%fd18365, %fd5348, %fd18362;
$L__BB0_2199:
	ld.param.u32 	%r2698, [_Z13render_kernelP4RectiP4TrigiP5Lighti7double3S5_iidP6uchar4iS7__param_5];
	setp.lt.s32 	%p3528, %r2698, 1;
	mov.f64 	%fd18394, 0d0000000000000000;
	@%p3528 bra 	$L__BB0_2265;
	mul.f64 	%fd16468, %fd18364, %fd18364;
	fma.rn.f64 	%fd16469, %fd18363, %fd18363, %fd16468;
	fma.rn.f64 	%fd16470, %fd18365, %fd18365, %fd16469;
	setp.eq.f64 	%p3529, %fd16470, 0d0000000000000000;
	abs.f64 	%fd16471, %fd16470;
	setp.leu.f64 	%p3530, %fd16471, 0d3E7AD7F29ABCAF48;
	or.pred  	%p315, %p3529, %p3530;
	neg.f64 	%fd5359, %fd18336;
	mov.f64 	%fd18394, 0d0000000000000000;
	mov.b32 	%r3082, 0;
$L__BB0_2201:
	ld.param.u64 	%rd1117, [_Z13render_kernelP4RectiP4TrigiP5Lighti7double3S5_iidP6uchar4iS7__param_4];
	cvta.to.global.u64 	%rd823, %rd1117;
	mul.wide.u32 	%rd824, %r3082, 64;
	add.s64 	%rd100, %rd823, %rd824;
	ld.global.u32 	%r2094, [%rd100];
	ld.global.f64 	%fd5361, [%rd100+8];
	ld.global.f64 	%fd18367, [%rd100+40];
	ld.global.f64 	%fd18368, [%rd100+48];
	ld.global.f64 	%fd18369, [%rd100+56];
	mov.f64 	%fd18370, 0d4376345785D8A000;
	setp.eq.s32 	%p3531, %r2094, 1;
	@%p3531 bra 	$L__BB0_2204;
	setp.ne.s32 	%p3532, %r2094, 0;
	@%p3532 bra 	$L__BB0_2205;
	add.f64 	%fd18394, %fd18394, %fd5361;
	bra.uni 	$L__BB0_2264;
$L__BB0_2204:
	ld.global.f64 	%fd16474, [%rd100+32];
	ld.global.f64 	%fd16475, [%rd100+24];
	ld.global.f64 	%fd16476, [%rd100+16];
	sub.f64 	%fd18367, %fd16476, %fd5314;
	sub.f64 	%fd18368, %fd16475, %fd5315;
	sub.f64 	%fd18369, %fd16474, %fd5316;
	mov.f64 	%fd18370, 0d3FF0000000000000;
$L__BB0_2205:
	ld.param.u32 	%r2510, [_Z13render_kernelP4RectiP4TrigiP5Lighti7double3S5_iidP6uchar4iS7__param_1];
	setp.lt.s32 	%p3533, %r2510, 1;
	mov.f64 	%fd18384, 0d3FF0000000000000;
	@%p3533 bra 	$L__BB0_2219;
	mov.f64 	%fd18384, 0d3FF0000000000000;
	mov.b32 	%r3083, 0;
$L__BB0_2207:
	ld.param.u64 	%rd941, [_Z13render_kernelP4RectiP4TrigiP5Lighti7double3S5_iidP6uchar4iS7__param_0];
	cvta.to.global.u64 	%rd825, %rd941;
	mul.wide.u32 	%rd826, %r3083, 128;
	add.s64 	%rd827, %rd825, %rd826;
	ld.global.f64 	%fd5375, [%rd827+88];
	ld.global.f64 	%fd5376, [%rd827+80];
	ld.global.f64 	%fd5377, [%rd827+72];
	ld.global.f64 	%fd5378, [%rd827+64];
	ld.global.f64 	%fd5379, [%rd827+56];
	ld.global.f64 	%fd5380, [%rd827+48];
	ld.global.f64 	%fd5381, [%rd827+40];
	ld.global.f64 	%fd5382, [%rd827+32];
	ld.global.f64 	%fd5383, [%rd827+24];
	ld.global.f64 	%fd5384, [%rd827+16];
	ld.global.f64 	%fd5385, [%rd827+8];
	ld.global.f64 	%fd5386, [%rd827];
	sub.f64 	%fd5387, %fd5383, %fd5386;
	sub.f64 	%fd5388, %fd5382, %fd5385;
	sub.f64 	%fd5389, %fd5381, %fd5384;
	sub.f64 	%fd5390, %fd5377, %fd5386;
	sub.f64 	%fd5391, %fd5376, %fd5385;
	sub.f64 	%fd5392, %fd5375, %fd5384;
	mul.f64 	%fd16480, %fd18368, %fd5392;
	mul.f64 	%fd16481, %fd18369, %fd5391;
	sub.f64 	%fd16482, %fd16480, %fd16481;
	mul.f64 	%fd16483, %fd18369, %fd5390;
	mul.f64 	%fd16484, %fd18367, %fd5392;
	sub.f64 	%fd16485, %fd16483, %fd16484;
	mul.f64 	%fd16486, %fd18367, %fd5391;
	mul.f64 	%fd16487, %fd18368, %fd5390;
	sub.f64 	%fd16488, %fd16486, %fd16487;
	mul.f64 	%fd16489, %fd5388, %fd16485;
	fma.rn.f64 	%fd16490, %fd5387, %fd16482, %fd16489;
	fma.rn.f64 	%fd5393, %fd5389, %fd16488, %fd16490;
	abs.f64 	%fd16491, %fd5393;
	setp.lt.f64 	%p3535, %fd16491, 0d3D719799812DEA11;
	mov.pred 	%p3781, 0;
	mov.f64 	%fd18373, 0d0000000000000000;
	@%p3535 bra 	$L__BB0_2211;
	sub.f64 	%fd5394, %fd5314, %fd5386;
	sub.f64 	%fd5395, %fd5315, %fd5385;
	sub.f64 	%fd5396, %fd5316, %fd5384;
	mul.f64 	%fd16493, %fd18368, %fd5392;
	mul.f64 	%fd16494, %fd18369, %fd5391;
	sub.f64 	%fd16495, %fd16493, %fd16494;
	mul.f64 	%fd16496, %fd18369, %fd5390;
	mul.f64 	%fd16497, %fd18367, %fd5392;
	sub.f64 	%fd16498, %fd16496, %fd16497;
	mul.f64 	%fd16499, %fd5395, %fd16498;
	fma.rn.f64 	%fd16500, %fd5394, %fd16495, %fd16499;
	mul.f64 	%fd16501, %fd18367, %fd5391;
	mul.f64 	%fd16502, %fd18368, %fd5390;
	sub.f64 	%fd16503, %fd16501, %fd16502;
	fma.rn.f64 	%fd16504, %fd5396, %fd16503, %fd16500;
	div.rn.f64 	%fd5397, %fd16504, %fd5393;
	setp.lt.f64 	%p3537, %fd5397, 0d0000000000000000;
	setp.gt.f64 	%p3538, %fd5397, 0d3FF0000000000000;
	or.pred  	%p3539, %p3537, %p3538;
	@%p3539 bra 	$L__BB0_2211;
	mul.f64 	%fd16506, %fd5395, %fd5389;
	mul.f64 	%fd16507, %fd5396, %fd5388;
	sub.f64 	%fd5398, %fd16506, %fd16507;
	mul.f64 	%fd16508, %fd5396, %fd5387;
	mul.f64 	%fd16509, %fd5394, %fd5389;
	sub.f64 	%fd5399, %fd16508, %fd16509;
	mul.f64 	%fd16510, %fd5394, %fd5388;
	mul.f64 	%fd16511, %fd5395, %fd5387;
	sub.f64 	%fd5400, %fd16510, %fd16511;
	mul.f64 	%fd16512, %fd18368, %fd5399;
	fma.rn.f64 	%fd16513, %fd18367, %fd5398, %fd16512;
	fma.rn.f64 	%fd16514, %fd18369, %fd5400, %fd16513;
	div.rn.f64 	%fd16515, %fd16514, %fd5393;
	setp.lt.f64 	%p3541, %fd16515, 0d0000000000000000;
	add.f64 	%fd16516, %fd5397, %fd16515;
	setp.gt.f64 	%p3542, %fd16516, 0d3FF0000000000000;
	or.pred  	%p3543, %p3541, %p3542;
	@%p3543 bra 	$L__BB0_2211;
	mul.f64 	%fd16517, %fd5391, %fd5399;
	fma.rn.f64 	%fd16518, %fd5390, %fd5398, %fd16517;
	fma.rn.f64 	%fd16519, %fd5392, %fd5400, %fd16518;
	div.rn.f64 	%fd16520, %fd16519, %fd5393;
	setp.geu.f64 	%p3781, %fd16520, 0d0000000000000000;
	selp.f64 	%fd18373, %fd16520, 0d0000000000000000, %p3781;
$L__BB0_2211:
	sub.f64 	%fd5403, %fd5383, %fd5377;
	sub.f64 	%fd5404, %fd5382, %fd5376;
	sub.f64 	%fd5405, %fd5381, %fd5375;
	sub.f64 	%fd5406, %fd5380, %fd5377;
	sub.f64 	%fd5407, %fd5379, %fd5376;
	sub.f64 	%fd5408, %fd5378, %fd5375;
	mul.f64 	%fd16522, %fd18368, %fd5408;
	mul.f64 	%fd16523, %fd18369, %fd5407;
	sub.f64 	%fd16524, %fd16522, %fd16523;
	mul.f64 	%fd16525, %fd18369, %fd5406;
	mul.f64 	%fd16526, %fd18367, %fd5408;
	sub.f64 	%fd16527, %fd16525, %fd16526;
	mul.f64 	%fd16528, %fd18367, %fd5407;
	mul.f64 	%fd16529, %fd18368, %fd5406;
	sub.f64 	%fd16530, %fd16528, %fd16529;
	mul.f64 	%fd16531, %fd5404, %fd16527;
	fma.rn.f64 	%fd16532, %fd5403, %fd16524, %fd16531;
	fma.rn.f64 	%fd5409, %fd5405, %fd16530, %fd16532;
	abs.f64 	%fd16533, %fd5409;
	setp.lt.f64 	%p3545, %fd16533, 0d3D719799812DEA11;
	mov.pred 	%p3782, 0;
	mov.f64 	%fd18374, 0d0000000000000000;
	@%p3545 bra 	$L__BB0_2215;
	sub.f64 	%fd5410, %fd5314, %fd5377;
	sub.f64 	%fd5411, %fd5315, %fd5376;
	sub.f64 	%fd5412, %fd5316, %fd5375;
	mul.f64 	%fd16535, %fd18368, %fd5408;
	mul.f64 	%fd16536, %fd18369, %fd5407;
	sub.f64 	%fd16537, %fd16535, %fd16536;
	mul.f64 	%fd16538, %fd18369, %fd5406;
	mul.f64 	%fd16539, %fd18367, %fd5408;
	sub.f64 	%fd16540, %fd16538, %fd16539;
	mul.f64 	%fd16541, %fd5411, %fd16540;
	fma.rn.f64 	%fd16542, %fd5410, %fd16537, %fd16541;
	mul.f64 	%fd16543, %fd18367, %fd5407;
	mul.f64 	%fd16544, %fd18368, %fd5406;
	sub.f64 	%fd16545, %fd16543, %fd16544;
	fma.rn.f64 	%fd16546, %fd5412, %fd16545, %fd16542;
	div.rn.f64 	%fd5413, %fd16546, %fd5409;
	setp.lt.f64 	%p3547, %fd5413, 0d0000000000000000;
	setp.gt.f64 	%p3548, %fd5413, 0d3FF0000000000000;
	or.pred  	%p3549, %p3547, %p3548;
	@%p3549 bra 	$L__BB0_2215;
	mul.f64 	%fd16548, %fd5411, %fd5405;
	mul.f64 	%fd16549, %fd5412, %fd5404;
	sub.f64 	%fd5414, %fd16548, %fd16549;
	mul.f64 	%fd16550, %fd5412, %fd5403;
	mul.f64 	%fd16551, %fd5410, %fd5405;
	sub.f64 	%fd5415, %fd16550, %fd16551;
	mul.f64 	%fd16552, %fd5410, %fd5404;
	mul.f64 	%fd16553, %fd5411, %fd5403;
	sub.f64 	%fd5416, %fd16552, %fd16553;
	mul.f64 	%fd16554, %fd18368, %fd5415;
	fma.rn.f64 	%fd16555, %fd18367, %fd5414, %fd16554;
	fma.rn.f64 	%fd16556, %fd18369, %fd5416, %fd16555;
	div.rn.f64 	%fd16557, %fd16556, %fd5409;
	setp.lt.f64 	%p3551, %fd16557, 0d0000000000000000;
	add.f64 	%fd16558, %fd5413, %fd16557;
	setp.gt.f64 	%p3552, %fd16558, 0d3FF0000000000000;
	or.pred  	%p3553, %p3551, %p3552;
	@%p3553 bra 	$L__BB0_2215;
	mul.f64 	%fd16559, %fd5407, %fd5415;
	fma.rn.f64 	%fd16560, %fd5406, %fd5414, %fd16559;
	fma.rn.f64 	%fd16561, %fd5408, %fd5416, %fd16560;
	div.rn.f64 	%fd16562, %fd16561, %fd5409;
	setp.geu.f64 	%p3782, %fd16562, 0d0000000000000000;
	selp.f64 	%fd18374, %fd16562, 0d0000000000000000, %p3782;
$L__BB0_2215:
	setp.lt.f64 	%p3554, %fd18373, 0d7FEFFFFFFFFFFFFF;
	and.pred  	%p3555, %p3781, %p3554;
	selp.f64 	%fd16563, %fd18373, 0d7FEFFFFFFFFFFFFF, %p3555;
	setp.lt.f64 	%p3556, %fd18374, %fd16563;
	and.pred  	%p3557, %p3782, %p3556;
	or.pred  	%p3558, %p3557, %p3555;
	selp.f64 	%fd16565, %fd18373, 0d0000000000000000, %p3555;
	selp.f64 	%fd5419, %fd18374, %fd16565, %p3557;
	not.pred 	%p3559, %p3558;
	@%p3559 bra 	$L__BB0_2218;
	setp.ltu.f64 	%p3560, %fd5419, 0d3F50624DD2F1A9FC;
	setp.gtu.f64 	%p3561, %fd5419, %fd18370;
	or.pred  	%p3562, %p3560, %p3561;
	@%p3562 bra 	$L__BB0_2218;
	ld.param.u64 	%rd942, [_Z13render_kernelP4RectiP4TrigiP5Lighti7double3S5_iidP6uchar4iS7__param_0];
	cvta.to.global.u64 	%rd828, %rd942;
	mul.wide.u32 	%rd829, %r3083, 128;
	add.s64 	%rd830, %rd828, %rd829;
	ld.global.f64 	%fd16566, [%rd830+120];
	mul.f64 	%fd18384, %fd18384, %fd16566;
$L__BB0_2218:
	ld.param.u32 	%r2511, [_Z13render_kernelP4RectiP4TrigiP5Lighti7double3S5_iidP6uchar4iS7__param_1];
	add.s32 	%r3083, %r3083, 1;
	setp.eq.s32 	%p3563, %r3083, %r2511;
	@%p3563 bra 	$L__BB0_2219;
	bra.uni 	$L__BB0_2207;
$L__BB0_2219:
	ld.param.u32 	%r2636, [_Z13render_kernelP4RectiP4TrigiP5Lighti7double3S5_iidP6uchar4iS7__param_3];
	setp.lt.s32 	%p3564, %r2636, 1;
	@%p3564 bra 	$L__BB0_2246;
	ld.param.u32 	%r2637, [_Z13render_kernelP4RectiP4TrigiP5Lighti7double3S5_iidP6uchar4iS7__param_3];
	setp.eq.s32 	%p3565, %r2637, 1;
	mov.b64 	%rd1148, 0;
	@%p3565 bra 	$L__BB0_2238;
	mov.b32 	%r3084, 0;
$L__BB0_2222:
	ld.param.u64 	%rd1069, [_Z13render_kernelP4RectiP4TrigiP5Lighti7double3S5_iidP6uchar4iS7__param_2];
	cvta.to.global.u64 	%rd832, %rd1069;
	mul.wide.u32 	%rd833, %r3084, 96;
	add.s64 	%rd834, %rd832, %rd833;
	ld.global.f64 	%fd5423, [%rd834];
	ld.global.f64 	%fd5424, [%rd834+8];
	ld.global.f64 	%fd5425, [%rd834+16];
	ld.global.f64 	%fd16569, [%rd834+24];
	ld.global.f64 	%fd16570, [%rd834+32];
	ld.global.f64 	%fd16571, [%rd834+40];
	ld.global.f64 	%fd16572, [%rd834+48];
	ld.global.f64 	%fd16573, [%rd834+56];
	ld.global.f64 	%fd16574, [%rd834+64];
	sub.f64 	%fd5426, %fd16569, %fd5423;
	sub.f64 	%fd5427, %fd16570, %fd5424;
	sub.f64 	%fd5428, %fd16571, %fd5425;
	sub.f64 	%fd5429, %fd16572, %fd5423;
	sub.f64 	%fd5430, %fd16573, %fd5424;
	sub.f64 	%fd5431, %fd16574, %fd5425;
	mul.f64 	%fd16575, %fd18368, %fd5431;
	mul.f64 	%fd16576, %fd18369, %fd5430;
	sub.f64 	%fd16577, %fd16575, %fd16576;
	mul.f64 	%fd16578, %fd18369, %fd5429;
	mul.f64 	%fd16579, %fd18367, %fd5431;
	sub.f64 	%fd16580, %fd16578, %fd16579;
	mul.f64 	%fd16581, %fd18367, %fd5430;
	mul.f64 	%fd16582, %fd18368, %fd5429;
	sub.f64 	%fd16583, %fd16581, %fd16582;
	mul.f64 	%fd16584, %fd5427, %fd16580;
	fma.rn.f64 	%fd16585, %fd5426, %fd16577, %fd16584;
	fma.rn.f64 	%fd5432, %fd5428, %fd16583, %fd16585;
	abs.f64 	%fd16586, %fd5432;
	setp.lt.f64 	%p3567, %fd16586, 0d3D719799812DEA11;
	mov.pred 	%p3783, -1;
	mov.f64 	%fd18377, 0d0000000000000000;
	@%p3567 bra 	$L__BB0_2226;
	sub.f64 	%fd5433, %fd5314, %fd5423;
	sub.f64 	%fd5434, %fd5315, %fd5424;
	sub.f64 	%fd5435, %fd5316, %fd5425;
	mul.f64 	%fd16588, %fd18368, %fd5431;
	mul.f64 	%fd16589, %fd18369, %fd5430;
	sub.f64 	%fd16590, %fd16588, %fd16589;
	mul.f64 	%fd16591, %fd18369, %fd5429;
	mul.f64 	%fd16592, %fd18367, %fd5431;
	sub.f64 	%fd16593, %fd16591, %fd16592;
	mul.f64 	%fd16594, %fd5434, %fd16593;
	fma.rn.f64 	%fd16595, %fd5433, %fd16590, %fd16594;
	mul.f64 	%fd16596, %fd18367, %fd5430;
	mul.f64 	%fd16597, %fd18368, %fd5429;
	sub.f64 	%fd16598, %fd16596, %fd16597;
	fma.rn.f64 	%fd16599, %fd5435, %fd16598, %fd16595;
	div.rn.f64 	%fd5436, %fd16599, %fd5432;
	setp.lt.f64 	%p3569, %fd5436, 0d0000000000000000;
	setp.gt.f64 	%p3570, %fd5436, 0d3FF0000000000000;
	or.pred  	%p3571, %p3569, %p3570;
	@%p3571 bra 	$L__BB0_2226;
	mul.f64 	%fd16601, %fd5434, %fd5428;
	mul.f64 	%fd16602, %fd5435, %fd5427;
	sub.f64 	%fd5437, %fd16601, %fd16602;
	mul.f64 	%fd16603, %fd5435, %fd5426;
	mul.f64 	%fd16604, %fd5433, %fd5428;
	sub.f64 	%fd5438, %fd16603, %fd16604;
	mul.f64 	%fd16605, %fd5433, %fd5427;
	mul.f64 	%fd16606, %fd5434, %fd5426;
	sub.f64 	%fd5439, %fd16605, %fd16606;
	mul.f64 	%fd16607, %fd18368, %fd5438;
	fma.rn.f64 	%fd16608, %fd18367, %fd5437, %fd16607;
	fma.rn.f64 	%fd16609, %fd18369, %fd5439, %fd16608;
	div.rn.f64 	%fd16610, %fd16609, %fd5432;
	setp.lt.f64 	%p3573, %fd16610, 0d0000000000000000;
	add.f64 	%fd16611, %fd5436, %fd16610;
	setp.gt.f64 	%p3574, %fd16611, 0d3FF0000000000000;
	or.pred  	%p3575, %p3573, %p3574;
	@%p3575 bra 	$L__BB0_2226;
	mul.f64 	%fd16612, %fd5430, %fd5438;
	fma.rn.f64 	%fd16613, %fd5429, %fd5437, %fd16612;
	fma.rn.f64 	%fd16614, %fd5431, %fd5439, %fd16613;
	div.rn.f64 	%fd16615, %fd16614, %fd5432;
	setp.lt.f64 	%p3783, %fd16615, 0d0000000000000000;
	selp.f64 	%fd18377, 0d0000000000000000, %fd16615, %p3783;
$L__BB0_2226:
	@%p3783 bra 	$L__BB0_2229;
	setp.ltu.f64 	%p3576, %fd18377, 0d3F50624DD2F1A9FC;
	setp.gtu.f64 	%p3577, %fd18377, %fd18370;
	or.pred  	%p3578, %p3576, %p3577;
	@%p3578 bra 	$L__BB0_2229;
	ld.param.u64 	%rd1070, [_Z13render_kernelP4RectiP4TrigiP5Lighti7double3S5_iidP6uchar4iS7__param_2];
	cvta.to.global.u64 	%rd835, %rd1070;
	mul.wide.u32 	%rd836, %r3084, 96;
	add.s64 	%rd837, %rd835, %rd836;
	ld.global.f64 	%fd16616, [%rd837+88];
	mul.f64 	%fd18384, %fd18384, %fd16616;
$L__BB0_2229:
	ld.param.u64 	%rd1071, [_Z13render_kernelP4RectiP4TrigiP5Lighti7double3S5_iidP6uchar4iS7__param_2];
	cvta.to.global.u64 	%rd838, %rd1071;
	mul.wide.u32 	%rd839, %r3084, 96;
	add.s64 	%rd840, %rd838, %rd839;
	ld.global.f64 	%fd5444, [%rd840+96];
	ld.global.f64 	%fd5445, [%rd840+104];
	ld.global.f64 	%fd5446, [%rd840+112];
	ld.global.f64 	%fd16618, [%rd840+120];
	ld.global.f64 	%fd16619, [%rd840+128];
	ld.global.f64 	%fd16620, [%rd840+136];
	ld.global.f64 	%fd16621, [%rd840+144];
	ld.global.f64 	%fd16622, [%rd840+152];
	ld.global.f64 	%fd16623, [%rd840+160];
	sub.f64 	%fd5447, %fd16618, %fd5444;
	sub.f64 	%fd5448, %fd16619, %fd5445;
	sub.f64 	%fd5449, %fd16620, %fd5446;
	sub.f64 	%fd5450, %fd16621, %fd5444;
	sub.f64 	%fd5451, %fd16622, %fd5445;
	sub.f64 	%fd5452, %fd16623, %fd5446;
	mul.f64 	%fd16624, %fd18368, %fd5452;
	mul.f64 	%fd16625, %fd18369, %fd5451;
	sub.f64 	%fd16626, %fd16624, %fd16625;
	mul.f64 	%fd16627, %fd18369, %fd5450;
	mul.f64 	%fd16628, %fd18367, %fd5452;
	sub.f64 	%fd16629, %fd16627, %fd16628;
	mul.f64 	%fd16630, %fd18367, %fd5451;
	mul.f64 	%fd16631, %fd18368, %fd5450;
	sub.f64 	%fd16632, %fd16630, %fd16631;
	mul.f64 	%fd16633, %fd5448, %fd16629;
	fma.rn.f64 	%fd16634, %fd5447, %fd16626, %fd16633;
	fma.rn.f64 	%fd5453, %fd5449, %fd16632, %fd16634;
	abs.f64 	%fd16635, %fd5453;
	setp.lt.f64 	%p3580, %fd16635, 0d3D719799812DEA11;
	mov.pred 	%p3784, -1;
	mov.f64 	%fd18379, 0d0000000000000000;
	@%p3580 bra 	$L__BB0_2233;
	sub.f64 	%fd5454, %fd5314, %fd5444;
	sub.f64 	%fd5455, %fd5315, %fd5445;
	sub.f64 	%fd5456, %fd5316, %fd5446;
	mul.f64 	%fd16637, %fd18368, %fd5452;
	mul.f64 	%fd16638, %fd18369, %fd5451;
	sub.f64 	%fd16639, %fd16637, %fd16638;
	mul.f64 	%fd16640, %fd18369, %fd5450;
	mul.f64 	%fd16641, %fd18367, %fd5452;
	sub.f64 	%fd16642, %fd16640, %fd16641;
	mul.f64 	%fd16643, %fd5455, %fd16642;
	fma.rn.f64 	%fd16644, %fd5454, %fd16639, %fd16643;
	mul.f64 	%fd16645, %fd18367, %fd5451;
	mul.f64 	%fd16646, %fd18368, %fd5450;
	sub.f64 	%fd16647, %fd16645, %fd16646;
	fma.rn.f64 	%fd16648, %fd5456, %fd16647, %fd16644;
	div.rn.f64 	%fd5457, %fd16648, %fd5453;
	setp.lt.f64 	%p3582, %fd5457, 0d0000000000000000;
	setp.gt.f64 	%p3583, %fd5457, 0d3FF0000000000000;
	or.pred  	%p3584, %p3582, %p3583;
	@%p3584 bra 	$L__BB0_2233;
	mul.f64 	%fd16650, %fd5455, %fd5449;
	mul.f64 	%fd16651, %fd5456, %fd5448;
	sub.f64 	%fd5458, %fd16650, %fd16651;
	mul.f64 	%fd16652, %fd5456, %fd5447;
	mul.f64 	%fd16653, %fd5454, %fd5449;
	sub.f64 	%fd5459, %fd16652, %fd16653;
	mul.f64 	%fd16654, %fd5454, %fd5448;
	mul.f64 	%fd16655, %fd5455, %fd5447;
	sub.f64 	%fd5460, %fd16654, %fd16655;
	mul.f64 	%fd16656, %fd18368, %fd5459;
	fma.rn.f64 	%fd16657, %fd18367, %fd5458, %fd16656;
	fma.rn.f64 	%fd16658, %fd18369, %fd5460, %fd16657;
	div.rn.f64 	%fd16659, %fd16658, %fd5453;
	setp.lt.f64 	%p3586, %fd16659, 0d0000000000000000;
	add.f64 	%fd16660, %fd5457, %fd16659;
	setp.gt.f64 	%p3587, %fd16660, 0d3FF0000000000000;
	or.pred  	%p3588, %p3586, %p3587;
	@%p3588 bra 	$L__BB0_2233;
	mul.f64 	%fd16661, %fd5451, %fd5459;
	fma.rn.f64 	%fd16662, %fd5450, %fd5458, %fd16661;
	fma.rn.f64 	%fd16663, %fd5452, %fd5460, %fd16662;
	div.rn.f64 	%fd16664, %fd16663, %fd5453;
	setp.lt.f64 	%p3784, %fd16664, 0d0000000000000000;
	selp.f64 	%fd18379, 0d0000000000000000, %fd16664, %p3784;
$L__BB0_2233:
	@%p3784 bra 	$L__BB0_2236;
	setp.ltu.f64 	%p3589, %fd18379, 0d3F50624DD2F1A9FC;
	setp.gtu.f64 	%p3590, %fd18379, %fd18370;
	or.pred  	%p3591, %p3589, %p3590;
	@%p3591 bra 	$L__BB0_2236;
	ld.param.u64 	%rd1072, [_Z13render_kernelP4RectiP4TrigiP5Lighti7double3S5_iidP6uchar4iS7__param_2];
	cvta.to.global.u64 	%rd841, %rd1072;
	mul.wide.u32 	%rd842, %r3084, 96;
	add.s64 	%rd843, %rd841, %rd842;
	ld.global.f64 	%fd16665, [%rd843+184];
	mul.f64 	%fd18384, %fd18384, %fd16665;
$L__BB0_2236:
	ld.param.u32 	%r2638, [_Z13render_kernelP4RectiP4TrigiP5Lighti7double3S5_iidP6uchar4iS7__param_3];
	add.s32 	%r3084, %r3084, 2;
	and.b32  	%r613, %r2638, 2147483646;
	setp.ne.s32 	%p3592, %r3084, %r613;
	@%p3592 bra 	$L__BB0_2222;
	cvt.u64.u32 	%rd1148, %r613;
$L__BB0_2238:
	ld.param.u32 	%r2639, [_Z13render_kernelP4RectiP4TrigiP5Lighti7double3S5_iidP6uchar4iS7__param_3];
	and.b32  	%r2097, %r2639, 1;
	setp.eq.b32 	%p3593, %r2097, 1;
	not.pred 	%p3594, %p3593;
	mov.f64 	%fd18383, 0d0000000000000000;
	@%p3594 bra 	$L__BB0_2246;
	ld.param.u64 	%rd1073, [_Z13render_kernelP4RectiP4TrigiP5Lighti7double3S5_iidP6uchar4iS7__param_2];
	cvta.to.global.u64 	%rd844, %rd1073;
	mad.lo.s64 	%rd103, %rd1148, 96, %rd844;
	ld.global.f64 	%fd5467, [%rd103];
	ld.global.f64 	%fd5468, [%rd103+8];
	ld.global.f64 	%fd5469, [%rd103+16];
	ld.global.f64 	%fd16667, [%rd103+24];
	ld.global.f64 	%fd16668, [%rd103+32];
	ld.global.f64 	%fd16669, [%rd103+40];
	ld.global.f64 	%fd16670, [%rd103+48];
	ld.global.f64 	%fd16671, [%rd103+56];
	ld.global.f64 	%fd16672, [%rd103+64];
	sub.f64 	%fd5470, %fd16667, %fd5467;
	sub.f64 	%fd5471, %fd16668, %fd5468;
	sub.f64 	%fd5472, %fd16669, %fd5469;
	sub.f64 	%fd5473, %fd16670, %fd5467;
	sub.f64 	%fd5474, %fd16671, %fd5468;
	sub.f64 	%fd5475, %fd16672, %fd5469;
	mul.f64 	%fd16673, %fd18368, %fd5475;
	mul.f64 	%fd16674, %fd18369, %fd5474;
	sub.f64 	%fd16675, %fd16673, %fd16674;
	mul.f64 	%fd16676, %fd18369, %fd5473;
	mul.f64 	%fd16677, %fd18367, %fd5475;
	sub.f64 	%fd16678, %fd16676, %fd16677;
	mul.f64 	%fd16679, %fd18367, %fd5474;
	mul.f64 	%fd16680, %fd18368, %fd5473;
	sub.f64 	%fd16681, %fd16679, %fd16680;
	mul.f64 	%fd16682, %fd5471, %fd16678;
	fma.rn.f64 	%fd16683, %fd5470, %fd16675, %fd16682;
	fma.rn.f64 	%fd5476, %fd5472, %fd16681, %fd16683;
	abs.f64 	%fd16684, %fd5476;
	setp.lt.f64 	%p3596, %fd16684, 0d3D719799812DEA11;
	mov.pred 	%p3785, -1;
	@%p3596 bra 	$L__BB0_2243;
	sub.f64 	%fd5477, %fd5314, %fd5467;
	sub.f64 	%fd5478, %fd5315, %fd5468;
	sub.f64 	%fd5479, %fd5316, %fd5469;
	mul.f64 	%fd16686, %fd18368, %fd5475;
	mul.f64 	%fd16687, %fd18369, %fd5474;
	sub.f64 	%fd16688, %fd16686, %fd16687;
	mul.f64 	%fd16689, %fd18369, %fd5473;
	mul.f64 	%fd16690, %fd18367, %fd5475;
	sub.f64 	%fd16691, %fd16689, %fd16690;
	mul.f64 	%fd16692, %fd5478, %fd16691;
	fma.rn.f64 	%fd16693, %fd5477, %fd16688, %fd16692;
	mul.f64 	%fd16694, %fd18367, %fd5474;
	mul.f64 	%fd16695, %fd18368, %fd5473;
	sub.f64 	%fd16696, %fd16694, %fd16695;
	fma.rn.f64 	%fd16697, %fd5479, %fd16696, %fd16693;
	div.rn.f64 	%fd5480, %fd16697, %fd5476;
	setp.lt.f64 	%p3598, %fd5480, 0d0000000000000000;
	setp.gt.f64 	%p3599, %fd5480, 0d3FF0000000000000;
	or.pred  	%p3600, %p3598, %p3599;
	@%p3600 bra 	$L__BB0_2243;
	mul.f64 	%fd16699, %fd5478, %fd5472;
	mul.f64 	%fd16700, %fd5479, %fd5471;
	sub.f64 	%fd5481, %fd16699, %fd16700;
	mul.f64 	%fd16701, %fd5479, %fd5470;
	mul.f64 	%fd16702, %fd5477, %fd5472;
	sub.f64 	%fd5482, %fd16701, %fd16702;
	mul.f64 	%fd16703, %fd5477, %fd5471;
	mul.f64 	%fd16704, %fd5478, %fd5470;
	sub.f64 	%fd5483, %fd16703, %fd16704;
	mul.f64 	%fd16705, %fd18368, %fd5482;
	fma.rn.f64 	%fd16706, %fd18367, %fd5481, %fd16705;
	fma.rn.f64 	%fd16707, %fd18369, %fd5483, %fd16706;
	div.rn.f64 	%fd16708, %fd16707, %fd5476;
	setp.lt.f64 	%p3602, %fd16708, 0d0000000000000000;
	add.f64 	%fd16709, %fd5480, %fd16708;
	setp.gt.f64 	%p3603, %fd16709, 0d3FF0000000000000;
	or.pred  	%p3604, %p3602, %p3603;
	@%p3604 bra 	$L__BB0_2243;
	mul.f64 	%fd16710, %fd5474, %fd5482;
	fma.rn.f64 	%fd16711, %fd5473, %fd5481, %fd16710;
	fma.rn.f64 	%fd16712, %fd5475, %fd5483, %fd16711;
	div.rn.f64 	%fd16713, %fd16712, %fd5476;
	setp.lt.f64 	%p3785, %fd16713, 0d0000000000000000;
	selp.f64 	%fd18383, 0d0000000000000000, %fd16713, %p3785;
$L__BB0_2243:
	@%p3785 bra 	$L__BB0_2246;
	setp.ltu.f64 	%p3605, %fd18383, 0d3F50624DD2F1A9FC;
	setp.gtu.f64 	%p3606, %fd18383, %fd18370;
	or.pred  	%p3607, %p3605, %p3606;
	@%p3607 bra 	$L__BB0_2246;
	ld.global.f64 	%fd16714, [%rd103+88];
	mul.f64 	%fd18384, %fd18384, %fd16714;
$L__BB0_2246:
	mul.f64 	%fd16715, %fd18364, %fd18368;
	fma.rn.f64 	%fd16716, %fd18363, %fd18367, %fd16715;
	fma.rn.f64 	%fd5488, %fd18365, %fd18369, %fd16716;
	setp.leu.f64 	%p3608, %fd5488, 0d0000000000000000;
	@%p3608 bra 	$L__BB0_2255;
	mul.f64 	%fd16717, %fd18364, %fd18364;
	fma.rn.f64 	%fd16718, %fd18363, %fd18363, %fd16717;
	fma.rn.f64 	%fd5489, %fd18365, %fd18365, %fd16718;
	setp.eq.f64 	%p3609, %fd5489, 0d0000000000000000;
	selp.f64 	%fd18386, 0d0000000000000000, %fd5489, %p3609;
	@%p315 bra 	$L__BB0_2250;
	mov.f64 	%fd18385, %fd5489;
$L__BB0_2249:
	div.rn.f64 	%fd16719, %fd5489, %fd18385;
	add.f64 	%fd16720, %fd18385, %fd16719;
	mul.f64 	%fd18386, %fd16720, 0d3FE0000000000000;
	sub.f64 	%fd16721, %fd18386, %fd18385;
	abs.f64 	%fd16722, %fd16721;
	setp.gt.f64 	%p3610, %fd16722, 0d3E7AD7F29ABCAF48;
	mov.f64 	%fd18385, %fd18386;
	@%p3610 bra 	$L__BB0_2249;
$L__BB0_2250:
	mul.f64 	%fd16724, %fd18368, %fd18368;
	fma.rn.f64 	%fd16725, %fd18367, %fd18367, %fd16724;
	fma.rn.f64 	%fd5494, %fd18369, %fd18369, %fd16725;
	setp.eq.f64 	%p3611, %fd5494, 0d0000000000000000;
	mov.f64 	%fd18388, 0d0000000000000000;
	@%p3611 bra 	$L__BB0_2254;
	abs.f64 	%fd16726, %fd5494;
	setp.leu.f64 	%p3612, %fd16726, 0d3E7AD7F29ABCAF48;
	mov.f64 	%fd18388, %fd5494;
	@%p3612 bra 	$L__BB0_2254;
	mov.f64 	%fd18387, %fd5494;
$L__BB0_2253:
	div.rn.f64 	%fd16727, %fd5494, %fd18387;
	add.f64 	%fd16728, %fd18387, %fd16727;
	mul.f64 	%fd18388, %fd16728, 0d3FE0000000000000;
	sub.f64 	%fd16729, %fd18388, %fd18387;
	abs.f64 	%fd16730, %fd16729;
	setp.gt.f64 	%p3613, %fd16730, 0d3E7AD7F29ABCAF48;
	mov.f64 	%fd18387, %fd18388;
	@%p3613 bra 	$L__BB0_2253;
$L__BB0_2254:
	mul.f64 	%fd16731, %fd18386, %fd18388;
	mul.f64 	%fd16732, %fd5361, %fd18384;
	mul.f64 	%fd16733, %fd5488, %fd16732;
	div.rn.f64 	%fd16734, %fd16733, %fd16731;
	add.f64 	%fd18394, %fd18394, %fd16734;
$L__BB0_2255:
	add.f64 	%fd16735, %fd5488, %fd5488;
	mul.f64 	%fd16736, %fd18363, %fd16735;
	mul.f64 	%fd16737, %fd18364, %fd16735;
	mul.f64 	%fd16738, %fd18365, %fd16735;
	sub.f64 	%fd5500, %fd16736, %fd18367;
	sub.f64 	%fd5501, %fd16737, %fd18368;
	sub.f64 	%fd5502, %fd16738, %fd18369;
	mul.f64 	%fd16739, %fd5501, %fd5359;
	mul.f64 	%fd16740, %fd18335, %fd5500;
	sub.f64 	%fd16741, %fd16739, %fd16740;
	mul.f64 	%fd16742, %fd18337, %fd5502;
	sub.f64 	%fd5503, %fd16741, %fd16742;
	setp.leu.f64 	%p3614, %fd5503, 0d0000000000000000;
	@%p3614 bra 	$L__BB0_2264;
	mul.f64 	%fd5504, %fd5361, %fd18384;
	mul.f64 	%fd16744, %fd5501, %fd5501;
	fma.rn.f64 	%fd16745, %fd5500, %fd5500, %fd16744;
	fma.rn.f64 	%fd5505, %fd5502, %fd5502, %fd16745;
	setp.eq.f64 	%p3615, %fd5505, 0d0000000000000000;
	mov.f64 	%fd18391, 0d0000000000000000;
	@%p3615 bra 	$L__BB0_2260;
	abs.f64 	%fd16746, %fd5505;
	setp.leu.f64 	%p3616, %fd16746, 0d3E7AD7F29ABCAF48;
	mov.f64 	%fd18391, %fd5505;
	@%p3616 bra 	$L__BB0_2260;
	mov.f64 	%fd18390, %fd5505;
$L__BB0_2259:
	div.rn.f64 	%fd16747, %fd5505, %fd18390;
	add.f64 	%fd16748, %fd18390, %fd16747;
	mul.f64 	%fd18391, %fd16748, 0d3FE0000000000000;
	sub.f64 	%fd16749, %fd18391, %fd18390;
	abs.f64 	%fd16750, %fd16749;
	setp.gt.f64 	%p3617, %fd16750, 0d3E7AD7F29ABCAF48;
	mov.f64 	%fd18390, %fd18391;
	@%p3617 bra 	$L__BB0_2259;
$L__BB0_2260:
	setp.leu.f64 	%p3618, %fd5170, 0d3E7AD7F29ABCAF48;
	mov.f64 	%fd18393, %fd5169;
	@%p3618 bra 	$L__BB0_2263;
	mov.f64 	%fd18392, %fd5169;
$L__BB0_2262:
	div.rn.f64 	%fd16751, %fd5169, %fd18392;
	add.f64 	%fd16752, %fd18392, %fd16751;
	mul.f64 	%fd18393, %fd16752, 0d3FE0000000000000;
	sub.f64 	%fd16753, %fd18393, %fd18392;
	abs.f64 	%fd16754, %fd16753;
	setp.gt.f64 	%p3619, %fd16754, 0d3E7AD7F29ABCAF48;
	mov.f64 	%fd18392, %fd18393;
	@%p3619 bra 	$L__BB0_2262;
$L__BB0_2263:
	mul.f64 	%fd16755, %fd18391, %fd18393;
	div.rn.f64 	%fd16756, %fd5503, %fd16755;
	mul.f64 	%fd16757, %fd16756, %fd16756;
	mul.f64 	%fd16758, %fd16757, %fd16757;
	mul.f64 	%fd16759, %fd16758, %fd16757;
	mul.f64 	%fd16760, %fd16758, %fd16758;
	mul.f64 	%fd16761, %fd16760, %fd16759;
	mul.f64 	%fd16762, %fd16760, %fd16760;
	mul.f64 	%fd16763, %fd16762, %fd16762;
	mul.f64 	%fd16764, %fd16763, %fd16761;
	mul.f64 	%fd16765, %fd16763, %fd16763;
	mul.f64 	%fd16766, %fd16765, %fd16764;
	fma.rn.f64 	%fd18394, %fd5504, %fd16766, %fd18394;
$L__BB0_2264:
	ld.param.u32 	%r2699, [_Z13render_kernelP4RectiP4TrigiP5Lighti7double3S5_iidP6uchar4iS7__param_5];
	add.s32 	%r3082, %r3082, 1;
	setp.ne.s32 	%p3620, %r3082, %r2699;
	@%p3620 bra 	$L__BB0_2201;
$L__BB0_2265:
	ld.param.u64 	%rd1074, [_Z13render_kernelP4RectiP4TrigiP5Lighti7double3S5_iidP6uchar4iS7__param_2];
	ld.param.u64 	%rd943, [_Z13render_kernelP4RectiP4TrigiP5Lighti7double3S5_iidP6uchar4iS7__param_0];
	cvta.to.global.u64 	%rd845, %rd1074;
	mul.wide.s32 	%rd846, %r3066, 96;
	add.s64 	%rd104, %rd845, %rd846;
	cvta.to.global.u64 	%rd847, %rd943;
	mul.wide.s32 	%rd848, %r3066, 128;
	add.s64 	%rd105, %rd847, %rd848;
	and.b16  	%rs839, %rs1083, 255;
	cvt.rn.f64.u16 	%fd16767, %rs839;
	mul.f64 	%fd16768, %fd18394, %fd16767;
	min.f64 	%fd16769, %fd16768, 0d406FE00000000000;
	cvt.rzi.u32.f64 	%r2098, %fd16769;
	cvt.u16.u32 	%rs1087, %r2098;
	and.b16  	%rs840, %rs1084, 255;
	cvt.rn.f64.u16 	%fd16770, %rs840;
	mul.f64 	%fd16771, %fd18394, %fd16770;
	min.f64 	%fd16772, %fd16771, 0d406FE00000000000;
	cvt.rzi.u32.f64 	%r2099, %fd16772;
	cvt.u16.u32 	%rs1088, %r2099;
	and.b16  	%rs841, %rs1085, 255;
	cvt.rn.f64.u16 	%fd16773, %rs841;
	mul.f64 	%fd16774, %fd18394, %fd16773;
	min.f64 	%fd16775, %fd16774, 0d406FE00000000000;
	cvt.rzi.u32.f64 	%r2100, %fd16775;
	cvt.u16.u32 	%rs1089, %r2100;
	and.b16  	%rs842, %rs1086, 255;
	cvt.rn.f64.u16 	%fd16776, %rs842;
	mul.f64 	%fd16777, %fd18394, %fd16776;
	min.f64 	%fd16778, %fd16777, 0d406FE00000000000;
	cvt.rzi.u32.f64 	%r2101, %fd16778;
	cvt.u16.u32 	%rs1090, %r2101;
	setp.eq.s32 	%p3621, %r3067, 1;
	@%p3621 bra 	$L__BB0_2268;
	setp.ne.s32 	%p3622, %r3067, 0;
	@%p3622 bra 	$L__BB0_2273;
	ld.global.f64 	%fd16780, [%rd105+112];
	setp.gtu.f64 	%p3624, %fd16780, 0d0000000000000000;
	@%p3624 bra 	$L__BB0_2269;
	bra.uni 	$L__BB0_2273;
$L__BB0_2268:
	ld.global.f64 	%fd16779, [%rd104+80];
	setp.le.f64 	%p3623, %fd16779, 0d0000000000000000;
	@%p3623 bra 	$L__BB0_2273;
$L__BB0_2269:
	setp.eq.s32 	%p3625, %r3067, 1;
	@%p3625 bra 	$L__BB0_2272;
	setp.ne.s32 	%p3626, %r3067, 0;
	@%p3626 bra 	$L__BB0_2273;
	ld.global.f64 	%fd16822, [%rd105+112];
	mul.f64 	%fd16823, %fd16822, 0d0000000000000000;
	min.f64 	%fd16824, %fd16823, 0d406FE00000000000;
	cvt.rzi.u32.f64 	%r2138, %fd16824;
	mul.f64 	%fd16825, %fd16822, 0d406FE00000000000;
	min.f64 	%fd16826, %fd16825, 0d406FE00000000000;
	cvt.rzi.u32.f64 	%r2139, %fd16826;
	mov.f64 	%fd16827, 0d3FF0000000000000;
	sub.f64 	%fd16828, %fd16827, %fd16822;
	ld.global.f64 	%fd16829, [%rd105+120];
	sub.f64 	%fd16830, %fd16828, %fd16829;
	and.b16  	%rs847, %rs1087, 255;
	cvt.rn.f64.u16 	%fd16831, %rs847;
	mul.f64 	%fd16832, %fd16830, %fd16831;
	min.f64 	%fd16833, %fd16832, 0d406FE00000000000;
	cvt.rzi.u32.f64 	%r2140, %fd16833;
	and.b16  	%rs848, %rs1088, 255;
	cvt.rn.f64.u16 	%fd16834, %rs848;
	mul.f64 	%fd16835, %fd16830, %fd16834;
	min.f64 	%fd16836, %fd16835, 0d406FE00000000000;
	cvt.rzi.u32.f64 	%r2141, %fd16836;
	and.b16  	%rs849, %rs1089, 255;
	cvt.rn.f64.u16 	%fd16837, %rs849;
	mul.f64 	%fd16838, %fd16830, %fd16837;
	min.f64 	%fd16839, %fd16838, 0d406FE00000000000;
	cvt.rzi.u32.f64 	%r2142, %fd16839;
	and.b16  	%rs850, %rs1090, 255;
	cvt.rn.f64.u16 	%fd16840, %rs850;
	mul.f64 	%fd16841, %fd16830, %fd16840;
	min.f64 	%fd16842, %fd16841, 0d406FE00000000000;
	cvt.rzi.u32.f64 	%r2143, %fd16842;
	and.b32  	%r2144, %r2140, 255;
	and.b32  	%r2145, %r2138, 255;
	add.s32 	%r2146, %r2144, %r2145;
	cvt.rn.f64.u32 	%fd16843, %r2146;
	min.f64 	%fd16844, %fd16843, 0d406FE00000000000;
	cvt.rzi.u32.f64 	%r2147, %fd16844;
	and.b32  	%r2148, %r2141, 255;
	add.s32 	%r2149, %r2148, %r2145;
	cvt.rn.f64.u32 	%fd16845, %r2149;
	min.f64 	%fd16846, %fd16845, 0d406FE00000000000;
	cvt.rzi.u32.f64 	%r2150, %fd16846;
	and.b32  	%r2151, %r2142, 255;
	add.s32 	%r2152, %r2151, %r2145;
	cvt.rn.f64.u32 	%fd16847, %r2152;
	min.f64 	%fd16848, %fd16847, 0d406FE00000000000;
	cvt.rzi.u32.f64 	%r2153, %fd16848;
	and.b32  	%r2154, %r2143, 255;
	and.b32  	%r2155, %r2139, 255;
	add.s32 	%r2156, %r2154, %r2155;
	cvt.rn.f64.u32 	%fd16849, %r2156;
	min.f64 	%fd16850, %fd16849, 0d406FE00000000000;
	cvt.rzi.u32.f64 	%r2157, %fd16850;
	mul.f64 	%fd16851, %fd16829, 0d0000000000000000;
	min.f64 	%fd16852, %fd16851, 0d406FE00000000000;
	cvt.rzi.u32.f64 	%r2158, %fd16852;
	mul.f64 	%fd16853, %fd16829, 0d406FE00000000000;
	min.f64 	%fd16854, %fd16853, 0d406FE00000000000;
	cvt.rzi.u32.f64 	%r2159, %fd16854;
	and.b32  	%r2160, %r2158, 255;
	and.b32  	%r2161, %r2147, 255;
	add.s32 	%r2162, %r2161, %r2160;
	cvt.rn.f64.u32 	%fd16855, %r2162;
	min.f64 	%fd16856, %fd16855, 0d406FE00000000000;
	cvt.rzi.u32.f64 	%r2163, %fd16856;
	cvt.u16.u32 	%rs1087, %r2163;
	and.b32  	%r2164, %r2150, 255;
	add.s32 	%r2165, %r2164, %r2160;
	cvt.rn.f64.u32 	%fd16857, %r2165;
	min.f64 	%fd16858, %fd16857, 0d406FE00000000000;
	cvt.rzi.u32.f64 	%r2166, %fd16858;
	cvt.u16.u32 	%rs1088, %r2166;
	and.b32  	%r2167, %r2153, 255;
	add.s32 	%r2168, %r2167, %r2160;
	cvt.rn.f64.u32 	%fd16859, %r2168;
	min.f64 	%fd16860, %fd16859, 0d406FE00000000000;
	cvt.rzi.u32.f64 	%r2169, %fd16860;
	cvt.u16.u32 	%rs1089, %r2169;
	and.b32  	%r2170, %r2159, 255;
	and.b32  	%r2171, %r2157, 255;
	add.s32 	%r2172, %r2171, %r2170;
	cvt.rn.f64.u32 	%fd16861, %r2172;
	min.f64 	%fd16862, %fd16861, 0d406FE00000000000;
	cvt.rzi.u32.f64 	%r2173, %fd16862;
	cvt.u16.u32 	%rs1090, %r2173;
	bra.uni 	$L__BB0_2273;
$L__BB0_2272:
	ld.global.f64 	%fd16781, [%rd104+80];
	mul.f64 	%fd16782, %fd16781, 0d0000000000000000;
	min.f64 	%fd16783, %fd16782, 0d406FE00000000000;
	cvt.rzi.u32.f64 	%r2102, %fd16783;
	mul.f64 	%fd16784, %fd16781, 0d406FE00000000000;
	min.f64 	%fd16785, %fd16784, 0d406FE00000000000;
	cvt.rzi.u32.f64 	%r2103, %fd16785;
	mov.f64 	%fd16786, 0d3FF0000000000000;
	sub.f64 	%fd16787, %fd16786, %fd16781;
	ld.global.f64 	%fd16788, [%rd104+88];
	sub.f64 	%fd16789, %fd16787, %fd16788;
	and.b16  	%rs843, %rs1087, 255;
	cvt.rn.f64.u16 	%fd16790, %rs843;
	mul.f64 	%fd16791, %fd16789, %fd16790;
	min.f64 	%fd16792, %fd16791, 0d406FE00000000000;
	cvt.rzi.u32.f64 	%r2104, %fd16792;
	and.b16  	%rs844, %rs1088, 255;
	cvt.rn.f64.u16 	%fd16793, %rs844;
	mul.f64 	%fd16794, %fd16789, %fd16793;
	min.f64 	%fd16795, %fd16794, 0d406FE00000000000;
	cvt.rzi.u32.f64 	%r2105, %fd16795;
	and.b16  	%rs845, %rs1089, 255;
	cvt.rn.f64.u16 	%fd16796, %rs845;
	mul.f64 	%fd16797, %fd16789, %fd16796;
	min.f64 	%fd16798, %fd16797, 0d406FE00000000000;
	cvt.rzi.u32.f64 	%r2106, %fd16798;
	and.b16  	%rs846, %rs1090, 255;
	cvt.rn.f64.u16 	%fd16799, %rs846;
	mul.f64 	%fd16800, %fd16789, %fd16799;
	min.f64 	%fd16801, %fd16800, 0d406FE00000000000;
	cvt.rzi.u32.f64 	%r2107, %fd16801;
	and.b32  	%r2108, %r2104, 255;
	and.b32  	%r2109, %r2102, 255;
	add.s32 	%r2110, %r2108, %r2109;
	cvt.rn.f64.u32 	%fd16802, %r2110;
	min.f64 	%fd16803, %fd16802, 0d406FE00000000000;
	cvt.rzi.u32.f64 	%r2111, %fd16803;
	and.b32  	%r2112, %r2105, 255;
	add.s32 	%r2113, %r2112, %r2109;
	cvt.rn.f64.u32 	%fd16804, %r2113;
	min.f64 	%fd16805, %fd16804, 0d406FE00000000000;
	cvt.rzi.u32.f64 	%r2114, %fd16805;
	and.b32  	%r2115, %r2106, 255;
	add.s32 	%r2116, %r2115, %r2109;
	cvt.rn.f64.u32 	%fd16806, %r2116;
	min.f64 	%fd16807, %fd16806, 0d406FE00000000000;
	cvt.rzi.u32.f64 	%r2117, %fd16807;
	and.b32  	%r2118, %r2107, 255;
	and.b32  	%r2119, %r2103, 255;
	add.s32 	%r2120, %r2118, %r2119;
	cvt.rn.f64.u32 	%fd16808, %r2120;
	min.f64 	%fd16809, %fd16808, 0d406FE00000000000;
	cvt.rzi.u32.f64 	%r2121, %fd16809;
	mul.f64 	%fd16810, %fd16788, 0d0000000000000000;
	min.f64 	%fd16811, %fd16810, 0d406FE00000000000;
	cvt.rzi.u32.f64 	%r2122, %fd16811;
	mul.f64 	%fd16812, %fd16788, 0d406FE00000000000;
	min.f64 	%fd16813, %fd16812, 0d406FE00000000000;
	cvt.rzi.u32.f64 	%r2123, %fd16813;
	and.b32  	%r2124, %r2122, 255;
	and.b32  	%r2125, %r2111, 255;
	add.s32 	%r2126, %r2125, %r2124;
	cvt.rn.f64.u32 	%fd16814, %r2126;
	min.f64 	%fd16815, %fd16814, 0d406FE00000000000;
	cvt.rzi.u32.f64 	%r2127, %fd16815;
	cvt.u16.u32 	%rs1087, %r2127;
	and.b32  	%r2128, %r2114, 255;
	add.s32 	%r2129, %r2128, %r2124;
	cvt.rn.f64.u32 	%fd16816, %r2129;
	min.f64 	%fd16817, %fd16816, 0d406FE00000000000;
	cvt.rzi.u32.f64 	%r2130, %fd16817;
	cvt.u16.u32 	%rs1088, %r2130;
	and.b32  	%r2131, %r2117, 255;
	add.s32 	%r2132, %r2131, %r2124;
	cvt.rn.f64.u32 	%fd16818, %r2132;
	min.f64 	%fd16819, %fd16818, 0d406FE00000000000;
	cvt.rzi.u32.f64 	%r2133, %fd16819;
	cvt.u16.u32 	%rs1089, %r2133;
	and.b32  	%r2134, %r2123, 255;
	and.b32  	%r2135, %r2121, 255;
	add.s32 	%r2136, %r2135, %r2134;
	cvt.rn.f64.u32 	%fd16820, %r2136;
	min.f64 	%fd16821, %fd16820, 0d406FE00000000000;
	cvt.rzi.u32.f64 	%r2137, %fd16821;
	cvt.u16.u32 	%rs1090, %r2137;
$L__BB0_2273:
	setp.eq.s32 	%p3627, %r3017, 1;
	@%p3627 bra 	$L__BB0_2276;
	setp.ne.s32 	%p3628, %r3017, 0;
	@%p3628 bra 	$L__BB0_2277;
	ld.param.u64 	%rd944, [_Z13render_kernelP4RectiP4TrigiP5Lighti7double3S5_iidP6uchar4iS7__param_0];
	cvta.to.global.u64 	%rd852, %rd944;
	mul.wide.s32 	%rd853, %r3016, 128;
	add.s64 	%rd854, %rd852, %rd853;
	ld.global.f64 	%fd16920, [%rd854+112];
	and.b16  	%rs863, %rs1075, 255;
	cvt.rn.f64.u16 	%fd16921, %rs863;
	mul.f64 	%fd16922, %fd16920, %fd16921;
	min.f64 	%fd16923, %fd16922, 0d406FE00000000000;
	cvt.rzi.u32.f64 	%r2218, %fd16923;
	and.b16  	%rs864, %rs1076, 255;
	cvt.rn.f64.u16 	%fd16924, %rs864;
	mul.f64 	%fd16925, %fd16920, %fd16924;
	min.f64 	%fd16926, %fd16925, 0d406FE00000000000;
	cvt.rzi.u32.f64 	%r2219, %fd16926;
	and.b16  	%rs865, %rs1077, 255;
	cvt.rn.f64.u16 	%fd16927, %rs865;
	mul.f64 	%fd16928, %fd16920, %fd16927;
	min.f64 	%fd16929, %fd16928, 0d406FE00000000000;
	cvt.rzi.u32.f64 	%r2220, %fd16929;
	and.b16  	%rs866, %rs1078, 255;
	cvt.rn.f64.u16 	%fd16930, %rs866;
	mul.f64 	%fd16931, %fd16920, %fd16930;
	min.f64 	%fd16932, %fd16931, 0d406FE00000000000;
	cvt.rzi.u32.f64 	%r2221, %fd16932;
	mov.f64 	%fd16933, 0d3FF0000000000000;
	sub.f64 	%fd16934, %fd16933, %fd16920;
	ld.global.f64 	%fd16935, [%rd854+120];
	sub.f64 	%fd16936, %fd16934, %fd16935;
	and.b16  	%rs867, %rs1091, 255;
	cvt.rn.f64.u16 	%fd16937, %rs867;
	mul.f64 	%fd16938, %fd16936, %fd16937;
	min.f64 	%fd16939, %fd16938, 0d406FE00000000000;
	cvt.rzi.u32.f64 	%r2222, %fd16939;
	and.b16  	%rs868, %rs1092, 255;
	cvt.rn.f64.u16 	%fd16940, %rs868;
	mul.f64 	%fd16941, %fd16936, %fd16940;
	min.f64 	%fd16942, %fd16941, 0d406FE00000000000;
	cvt.rzi.u32.f64 	%r2223, %fd16942;
	and.b16  	%rs869, %rs1093, 255;
	cvt.rn.f64.u16 	%fd16943, %rs869;
	mul.f64 	%fd16944, %fd16936, %fd16943;
	min.f64 	%fd16945, %fd16944, 0d406FE00000000000;
	cvt.rzi.u32.f64 	%r2224, %fd16945;
	and.b16  	%rs870, %rs1094, 255;
	cvt.rn.f64.u16 	%fd16946, %rs870;
	mul.f64 	%fd16947, %fd16936, %fd16946;
	min.f64 	%fd16948, %fd16947, 0d406FE00000000000;
	cvt.rzi.u32.f64 	%r2225, %fd16948;
	and.b32  	%r2226, %r2222, 255;
	and.b32  	%r2227, %r2218, 255;
	add.s32 	%r2228, %r2226, %r2227;
	cvt.rn.f64.u32 	%fd16949, %r2228;
	min.f64 	%fd16950, %fd16949, 0d406FE00000000000;
	cvt.rzi.u32.f64 	%r2229, %fd16950;
	and.b32  	%r2230, %r2223, 255;
	and.b32  	%r2231, %r2219, 255;
	add.s32 	%r2232, %r2230, %r2231;
	cvt.rn.f64.u32 	%fd16951, %r2232;
	min.f64 	%fd16952, %fd16951, 0d406FE00000000000;
	cvt.rzi.u32.f64 	%r2233, %fd16952;
	and.b32  	%r2234, %r2224, 255;
	and.b32  	%r2235, %r2220, 255;
	add.s32 	%r2236, %r2234, %r2235;
	cvt.rn.f64.u32 	%fd16953, %r2236;
	min.f64 	%fd16954, %fd16953, 0d406FE00000000000;
	cvt.rzi.u32.f64 	%r2237, %fd16954;
	and.b32  	%r2238, %r2225, 255;
	and.b32  	%r2239, %r2221, 255;
	add.s32 	%r2240, %r2238, %r2239;
	cvt.rn.f64.u32 	%fd16955, %r2240;
	min.f64 	%fd16956, %fd16955, 0d406FE00000000000;
	cvt.rzi.u32.f64 	%r2241, %fd16956;
	and.b16  	%rs871, %rs1087, 255;
	cvt.rn.f64.u16 	%fd16957, %rs871;
	mul.f64 	%fd16958, %fd16935, %fd16957;
	min.f64 	%fd16959, %fd16958, 0d406FE00000000000;
	cvt.rzi.u32.f64 	%r2242, %fd16959;
	and.b16  	%rs872, %rs1088, 255;
	cvt.rn.f64.u16 	%fd16960, %rs872;
	mul.f64 	%fd16961, %fd16935, %fd16960;
	min.f64 	%fd16962, %fd16961, 0d406FE00000000000;
	cvt.rzi.u32.f64 	%r2243, %fd16962;
	and.b16  	%rs873, %rs1089, 255;
	cvt.rn.f64.u16 	%fd16963, %rs873;
	mul.f64 	%fd16964, %fd16935, %fd16963;
	min.f64 	%fd16965, %fd16964, 0d406FE00000000000;
	cvt.rzi.u32.f64 	%r2244, %fd16965;
	and.b16  	%rs874, %rs1090, 255;
	cvt.rn.f64.u16 	%fd16966, %rs874;
	mul.f64 	%fd16967, %fd16935, %fd16966;
	min.f64 	%fd16968, %fd16967, 0d406FE00000000000;
	cvt.rzi.u32.f64 	%r2245, %fd16968;
	and.b32  	%r2246, %r2242, 255;
	and.b32  	%r2247, %r2229, 255;
	add.s32 	%r2248, %r2247, %r2246;
	cvt.rn.f64.u32 	%fd16969, %r2248;
	min.f64 	%fd16970, %fd16969, 0d406FE00000000000;
	cvt.rzi.u32.f64 	%r2249, %fd16970;
	cvt.u16.u32 	%rs1091, %r2249;
	and.b32  	%r2250, %r2243, 255;
	and.b32  	%r2251, %r2233, 255;
	add.s32 	%r2252, %r2251, %r2250;
	cvt.rn.f64.u32 	%fd16971, %r2252;
	min.f64 	%fd16972, %fd16971, 0d406FE00000000000;
	cvt.rzi.u32.f64 	%r2253, %fd16972;
	cvt.u16.u32 	%rs1092, %r2253;
	and.b32  	%r2254, %r2244, 255;
	and.b32  	%r2255, %r2237, 255;
	add.s32 	%r2256, %r2255, %r2254;
	cvt.rn.f64.u32 	%fd16973, %r2256;
	min.f64 	%fd16974, %fd16973, 0d406FE00000000000;
	cvt.rzi.u32.f64 	%r2257, %fd16974;
	cvt.u16.u32 	%rs1093, %r2257;
	and.b32  	%r2258, %r2245, 255;
	and.b32  	%r2259, %r2241, 255;
	add.s32 	%r2260, %r2259, %r2258;
	cvt.rn.f64.u32 	%fd16975, %r2260;
	min.f64 	%fd16976, %fd16975, 0d406FE00000000000;
	cvt.rzi.u32.f64 	%r2261, %fd16976;
	cvt.u16.u32 	%rs1094, %r2261;
	bra.uni 	$L__BB0_2277;
$L__BB0_2276:
	ld.param.u64 	%rd1075, [_Z13render_kernelP4RectiP4TrigiP5Lighti7double3S5_iidP6uchar4iS7__param_2];
	cvta.to.global.u64 	%rd849, %rd1075;
	mul.wide.s32 	%rd850, %r3016, 96;
	add.s64 	%rd851, %rd849, %rd850;
	ld.global.f64 	%fd16863, [%rd851+80];
	and.b16  	%rs851, %rs1075, 255;
	cvt.rn.f64.u16 	%fd16864, %rs851;
	mul.f64 	%fd16865, %fd16863, %fd16864;
	min.f64 	%fd16866, %fd16865, 0d406FE00000000000;
	cvt.rzi.u32.f64 	%r2174, %fd16866;
	and.b16  	%rs852, %rs1076, 255;
	cvt.rn.f64.u16 	%fd16867, %rs852;
	mul.f64 	%fd16868, %fd16863, %fd16867;
	min.f64 	%fd16869, %fd16868, 0d406FE00000000000;
	cvt.rzi.u32.f64 	%r2175, %fd16869;
	and.b16  	%rs853, %rs1077, 255;
	cvt.rn.f64.u16 	%fd16870, %rs853;
	mul.f64 	%fd16871, %fd16863, %fd16870;
	min.f64 	%fd16872, %fd16871, 0d406FE00000000000;
	cvt.rzi.u32.f64 	%r2176, %fd16872;
	and.b16  	%rs854, %rs1078, 255;
	cvt.rn.f64.u16 	%fd16873, %rs854;
	mul.f64 	%fd16874, %fd16863, %fd16873;
	min.f64 	%fd16875, %fd16874, 0d406FE00000000000;
	cvt.rzi.u32.f64 	%r2177, %fd16875;
	mov.f64 	%fd16876, 0d3FF0000000000000;
	sub.f64 	%fd16877, %fd16876, %fd16863;
	ld.global.f64 	%fd16878, [%rd851+88];
	sub.f64 	%fd16879, %fd16877, %fd16878;
	and.b16  	%rs855, %rs1091, 255;
	cvt.rn.f64.u16 	%fd16880, %rs855;
	mul.f64 	%fd16881, %fd16879, %fd16880;
	min.f64 	%fd16882, %fd16881, 0d406FE00000000000;
	cvt.rzi.u32.f64 	%r2178, %fd16882;
	and.b16  	%rs856, %rs1092, 255;
	cvt.rn.f64.u16 	%fd16883, %rs856;
	mul.f64 	%fd16884, %fd16879, %fd16883;
	min.f64 	%fd16885, %fd16884, 0d406FE00000000000;
	cvt.rzi.u32.f64 	%r2179, %fd16885;
	and.b16  	%rs857, %rs1093, 255;
	cvt.rn.f64.u16 	%fd16886, %rs857;
	mul.f64 	%fd16887, %fd16879, %fd16886;
	min.f64 	%fd16888, %fd16887, 0d406FE00000000000;
	cvt.rzi.u32.f64 	%r2180, %fd16888;
	and.b16  	%rs858, %rs1094, 255;
	cvt.rn.f64.u16 	%fd16889, %rs858;
	mul.f64 	%fd16890, %fd16879, %fd16889;
	min.f64 	%fd16891, %fd16890, 0d406FE00000000000;
	cvt.rzi.u32.f64 	%r2181, %fd16891;
	and.b32  	%r2182, %r2178, 255;
	and.b32  	%r2183, %r2174, 255;
	add.s32 	%r2184, %r2182, %r2183;
	cvt.rn.f64.u32 	%fd16892, %r2184;
	min.f64 	%fd16893, %fd16892, 0d406FE00000000000;
	cvt.rzi.u32.f64 	%r2185, %fd16893;
	and.b32  	%r2186, %r2179, 255;
	and.b32  	%r2187, %r2175, 255;
	add.s32 	%r2188, %r2186, %r2187;
	cvt.rn.f64.u32 	%fd16894, %r2188;
	min.f64 	%fd16895, %fd16894, 0d406FE00000000000;
	cvt.rzi.u32.f64 	%r2189, %fd16895;
	and.b32  	%r2190, %r2180, 255;
	and.b32  	%r2191, %r2176, 255;
	add.s32 	%r2192, %r2190, %r2191;
	cvt.rn.f64.u32 	%fd16896, %r2192;
	min.f64 	%fd16897, %fd16896, 0d406FE00000000000;
	cvt.rzi.u32.f64 	%r2193, %fd16897;
	and.b32  	%r2194, %r2181, 255;
	and.b32  	%r2195, %r2177, 255;
	add.s32 	%r2196, %r2194, %r2195;
	cvt.rn.f64.u32 	%fd16898, %r2196;
	min.f64 	%fd16899, %fd16898, 0d406FE00000000000;
	cvt.rzi.u32.f64 	%r2197, %fd16899;
	and.b16  	%rs859, %rs1087, 255;
	cvt.rn.f64.u16 	%fd16900, %rs859;
	mul.f64 	%fd16901, %fd16878, %fd16900;
	min.f64 	%fd16902, %fd16901, 0d406FE00000000000;
	cvt.rzi.u32.f64 	%r2198, %fd16902;
	and.b16  	%rs860, %rs1088, 255;
	cvt.rn.f64.u16 	%fd16903, %rs860;
	mul.f64 	%fd16904, %fd16878, %fd16903;
	min.f64 	%fd16905, %fd16904, 0d406FE00000000000;
	cvt.rzi.u32.f64 	%r2199, %fd16905;
	and.b16  	%rs861, %rs1089, 255;
	cvt.rn.f64.u16 	%fd16906, %rs861;
	mul.f64 	%fd16907, %fd16878, %fd16906;
	min.f64 	%fd16908, %fd16907, 0d406FE00000000000;
	cvt.rzi.u32.f64 	%r2200, %fd16908;
	and.b16  	%rs862, %rs1090, 255;
	cvt.rn.f64.u16 	%fd16909, %rs862;
	mul.f64 	%fd16910, %fd16878, %fd16909;
	min.f64 	%fd16911, %fd16910, 0d406FE00000000000;
	cvt.rzi.u32.f64 	%r2201, %fd16911;
	and.b32  	%r2202, %r2198, 255;
	and.b32  	%r2203, %r2185, 255;
	add.s32 	%r2204, %r2203, %r2202;
	cvt.rn.f64.u32 	%fd16912, %r2204;
	min.f64 	%fd16913, %fd16912, 0d406FE00000000000;
	cvt.rzi.u32.f64 	%r2205, %fd16913;
	cvt.u16.u32 	%rs1091, %r2205;
	and.b32  	%r2206, %r2199, 255;
	and.b32  	%r2207, %r2189, 255;
	add.s32 	%r2208, %r2207, %r2206;
	cvt.rn.f64.u32 	%fd16914, %r2208;
	min.f64 	%fd16915, %fd16914, 0d406FE00000000000;
	cvt.rzi.u32.f64 	%r2209, %fd16915;
	cvt.u16.u32 	%rs1092, %r2209;
	and.b32  	%r2210, %r2200, 255;
	and.b32  	%r2211, %r2193, 255;
	add.s32 	%r2212, %r2211, %r2210;
	cvt.rn.f64.u32 	%fd16916, %r2212;
	min.f64 	%fd16917, %fd16916, 0d406FE00000000000;
	cvt.rzi.u32.f64 	%r2213, %fd16917;
	cvt.u16.u32 	%rs1093, %r2213;
	and.b32  	%r2214, %r2201, 255;
	and.b32  	%r2215, %r2197, 255;
	add.s32 	%r2216, %r2215, %r2214;
	cvt.rn.f64.u32 	%fd16918, %r2216;
	min.f64 	%fd16919, %fd16918, 0d406FE00000000000;
	cvt.rzi.u32.f64 	%r2217, %fd16919;
	cvt.u16.u32 	%rs1094, %r2217;
$L__BB0_2277:
	setp.eq.s32 	%p3629, %r2917, 1;
	@%p3629 bra 	$L__BB0_2280;
	setp.ne.s32 	%p3630, %r2917, 0;
	@%p3630 bra 	$L__BB0_2281;
	ld.param.u64 	%rd945, [_Z13render_kernelP4RectiP4TrigiP5Lighti7double3S5_iidP6uchar4iS7__param_0];
	cvta.to.global.u64 	%rd858, %rd945;
	mul.wide.s32 	%rd859, %r2916, 128;
	add.s64 	%rd860, %rd858, %rd859;
	ld.global.f64 	%fd17034, [%rd860+112];
	and.b16  	%rs887, %rs1055, 255;
	cvt.rn.f64.u16 	%fd17035, %rs887;
	mul.f64 	%fd17036, %fd17034, %fd17035;
	min.f64 	%fd17037, %fd17036, 0d406FE00000000000;
	cvt.rzi.u32.f64 	%r2306, %fd17037;
	and.b16  	%rs888, %rs1056, 255;
	cvt.rn.f64.u16 	%fd17038, %rs888;
	mul.f64 	%fd17039, %fd17034, %fd17038;
	min.f64 	%fd17040, %fd17039, 0d406FE00000000000;
	cvt.rzi.u32.f64 	%r2307, %fd17040;
	and.b16  	%rs889, %rs1057, 255;
	cvt.rn.f64.u16 	%fd17041, %rs889;
	mul.f64 	%fd17042, %fd17034, %fd17041;
	min.f64 	%fd17043, %fd17042, 0d406FE00000000000;
	cvt.rzi.u32.f64 	%r2308, %fd17043;
	and.b16  	%rs890, %rs1058, 255;
	cvt.rn.f64.u16 	%fd17044, %rs890;
	mul.f64 	%fd17045, %fd17034, %fd17044;
	min.f64 	%fd17046, %fd17045, 0d406FE00000000000;
	cvt.rzi.u32.f64 	%r2309, %fd17046;
	mov.f64 	%fd17047, 0d3FF0000000000000;
	sub.f64 	%fd17048, %fd17047, %fd17034;
	ld.global.f64 	%fd17049, [%rd860+120];
	sub.f64 	%fd17050, %fd17048, %fd17049;
	and.b16  	%rs891, %rs1098, 255;
	cvt.rn.f64.u16 	%fd17051, %rs891;
	mul.f64 	%fd17052, %fd17050, %fd17051;
	min.f64 	%fd17053, %fd17052, 0d406FE00000000000;
	cvt.rzi.u32.f64 	%r2310, %fd17053;
	and.b16  	%rs892, %rs1097, 255;
	cvt.rn.f64.u16 	%fd17054, %rs892;
	mul.f64 	%fd17055, %fd17050, %fd17054;
	min.f64 	%fd17056, %fd17055, 0d406FE00000000000;
	cvt.rzi.u32.f64 	%r2311, %fd17056;
	and.b16  	%rs893, %rs1096, 255;
	cvt.rn.f64.u16 	%fd17057, %rs893;
	mul.f64 	%fd17058, %fd17050, %fd17057;
	min.f64 	%fd17059, %fd17058, 0d406FE00000000000;
	cvt.rzi.u32.f64 	%r2312, %fd17059;
	and.b16  	%rs894, %rs1095, 255;
	cvt.rn.f64.u16 	%fd17060, %rs894;
	mul.f64 	%fd17061, %fd17050, %fd17060;
	min.f64 	%fd17062, %fd17061, 0d406FE00000000000;
	cvt.rzi.u32.f64 	%r2313, %fd17062;
	and.b32  	%r2314, %r2310, 255;
	and.b32  	%r2315, %r2306, 255;
	add.s32 	%r2316, %r2314, %r2315;
	cvt.rn.f64.u32 	%fd17063, %r2316;
	min.f64 	%fd17064, %fd17063, 0d406FE00000000000;
	cvt.rzi.u32.f64 	%r2317, %fd17064;
	and.b32  	%r2318, %r2311, 255;
	and.b32  	%r2319, %r2307, 255;
	add.s32 	%r2320, %r2318, %r2319;
	cvt.rn.f64.u32 	%fd17065, %r2320;
	min.f64 	%fd17066, %fd17065, 0d406FE00000000000;
	cvt.rzi.u32.f64 	%r2321, %fd17066;
	and.b32  	%r2322, %r2312, 255;
	and.b32  	%r2323, %r2308, 255;
	add.s32 	%r2324, %r2322, %r2323;
	cvt.rn.f64.u32 	%fd17067, %r2324;
	min.f64 	%fd17068, %fd17067, 0d406FE00000000000;
	cvt.rzi.u32.f64 	%r2325, %fd17068;
	and.b32  	%r2326, %r2313, 255;
	and.b32  	%r2327, %r2309, 255;
	add.s32 	%r2328, %r2326, %r2327;
	cvt.rn.f64.u32 	%fd17069, %r2328;
	min.f64 	%fd17070, %fd17069, 0d406FE00000000000;
	cvt.rzi.u32.f64 	%r2329, %fd17070;
	and.b16  	%rs895, %rs1091, 255;
	cvt.rn.f64.u16 	%fd17071, %rs895;
	mul.f64 	%fd17072, %fd17049, %fd17071;
	min.f64 	%fd17073, %fd17072, 0d406FE00000000000;
	cvt.rzi.u32.f64 	%r2330, %fd17073;
	and.b16  	%rs896, %rs1092, 255;
	cvt.rn.f64.u16 	%fd17074, %rs896;
	mul.f64 	%fd17075, %fd17049, %fd17074;
	min.f64 	%fd17076, %fd17075, 0d406FE00000000000;
	cvt.rzi.u32.f64 	%r2331, %fd17076;
	and.b16  	%rs897, %rs1093, 255;
	cvt.rn.f64.u16 	%fd17077, %rs897;
	mul.f64 	%fd17078, %fd17049, %fd17077;
	min.f64 	%fd17079, %fd17078, 0d406FE00000000000;
	cvt.rzi.u32.f64 	%r2332, %fd17079;
	and.b16  	%rs898, %rs1094, 255;
	cvt.rn.f64.u16 	%fd17080, %rs898;
	mul.f64 	%fd17081, %fd17049, %fd17080;
	min.f64 	%fd17082, %fd17081, 0d406FE00000000000;
	cvt.rzi.u32.f64 	%r2333, %fd17082;
	and.b32  	%r2334, %r2330, 255;
	and.b32  	%r2335, %r2317, 255;
	add.s32 	%r2336, %r2335, %r2334;
	cvt.rn.f64.u32 	%fd17083, %r2336;
	min.f64 	%fd17084, %fd17083, 0d406FE00000000000;
	cvt.rzi.u32.f64 	%r2337, %fd17084;
	cvt.u16.u32 	%rs1098, %r2337;
	and.b32  	%r2338, %r2331, 255;
	and.b32  	%r2339, %r2321, 255;
	add.s32 	%r2340, %r2339, %r2338;
	cvt.rn.f64.u32 	%fd17085, %r2340;
	min.f64 	%fd17086, %fd17085, 0d406FE00000000000;
	cvt.rzi.u32.f64 	%r2341, %fd17086;
	cvt.u16.u32 	%rs1097, %r2341;
	and.b32  	%r2342, %r2332, 255;
	and.b32  	%r2343, %r2325, 255;
	add.s32 	%r2344, %r2343, %r2342;
	cvt.rn.f64.u32 	%fd17087, %r2344;
	min.f64 	%fd17088, %fd17087, 0d406FE00000000000;
	cvt.rzi.u32.f64 	%r2345, %fd17088;
	cvt.u16.u32 	%rs1096, %r2345;
	and.b32  	%r2346, %r2333, 255;
	and.b32  	%r2347, %r2329, 255;
	add.s32 	%r2348, %r2347, %r2346;
	cvt.rn.f64.u32 	%fd17089, %r2348;
	min.f64 	%fd17090, %fd17089, 0d406FE00000000000;
	cvt.rzi.u32.f64 	%r2349, %fd17090;
	cvt.u16.u32 	%rs1095, %r2349;
	bra.uni 	$L__BB0_2281;
$L__BB0_2280:
	ld.param.u64 	%rd1076, [_Z13render_kernelP4RectiP4TrigiP5Lighti7double3S5_iidP6uchar4iS7__param_2];
	cvta.to.global.u64 	%rd855, %rd1076;
	mul.wide.s32 	%rd856, %r2916, 96;
	add.s64 	%rd857, %rd855, %rd856;
	ld.global.f64 	%fd16977, [%rd857+80];
	and.b16  	%rs875, %rs1055, 255;
	cvt.rn.f64.u16 	%fd16978, %rs875;
	mul.f64 	%fd16979, %fd16977, %fd16978;
	min.f64 	%fd16980, %fd16979, 0d406FE00000000000;
	cvt.rzi.u32.f64 	%r2262, %fd16980;
	and.b16  	%rs876, %rs1056, 255;
	cvt.rn.f64.u16 	%fd16981, %rs876;
	mul.f64 	%fd16982, %fd16977, %fd16981;
	min.f64 	%fd16983, %fd16982, 0d406FE00000000000;
	cvt.rzi.u32.f64 	%r2263, %fd16983;
	and.b16  	%rs877, %rs1057, 255;
	cvt.rn.f64.u16 	%fd16984, %rs877;
	mul.f64 	%fd16985, %fd16977, %fd16984;
	min.f64 	%fd16986, %fd16985, 0d406FE00000000000;
	cvt.rzi.u32.f64 	%r2264, %fd16986;
	and.b16  	%rs878, %rs1058, 255;
	cvt.rn.f64.u16 	%fd16987, %rs878;
	mul.f64 	%fd16988, %fd16977, %fd16987;
	min.f64 	%fd16989, %fd16988, 0d406FE00000000000;
	cvt.rzi.u32.f64 	%r2265, %fd16989;
	mov.f64 	%fd16990, 0d3FF0000000000000;
	sub.f64 	%fd16991, %fd16990, %fd16977;
	ld.global.f64 	%fd16992, [%rd857+88];
	sub.f64 	%fd16993, %fd16991, %fd16992;
	and.b16  	%rs879, %rs1098, 255;
	cvt.rn.f64.u16 	%fd16994, %rs879;
	mul.f64 	%fd16995, %fd16993, %fd16994;
	min.f64 	%fd16996, %fd16995, 0d406FE00000000000;
	cvt.rzi.u32.f64 	%r2266, %fd16996;
	and.b16  	%rs880, %rs1097, 255;
	cvt.rn.f64.u16 	%fd16997, %rs880;
	mul.f64 	%fd16998, %fd16993, %fd16997;
	min.f64 	%fd16999, %fd16998, 0d406FE00000000000;
	cvt.rzi.u32.f64 	%r2267, %fd16999;
	and.b16  	%rs881, %rs1096, 255;
	cvt.rn.f64.u16 	%fd17000, %rs881;
	mul.f64 	%fd17001, %fd16993, %fd17000;
	min.f64 	%fd17002, %fd17001, 0d406FE00000000000;
	cvt.rzi.u32.f64 	%r2268, %fd17002;
	and.b16  	%rs882, %rs1095, 255;
	cvt.rn.f64.u16 	%fd17003, %rs882;
	mul.f64 	%fd17004, %fd16993, %fd17003;
	min.f64 	%fd17005, %fd17004, 0d406FE00000000000;
	cvt.rzi.u32.f64 	%r2269, %fd17005;
	and.b32  	%r2270, %r2266, 255;
	and.b32  	%r2271, %r2262, 255;
	add.s32 	%r2272, %r2270, %r2271;
	cvt.rn.f64.u32 	%fd17006, %r2272;
	min.f64 	%fd17007, %fd17006, 0d406FE00000000000;
	cvt.rzi.u32.f64 	%r2273, %fd17007;
	and.b32  	%r2274, %r2267, 255;
	and.b32  	%r2275, %r2263, 255;
	add.s32 	%r2276, %r2274, %r2275;
	cvt.rn.f64.u32 	%fd17008, %r2276;
	min.f64 	%fd17009, %fd17008, 0d406FE00000000000;
	cvt.rzi.u32.f64 	%r2277, %fd17009;
	and.b32  	%r2278, %r2268, 255;
	and.b32  	%r2279, %r2264, 255;
	add.s32 	%r2280, %r2278, %r2279;
	cvt.rn.f64.u32 	%fd17010, %r2280;
	min.f64 	%fd17011, %fd17010, 0d406FE00000000000;
	cvt.rzi.u32.f64 	%r2281, %fd17011;
	and.b32  	%r2282, %r2269, 255;
	and.b32  	%r2283, %r2265, 255;
	add.s32 	%r2284, %r2282, %r2283;
	cvt.rn.f64.u32 	%fd17012, %r2284;
	min.f64 	%fd17013, %fd17012, 0d406FE00000000000;
	cvt.rzi.u32.f64 	%r2285, %fd17013;
	and.b16  	%rs883, %rs1091, 255;
	cvt.rn.f64.u16 	%fd17014, %rs883;
	mul.f64 	%fd17015, %fd16992, %fd17014;
	min.f64 	%fd17016, %fd17015, 0d406FE00000000000;
	cvt.rzi.u32.f64 	%r2286, %fd17016;
	and.b16  	%rs884, %rs1092, 255;
	cvt.rn.f64.u16 	%fd17017, %rs884;
	mul.f64 	%fd17018, %fd16992, %fd17017;
	min.f64 	%fd17019, %fd17018, 0d406FE00000000000;
	cvt.rzi.u32.f64 	%r2287, %fd17019;
	and.b16  	%rs885, %rs1093, 255;
	cvt.rn.f64.u16 	%fd17020, %rs885;
	mul.f64 	%fd17021, %fd16992, %fd17020;
	min.f64 	%fd17022, %fd17021, 0d406FE00000000000;
	cvt.rzi.u32.f64 	%r2288, %fd17022;
	and.b16  	%rs886, %rs1094, 255;
	cvt.rn.f64.u16 	%fd17023, %rs886;
	mul.f64 	%fd17024, %fd16992, %fd17023;
	min.f64 	%fd17025, %fd17024, 0d406FE00000000000;
	cvt.rzi.u32.f64 	%r2289, %fd17025;
	and.b32  	%r2290, %r2286, 255;
	and.b32  	%r2291, %r2273, 255;
	add.s32 	%r2292, %r2291, %r2290;
	cvt.rn.f64.u32 	%fd17026, %r2292;
	min.f64 	%fd17027, %fd17026, 0d406FE00000000000;
	cvt.rzi.u32.f64 	%r2293, %fd17027;
	cvt.u16.u32 	%rs1098, %r2293;
	and.b32  	%r2294, %r2287, 255;
	and.b32  	%r2295, %r2277, 255;
	add.s32 	%r2296, %r2295, %r2294;
	cvt.rn.f64.u32 	%fd17028, %r2296;
	min.f64 	%fd17029, %fd17028, 0d406FE00000000000;
	cvt.rzi.u32.f64 	%r2297, %fd17029;
	cvt.u16.u32 	%rs1097, %r2297;
	and.b32  	%r2298, %r2288, 255;
	and.b32  	%r2299, %r2281, 255;
	add.s32 	%r2300, %r2299, %r2298;
	cvt.rn.f64.u32 	%fd17030, %r2300;
	min.f64 	%fd17031, %fd17030, 0d406FE00000000000;
	cvt.rzi.u32.f64 	%r2301, %fd17031;
	cvt.u16.u32 	%rs1096, %r2301;
	and.b32  	%r2302, %r2289, 255;
	and.b32  	%r2303, %r2285, 255;
	add.s32 	%r2304, %r2303, %r2302;
	cvt.rn.f64.u32 	%fd17032, %r2304;
	min.f64 	%fd17033, %fd17032, 0d406FE00000000000;
	cvt.rzi.u32.f64 	%r2305, %fd17033;
	cvt.u16.u32 	%rs1095, %r2305;
$L__BB0_2281:
	setp.eq.s32 	%p3631, %r2717, 1;
	@%p3631 bra 	$L__BB0_2284;
	setp.ne.s32 	%p3632, %r2717, 0;
	@%p3632 bra 	$L__BB0_2285;
	ld.param.u64 	%rd946, [_Z13render_kernelP4RectiP4TrigiP5Lighti7double3S5_iidP6uchar4iS7__param_0];
	cvta.to.global.u64 	%rd864, %rd946;
	mul.wide.s32 	%rd865, %r2716, 128;
	add.s64 	%rd866, %rd864, %rd865;
	ld.global.f64 	%fd17148, [%rd866+112];
	and.b16  	%rs911, %rs1014, 255;
	cvt.rn.f64.u16 	%fd17149, %rs911;
	mul.f64 	%fd17150, %fd17148, %fd17149;
	min.f64 	%fd17151, %fd17150, 0d406FE00000000000;
	cvt.rzi.u32.f64 	%r2394, %fd17151;
	and.b16  	%rs912, %rs1013, 255;
	cvt.rn.f64.u16 	%fd17152, %rs912;
	mul.f64 	%fd17153, %fd17148, %fd17152;
	min.f64 	%fd17154, %fd17153, 0d406FE00000000000;
	cvt.rzi.u32.f64 	%r2395, %fd17154;
	and.b16  	%rs913, %rs1012, 255;
	cvt.rn.f64.u16 	%fd17155, %rs913;
	mul.f64 	%fd17156, %fd17148, %fd17155;
	min.f64 	%fd17157, %fd17156, 0d406FE00000000000;
	cvt.rzi.u32.f64 	%r2396, %fd17157;
	and.b16  	%rs914, %rs1011, 255;
	cvt.rn.f64.u16 	%fd17158, %rs914;
	mul.f64 	%fd17159, %fd17148, %fd17158;
	min.f64 	%fd17160, %fd17159, 0d406FE00000000000;
	cvt.rzi.u32.f64 	%r2397, %fd17160;
	mov.f64 	%fd17161, 0d3FF0000000000000;
	sub.f64 	%fd17162, %fd17161, %fd17148;
	ld.global.f64 	%fd17163, [%rd866+120];
	sub.f64 	%fd17164, %fd17162, %fd17163;
	and.b16  	%rs915, %rs1102, 255;
	cvt.rn.f64.u16 	%fd17165, %rs915;
	mul.f64 	%fd17166, %fd17164, %fd17165;
	min.f64 	%fd17167, %fd17166, 0d406FE00000000000;
	cvt.rzi.u32.f64 	%r2398, %fd17167;
	and.b16  	%rs916, %rs1101, 255;
	cvt.rn.f64.u16 	%fd17168, %rs916;
	mul.f64 	%fd17169, %fd17164, %fd17168;
	min.f64 	%fd17170, %fd17169, 0d406FE00000000000;
	cvt.rzi.u32.f64 	%r2399, %fd17170;
	and.b16  	%rs917, %rs1100, 255;
	cvt.rn.f64.u16 	%fd17171, %rs917;
	mul.f64 	%fd17172, %fd17164, %fd17171;
	min.f64 	%fd17173, %fd17172, 0d406FE00000000000;
	cvt.rzi.u32.f64 	%r2400, %fd17173;
	and.b16  	%rs918, %rs1099, 255;
	cvt.rn.f64.u16 	%fd17174, %rs918;
	mul.f64 	%fd17175, %fd17164, %fd17174;
	min.f64 	%fd17176, %fd17175, 0d406FE00000000000;
	cvt.rzi.u32.f64 	%r2401, %fd17176;
	and.b32  	%r2402, %r2398, 255;
	and.b32  	%r2403, %r2394, 255;
	add.s32 	%r2404, %r2402, %r2403;
	cvt.rn.f64.u32 	%fd17177, %r2404;
	min.f64 	%fd17178, %fd17177, 0d406FE00000000000;
	cvt.rzi.u32.f64 	%r2405, %fd17178;
	and.b32  	%r2406, %r2399, 255;
	and.b32  	%r2407, %r2395, 255;
	add.s32 	%r2408, %r2406, %r2407;
	cvt.rn.f64.u32 	%fd17179, %r2408;
	min.f64 	%fd17180, %fd17179, 0d406FE00000000000;
	cvt.rzi.u32.f64 	%r2409, %fd17180;
	and.b32  	%r2410, %r2400, 255;
	and.b32  	%r2411, %r2396, 255;
	add.s32 	%r2412, %r2410, %r2411;
	cvt.rn.f64.u32 	%fd17181, %r2412;
	min.f64 	%fd17182, %fd17181, 0d406FE00000000000;
	cvt.rzi.u32.f64 	%r2413, %fd17182;
	and.b32  	%r2414, %r2401, 255;
	and.b32  	%r2415, %r2397, 255;
	add.s32 	%r2416, %r2414, %r2415;
	cvt.rn.f64.u32 	%fd17183, %r2416;
	min.f64 	%fd17184, %fd17183, 0d406FE00000000000;
	cvt.rzi.u32.f64 	%r2417, %fd17184;
	and.b16  	%rs919, %rs1098, 255;
	cvt.rn.f64.u16 	%fd17185, %rs919;
	mul.f64 	%fd17186, %fd17163, %fd17185;
	min.f64 	%fd17187, %fd17186, 0d406FE00000000000;
	cvt.rzi.u32.f64 	%r2418, %fd17187;
	and.b16  	%rs920, %rs1097, 255;
	cvt.rn.f64.u16 	%fd17188, %rs920;
	mul.f64 	%fd17189, %fd17163, %fd17188;
	min.f64 	%fd17190, %fd17189, 0d406FE00000000000;
	cvt.rzi.u32.f64 	%r2419, %fd17190;
	and.b16  	%rs921, %rs1096, 255;
	cvt.rn.f64.u16 	%fd17191, %rs921;
	mul.f64 	%fd17192, %fd17163, %fd17191;
	min.f64 	%fd17193, %fd17192, 0d406FE00000000000;
	cvt.rzi.u32.f64 	%r2420, %fd17193;
	and.b16  	%rs922, %rs1095, 255;
	cvt.rn.f64.u16 	%fd17194, %rs922;
	mul.f64 	%fd17195, %fd17163, %fd17194;
	min.f64 	%fd17196, %fd17195, 0d406FE00000000000;
	cvt.rzi.u32.f64 	%r2421, %fd17196;
	and.b32  	%r2422, %r2418, 255;
	and.b32  	%r2423, %r2405, 255;
	add.s32 	%r2424, %r2423, %r2422;
	cvt.rn.f64.u32 	%fd17197, %r2424;
	min.f64 	%fd17198, %fd17197, 0d406FE00000000000;
	cvt.rzi.u32.f64 	%r2425, %fd17198;
	cvt.u16.u32 	%rs1102, %r2425;
	and.b32  	%r2426, %r2419, 255;
	and.b32  	%r2427, %r2409, 255;
	add.s32 	%r2428, %r2427, %r2426;
	cvt.rn.f64.u32 	%fd17199, %r2428;
	min.f64 	%fd17200, %fd17199, 0d406FE00000000000;
	cvt.rzi.u32.f64 	%r2429, %fd17200;
	cvt.u16.u32 	%rs1101, %r2429;
	and.b32  	%r2430, %r2420, 255;
	and.b32  	%r2431, %r2413, 255;
	add.s32 	%r2432, %r2431, %r2430;
	cvt.rn.f64.u32 	%fd17201, %r2432;
	min.f64 	%fd17202, %fd17201, 0d406FE00000000000;
	cvt.rzi.u32.f64 	%r2433, %fd17202;
	cvt.u16.u32 	%rs1100, %r2433;
	and.b32  	%r2434, %r2421, 255;
	and.b32  	%r2435, %r2417, 255;
	add.s32 	%r2436, %r2435, %r2434;
	cvt.rn.f64.u32 	%fd17203, %r2436;
	min.f64 	%fd17204, %fd17203, 0d406FE00000000000;
	cvt.rzi.u32.f64 	%r2437, %fd17204;
	cvt.u16.u32 	%rs1099, %r2437;
	bra.uni 	$L__BB0_2285;
$L__BB0_2284:
	ld.param.u64 	%rd1077, [_Z13render_kernelP4RectiP4TrigiP5Lighti7double3S5_iidP6uchar4iS7__param_2];
	cvta.to.global.u64 	%rd861, %rd1077;
	mul.wide.s32 	%rd862, %r2716, 96;
	add.s64 	%rd863, %rd861, %rd862;
	ld.global.f64 	%fd17091, [%rd863+80];
	and.b16  	%rs899, %rs1014, 255;
	cvt.rn.f64.u16 	%fd17092, %rs899;
	mul.f64 	%fd17093, %fd17091, %fd17092;
	min.f64 	%fd17094, %fd17093, 0d406FE00000000000;
	cvt.rzi.u32.f64 	%r2350, %fd17094;
	and.b16  	%rs900, %rs1013, 255;
	cvt.rn.f64.u16 	%fd17095, %rs900;
	mul.f64 	%fd17096, %fd17091, %fd17095;
	min.f64 	%fd17097, %fd17096, 0d406FE00000000000;
	cvt.rzi.u32.f64 	%r2351, %fd17097;
	and.b16  	%rs901, %rs1012, 255;
	cvt.rn.f64.u16 	%fd17098, %rs901;
	mul.f64 	%fd17099, %fd17091, %fd17098;
	min.f64 	%fd17100, %fd17099, 0d406FE00000000000;
	cvt.rzi.u32.f64 	%r2352, %fd17100;
	and.b16  	%rs902, %rs1011, 255;
	cvt.rn.f64.u16 	%fd17101, %rs902;
	mul.f64 	%fd17102, %fd17091, %fd17101;
	min.f64 	%fd17103, %fd17102, 0d406FE00000000000;
	cvt.rzi.u32.f64 	%r2353, %fd17103;
	mov.f64 	%fd17104, 0d3FF0000000000000;
	sub.f64 	%fd17105, %fd17104, %fd17091;
	ld.global.f64 	%fd17106, [%rd863+88];
	sub.f64 	%fd17107, %fd17105, %fd17106;
	and.b16  	%rs903, %rs1102, 255;
	cvt.rn.f64.u16 	%fd17108, %rs903;
	mul.f64 	%fd17109, %fd17107, %fd17108;
	min.f64 	%fd17110, %fd17109, 0d406FE00000000000;
	cvt.rzi.u32.f64 	%r2354, %fd17110;
	and.b16  	%rs904, %rs1101, 255;
	cvt.rn.f64.u16 	%fd17111, %rs904;
	mul.f64 	%fd17112, %fd17107, %fd17111;
	min.f64 	%fd17113, %fd17112, 0d406FE00000000000;
	cvt.rzi.u32.f64 	%r2355, %fd17113;
	and.b16  	%rs905, %rs1100, 255;
	cvt.rn.f64.u16 	%fd17114, %rs905;
	mul.f64 	%fd17115, %fd17107, %fd17114;
	min.f64 	%fd17116, %fd17115, 0d406FE00000000000;
	cvt.rzi.u32.f64 	%r2356, %fd17116;
	and.b16  	%rs906, %rs1099, 255;
	cvt.rn.f64.u16 	%fd17117, %rs906;
	mul.f64 	%fd17118, %fd17107, %fd17117;
	min.f64 	%fd17119, %fd17118, 0d406FE00000000000;
	cvt.rzi.u32.f64 	%r2357, %fd17119;
	and.b32  	%r2358, %r2354, 255;
	and.b32  	%r2359, %r2350, 255;
	add.s32 	%r2360, %r2358, %r2359;
	cvt.rn.f64.u32 	%fd17120, %r2360;
	min.f64 	%fd17121, %fd17120, 0d406FE00000000000;
	cvt.rzi.u32.f64 	%r2361, %fd17121;
	and.b32  	%r2362, %r2355, 255;
	and.b32  	%r2363, %r2351, 255;
	add.s32 	%r2364, %r2362, %r2363;
	cvt.rn.f64.u32 	%fd17122, %r2364;
	min.f64 	%fd17123, %fd17122, 0d406FE00000000000;
	cvt.rzi.u32.f64 	%r2365, %fd17123;
	and.b32  	%r2366, %r2356, 255;
	and.b32  	%r2367, %r2352, 255;
	add.s32 	%r2368, %r2366, %r2367;
	cvt.rn.f64.u32 	%fd17124, %r2368;
	min.f64 	%fd17125, %fd17124, 0d406FE00000000000;
	cvt.rzi.u32.f64 	%r2369, %fd17125;
	and.b32  	%r2370, %r2357, 255;
	and.b32  	%r2371, %r2353, 255;
	add.s32 	%r2372, %r2370, %r2371;
	cvt.rn.f64.u32 	%fd17126, %r2372;
	min.f64 	%fd17127, %fd17126, 0d406FE00000000000;
	cvt.rzi.u32.f64 	%r2373, %fd17127;
	and.b16  	%rs907, %rs1098, 255;
	cvt.rn.f64.u16 	%fd17128, %rs907;
	mul.f64 	%fd17129, %fd17106, %fd17128;
	min.f64 	%fd17130, %fd17129, 0d406FE00000000000;
	cvt.rzi.u32.f64 	%r2374, %fd17130;
	and.b16  	%rs908, %rs1097, 255;
	cvt.rn.f64.u16 	%fd17131, %rs908;
	mul.f64 	%fd17132, %fd17106, %fd17131;
	min.f64 	%fd17133, %fd17132, 0d406FE00000000000;
	cvt.rzi.u32.f64 	%r2375, %fd17133;
	and.b16  	%rs909, %rs1096, 255;
	cvt.rn.f64.u16 	%fd17134, %rs909;
	mul.f64 	%fd17135, %fd17106, %fd17134;
	min.f64 	%fd17136, %fd17135, 0d406FE00000000000;
	cvt.rzi.u32.f64 	%r2376, %fd17136;
	and.b16  	%rs910, %rs1095, 255;
	cvt.rn.f64.u16 	%fd17137, %rs910;
	mul.f64 	%fd17138, %fd17106, %fd17137;
	min.f64 	%fd17139, %fd17138, 0d406FE00000000000;
	cvt.rzi.u32.f64 	%r2377, %fd17139;
	and.b32  	%r2378, %r2374, 255;
	and.b32  	%r2379, %r2361, 255;
	add.s32 	%r2380, %r2379, %r2378;
	cvt.rn.f64.u32 	%fd17140, %r2380;
	min.f64 	%fd17141, %fd17140, 0d406FE00000000000;
	cvt.rzi.u32.f64 	%r2381, %fd17141;
	cvt.u16.u32 	%rs1102, %r2381;
	and.b32  	%r2382, %r2375, 255;
	and.b32  	%r2383, %r2365, 255;
	add.s32 	%r2384, %r2383, %r2382;
	cvt.rn.f64.u32 	%fd17142, %r2384;
	min.f64 	%fd17143, %fd17142, 0d406FE00000000000;
	cvt.rzi.u32.f64 	%r2385, %fd17143;
	cvt.u16.u32 	%rs1101, %r2385;
	and.b32  	%r2386, %r2376, 255;
	and.b32  	%r2387, %r2369, 255;
	add.s32 	%r2388, %r2387, %r2386;
	cvt.rn.f64.u32 	%fd17144, %r2388;
	min.f64 	%fd17145, %fd17144, 0d406FE00000000000;
	cvt.rzi.u32.f64 	%r2389, %fd17145;
	cvt.u16.u32 	%rs1100, %r2389;
	and.b32  	%r2390, %r2377, 255;
	and.b32  	%r2391, %r2373, 255;
	add.s32 	%r2392, %r2391, %r2390;
	cvt.rn.f64.u32 	%fd17146, %r2392;
	min.f64 	%fd17147, %fd17146, 0d406FE00000000000;
	cvt.rzi.u32.f64 	%r2393, %fd17147;
	cvt.u16.u32 	%rs1099, %r2393;
$L__BB0_2285:
	ld.param.u64 	%rd1118, [_Z13render_kernelP4RectiP4TrigiP5Lighti7double3S5_iidP6uchar4iS7__param_11];
	ld.param.u32 	%r2706, [_Z13render_kernelP4RectiP4TrigiP5Lighti7double3S5_iidP6uchar4iS7__param_9];
	ld.param.u32 	%r2702, [_Z13render_kernelP4RectiP4TrigiP5Lighti7double3S5_iidP6uchar4iS7__param_8];
	not.b32 	%r2438, %r2709;
	add.s32 	%r2439, %r2706, %r2438;
	mad.lo.s32 	%r2440, %r2439, %r2702, %r2708;
	cvta.to.global.u64 	%rd867, %rd1118;
	mul.wide.s32 	%rd868, %r2440, 4;
	add.s64 	%rd869, %rd867, %rd868;
	cvt.u32.u16 	%r2441, %rs1099;
	cvt.u32.u16 	%r2442, %rs1100;
	prmt.b32 	%r2443, %r2442, %r2441, 0x3340U;
	cvt.u32.u16 	%r2444, %rs1101;
	cvt.u32.u16 	%r2445, %rs1102;
	prmt.b32 	%r2446, %r2445, %r2444, 0x3340U;
	prmt.b32 	%r2447, %r2446, %r2443, 0x5410U;
	st.global.u32 	[%rd869], %r2447;
	mov.u32 	%r2448, %ntid.x;
	mov.u32 	%r2449, %nctaid.x;
	mad.lo.s32 	%r2709, %r2448, %r2449, %r2709;
	setp.lt.s32 	%p3633, %r2709, %r2706;
	@%p3633 bra 	$L__BB0_29;
$L__BB0_2286:
	ld.param.u32 	%r2703, [_Z13render_kernelP4RectiP4TrigiP5Lighti7double3S5_iidP6uchar4iS7__param_8];
	mov.u32 	%r2450, %ntid.y;
	mov.u32 	%r2451, %nctaid.y;
	mad.lo.s32 	%r2708, %r2450, %r2451, %r2708;
	setp.lt.s32 	%p3634, %r2708, %r2703;
	@%p3634 bra 	$L__BB0_27;
$L__BB0_2287:
	ret;

}
	// .globl	_Z11ssaa_kernelP6uchar4S0_iiiii
.visible .entry _Z11ssaa_kernelP6uchar4S0_iiiii(
	.param .u64 .ptr .align 1 _Z11ssaa_kernelP6uchar4S0_iiiii_param_0,
	.param .u64 .ptr .align 1 _Z11ssaa_kernelP6uchar4S0_iiiii_param_1,
	.param .u32 _Z11ssaa_kernelP6uchar4S0_iiiii_param_2,
	.param .u32 _Z11ssaa_kernelP6uchar4S0_iiiii_param_3,
	.param .u32 _Z11ssaa_kernelP6uchar4S0_iiiii_param_4,
	.param .u32 _Z11ssaa_kernelP6uchar4S0_iiiii_param_5,
	.param .u32 _Z11ssaa_kernelP6uchar4S0_iiiii_param_6
)
{
	.reg .pred 	%p<21>;
	.reg .b32 	%r<169>;
	.reg .b64 	%rd<297>;
	.reg .b64 	%fd<9>;

	ld.param.u64 	%rd70, [_Z11ssaa_kernelP6uchar4S0_iiiii_param_0];
	ld.param.u64 	%rd69, [_Z11ssaa_kernelP6uchar4S0_iiiii_param_1];
	ld.param.u32 	%r36, [_Z11ssaa_kernelP6uchar4S0_iiiii_param_2];
	ld.param.u32 	%r38, [_Z11ssaa_kernelP6uchar4S0_iiiii_param_5];
	ld.param.u32 	%r39, [_Z11ssaa_kernelP6uchar4S0_iiiii_param_6];
	cvta.to.global.u64 	%rd1, %rd70;
	cvta.to.global.u64 	%rd2, %rd69;
	mov.u32 	%r40, %ntid.x;
	mov.u32 	%r41, %ctaid.x;
	mov.u32 	%r42, %tid.x;
	mad.lo.s32 	%r1, %r40, %r41, %r42;
	mov.u32 	%r43, %ntid.y;
	mov.u32 	%r44, %ctaid.y;
	mov.u32 	%r45, %tid.y;
	mad.lo.s32 	%r159, %r43, %r44, %r45;
	mov.u32 	%r46, %nctaid.x;
	mul.lo.s32 	%r3, %r40, %r46;
	mov.u32 	%r47, %nctaid.y;
	mul.lo.s32 	%r4, %r43, %r47;
	setp.ge.s32 	%p1, %r159, %r38;
	@%p1 bra 	$L__BB1_36;
	setp.gt.s32 	%p2, %r39, 0;
	mul.lo.s32 	%r48, %r39, %r39;
	cvt.u64.u32 	%rd3, %r48;
	@%p2 bra 	$L__BB1_2;
	bra.uni 	$L__BB1_32;
$L__BB1_2:
	and.b32  	%r5, %r39, 7;
	and.b32  	%r6, %r39, 3;
	and.b32  	%r7, %r39, 2147483640;
	and.b32  	%r8, %r39, 1;
	neg.s32 	%r9, %r7;
	add.s64 	%rd4, %rd1, 16;
$L__BB1_3:
	ld.param.u32 	%r157, [_Z11ssaa_kernelP6uchar4S0_iiiii_param_4];
	setp.lt.s32 	%p6, %r1, %r157;
	@%p6 bra 	$L__BB1_5;
$L__BB1_4:
	mov.u32 	%r152, %ntid.y;
	mov.u32 	%r153, %nctaid.y;
	mad.lo.s32 	%r159, %r152, %r153, %r159;
	setp.lt.s32 	%p20, %r159, %r38;
	@%p20 bra 	$L__BB1_3;
	bra.uni 	$L__BB1_36;
$L__BB1_5:
	mul.lo.s32 	%r12, %r159, %r39;
	mov.u32 	%r160, %r1;
$L__BB1_6:
	mul.lo.s32 	%r14, %r160, %r39;
	mov.b64 	%rd292, 0;
	mov.b32 	%r161, 0;
	mov.u64 	%rd291, %rd292;
	mov.u64 	%rd290, %rd292;
	mov.u64 	%rd289, %rd292;
$L__BB1_7:
	setp.lt.u32 	%p7, %r39, 8;
	add.s32 	%r53, %r161, %r12;
	mad.lo.s32 	%r16, %r53, %r36, %r14;
	mov.b32 	%r165, 0;
	@%p7 bra 	$L__BB1_10;
	mov.u32 	%r162, %r16;
	mov.u32 	%r163, %r9;
$L__BB1_9:
	.pragma "nounroll";
	mul.wide.s32 	%rd75, %r162, 4;
	add.s64 	%rd76, %rd4, %rd75;
	ld.global.u32 	%r54, [%rd76+-16];
	bfe.u32 	%r55, %r54, 0, 8;
	bfe.u32 	%r56, %r54, 8, 8;
	bfe.u32 	%r57, %r54, 16, 8;
	bfe.u32 	%r58, %r54, 24, 8;
	cvt.u64.u32 	%rd77, %r55;
	and.b64  	%rd78, %rd77, 255;
	add.s64 	%rd79, %rd289, %rd78;
	cvt.u64.u32 	%rd80, %r56;
	and.b64  	%rd81, %rd80, 255;
	add.s64 	%rd82, %rd290, %rd81;
	cvt.u64.u32 	%rd83, %r57;
	and.b64  	%rd84, %rd83, 255;
	add.s64 	%rd85, %rd291, %rd84;
	cvt.u64.u32 	%rd86, %r58;
	and.b64  	%rd87, %rd86, 255;
	add.s64 	%rd88, %rd292, %rd87;
	ld.global.u32 	%r59, [%rd76+-12];
	bfe.u32 	%r60, %r59, 0, 8;
	bfe.u32 	%r61, %r59, 8, 8;
	bfe.u32 	%r62, %r59, 16, 8;
	bfe.u32 	%r63, %r59, 24, 8;
	cvt.u64.u32 	%rd89, %r60;
	and.b64  	%rd90, %rd89, 255;
	add.s64 	%rd91, %rd79, %rd90;
	cvt.u64.u32 	%rd92, %r61;
	and.b64  	%rd93, %rd92, 255;
	add.s64 	%rd94, %rd82, %rd93;
	cvt.u64.u32 	%rd95, %r62;
	and.b64  	%rd96, %rd95, 255;
	add.s64 	%rd97, %rd85, %rd96;
	cvt.u64.u32 	%rd98, %r63;
	and.b64  	%rd99, %rd98, 255;
	add.s64 	%rd100, %rd88, %rd99;
	ld.global.u32 	%r64, [%rd76+-8];
	bfe.u32 	%r65, %r64, 0, 8;
	bfe.u32 	%r66, %r64, 8, 8;
	bfe.u32 	%r67, %r64, 16, 8;
	bfe.u32 	%r68, %r64, 24, 8;
	cvt.u64.u32 	%rd101, %r65;
	and.b64  	%rd102, %rd101, 255;
	add.s64 	%rd103, %rd91, %rd102;
	cvt.u64.u32 	%rd104, %r66;
	and.b64  	%rd105, %rd104, 255;
	add.s64 	%rd106, %rd94, %rd105;
	cvt.u64.u32 	%rd107, %r67;
	and.b64  	%rd108, %rd107, 255;
	add.s64 	%rd109, %rd97, %rd108;
	cvt.u64.u32 	%rd110, %r68;
	and.b64  	%rd111, %rd110, 255;
	add.s64 	%rd112, %rd100, %rd111;
	ld.global.u32 	%r69, [%rd76+-4];
	bfe.u32 	%r70, %r69, 0, 8;
	bfe.u32 	%r71, %r69, 8, 8;
	bfe.u32 	%r72, %r69, 16, 8;
	bfe.u32 	%r73, %r69, 24, 8;
	cvt.u64.u32 	%rd113, %r70;
	and.b64  	%rd114, %rd113, 255;
	add.s64 	%rd115, %rd103, %rd114;
	cvt.u64.u32 	%rd116, %r71;
	and.b64  	%rd117, %rd116, 255;
	add.s64 	%rd118, %rd106, %rd117;
	cvt.u64.u32 	%rd119, %r72;
	and.b64  	%rd120, %rd119, 255;
	add.s64 	%rd121, %rd109, %rd120;
	cvt.u64.u32 	%rd122, %r73;
	and.b64  	%rd123, %rd122, 255;
	add.s64 	%rd124, %rd112, %rd123;
	ld.global.u32 	%r74, [%rd76];
	bfe.u32 	%r75, %r74, 0, 8;
	bfe.u32 	%r76, %r74, 8, 8;
	bfe.u32 	%r77, %r74, 16, 8;
	bfe.u32 	%r78, %r74, 24, 8;
	cvt.u64.u32 	%rd125, %r75;
	and.b64  	%rd126, %rd125, 255;
	add.s64 	%rd127, %rd115, %rd126;
	cvt.u64.u32 	%rd128, %r76;
	and.b64  	%rd129, %rd128, 255;
	add.s64 	%rd130, %rd118, %rd129;
	cvt.u64.u32 	%rd131, %r77;
	and.b64  	%rd132, %rd131, 255;
	add.s64 	%rd133, %rd121, %rd132;
	cvt.u64.u32 	%rd134, %r78;
	and.b64  	%rd135, %rd134, 255;
	add.s64 	%rd136, %rd124, %rd135;
	ld.global.u32 	%r79, [%rd76+4];
	bfe.u32 	%r80, %r79, 0, 8;
	bfe.u32 	%r81, %r79, 8, 8;
	bfe.u32 	%r82, %r79, 16, 8;
	bfe.u32 	%r83, %r79, 24, 8;
	cvt.u64.u32 	%rd137, %r80;
	and.b64  	%rd138, %rd137, 255;
	add.s64 	%rd139, %rd127, %rd138;
	cvt.u64.u32 	%rd140, %r81;
	and.b64  	%rd141, %rd140, 255;
	add.s64 	%rd142, %rd130, %rd141;
	cvt.u64.u32 	%rd143, %r82;
	and.b64  	%rd144, %rd143, 255;
	add.s64 	%rd145, %rd133, %rd144;
	cvt.u64.u32 	%rd146, %r83;
	and.b64  	%rd147, %rd146, 255;
	add.s64 	%rd148, %rd136, %rd147;
	ld.global.u32 	%r84, [%rd76+8];
	bfe.u32 	%r85, %r84, 0, 8;
	bfe.u32 	%r86, %r84, 8, 8;
	bfe.u32 	%r87, %r84, 16, 8;
	bfe.u32 	%r88, %r84, 24, 8;
	cvt.u64.u32 	%rd149, %r85;
	and.b64  	%rd150, %rd149, 255;
	add.s64 	%rd151, %rd139, %rd150;
	cvt.u64.u32 	%rd152, %r86;
	and.b64  	%rd153, %rd152, 255;
	add.s64 	%rd154, %rd142, %rd153;
	cvt.u64.u32 	%rd155, %r87;
	and.b64  	%rd156, %rd155, 255;
	add.s64 	%rd157, %rd145, %rd156;
	cvt.u64.u32 	%rd158, %r88;
	and.b64  	%rd159, %rd158, 255;
	add.s64 	%rd160, %rd148, %rd159;
	ld.global.u32 	%r89, [%rd76+12];
	bfe.u32 	%r90, %r89, 0, 8;
	bfe.u32 	%r91, %r89, 8, 8;
	bfe.u32 	%r92, %r89, 16, 8;
	bfe.u32 	%r93, %r89, 24, 8;
	cvt.u64.u32 	%rd161, %r90;
	and.b64  	%rd162, %rd161, 255;
	add.s64 	%rd289, %rd151, %rd162;
	cvt.u64.u32 	%rd163, %r91;
	and.b64  	%rd164, %rd163, 255;
	add.s64 	%rd290, %rd154, %rd164;
	cvt.u64.u32 	%rd165, %r92;
	and.b64  	%rd166, %rd165, 255;
	add.s64 	%rd291, %rd157, %rd166;
	cvt.u64.u32 	%rd167, %r93;
	and.b64  	%rd168, %rd167, 255;
	add.s64 	%rd292, %rd160, %rd168;
	add.s32 	%r163, %r163, 8;
	add.s32 	%r162, %r162, 8;
	setp.ne.s32 	%p8, %r163, 0;
	mov.u32 	%r165, %r7;
	@%p8 bra 	$L__BB1_9;
$L__BB1_10:
	setp.eq.s32 	%p9, %r5, 0;
	@%p9 bra 	$L__BB1_18;
	add.s32 	%r94, %r5, -1;
	setp.lt.u32 	%p10, %r94, 3;
	@%p10 bra 	$L__BB1_13;
	add.s32 	%r95, %r16, %r165;
	mul.wide.s32 	%rd170, %r95, 4;
	add.s64 	%rd171, %rd1, %rd170;
	ld.global.u32 	%r96, [%rd171];
	bfe.u32 	%r97, %r96, 0, 8;
	bfe.u32 	%r98, %r96, 8, 8;
	bfe.u32 	%r99, %r96, 16, 8;
	bfe.u32 	%r100, %r96, 24, 8;
	cvt.u64.u32 	%rd172, %r97;
	and.b64  	%rd173, %rd172, 255;
	add.s64 	%rd174, %rd289, %rd173;
	cvt.u64.u32 	%rd175, %r98;
	and.b64  	%rd176, %rd175, 255;
	add.s64 	%rd177, %rd290, %rd176;
	cvt.u64.u32 	%rd178, %r99;
	and.b64  	%rd179, %rd178, 255;
	add.s64 	%rd180, %rd291, %rd179;
	cvt.u64.u32 	%rd181, %r100;
	and.b64  	%rd182, %rd181, 255;
	add.s64 	%rd183, %rd292, %rd182;
	ld.global.u32 	%r101, [%rd171+4];
	bfe.u32 	%r102, %r101, 0, 8;
	bfe.u32 	%r103, %r101, 8, 8;
	bfe.u32 	%r104, %r101, 16, 8;
	bfe.u32 	%r105, %r101, 24, 8;
	cvt.u64.u32 	%rd184, %r102;
	and.b64  	%rd185, %rd184, 255;
	add.s64 	%rd186, %rd174, %rd185;
	cvt.u64.u32 	%rd187, %r103;
	and.b64  	%rd188, %rd187, 255;
	add.s64 	%rd189, %rd177, %rd188;
	cvt.u64.u32 	%rd190, %r104;
	and.b64  	%rd191, %rd190, 255;
	add.s64 	%rd192, %rd180, %rd191;
	cvt.u64.u32 	%rd193, %r105;
	and.b64  	%rd194, %rd193, 255;
	add.s64 	%rd195, %rd183, %rd194;
	ld.global.u32 	%r106, [%rd171+8];
	bfe.u32 	%r107, %r106, 0, 8;
	bfe.u32 	%r108, %r106, 8, 8;
	bfe.u32 	%r109, %r106, 16, 8;
	bfe.u32 	%r110, %r106, 24, 8;
	cvt.u64.u32 	%rd196, %r107;
	and.b64  	%rd197, %rd196, 255;
	add.s64 	%rd198, %rd186, %rd197;
	cvt.u64.u32 	%rd199, %r108;
	and.b64  	%rd200, %rd199, 255;
	add.s64 	%rd201, %rd189, %rd200;
	cvt.u64.u32 	%rd202, %r109;
	and.b64  	%rd203, %rd202, 255;
	add.s64 	%rd204, %rd192, %rd203;
	cvt.u64.u32 	%rd205, %r110;
	and.b64  	%rd206, %rd205, 255;
	add.s64 	%rd207, %rd195, %rd206;
	ld.global.u32 	%r111, [%rd171+12];
	bfe.u32 	%r112, %r111, 0, 8;
	bfe.u32 	%r113, %r111, 8, 8;
	bfe.u32 	%r114, %r111, 16, 8;
	bfe.u32 	%r115, %r111, 24, 8;
	cvt.u64.u32 	%rd208, %r112;
	and.b64  	%rd209, %rd208, 255;
	add.s64 	%rd289, %rd198, %rd209;
	cvt.u64.u32 	%rd210, %r113;
	and.b64  	%rd211, %rd210, 255;
	add.s64 	%rd290, %rd201, %rd211;
	cvt.u64.u32 	%rd212, %r114;
	and.b64  	%rd213, %rd212, 255;
	add.s64 	%rd291, %rd204, %rd213;
	cvt.u64.u32 	%rd214, %r115;
	and.b64  	%rd215, %rd214, 255;
	add.s64 	%rd292, %rd207, %rd215;
	add.s32 	%r165, %r165, 4;
$L__BB1_13:
	setp.eq.s32 	%p11, %r6, 0;
	@%p11 bra 	$L__BB1_18;
	setp.eq.s32 	%p12, %r6, 1;
	@%p12 bra 	$L__BB1_16;
	add.s32 	%r116, %r16, %r165;
	mul.wide.s32 	%rd217, %r116, 4;
	add.s64 	%rd218, %rd1, %rd217;
	ld.global.u32 	%r117, [%rd218];
	bfe.u32 	%r118, %r117, 0, 8;
	bfe.u32 	%r119, %r117, 8, 8;
	bfe.u32 	%r120, %r117, 16, 8;
	bfe.u32 	%r121, %r117, 24, 8;
	cvt.u64.u32 	%rd219, %r118;
	and.b64  	%rd220, %rd219, 255;
	add.s64 	%rd221, %rd289, %rd220;
	cvt.u64.u32 	%rd222, %r119;
	and.b64  	%rd223, %rd222, 255;
	add.s64 	%rd224, %rd290, %rd223;
	cvt.u64.u32 	%rd225, %r120;
	and.b64  	%rd226, %rd225, 255;
	add.s64 	%rd227, %rd291, %rd226;
	cvt.u64.u32 	%rd228, %r121;
	and.b64  	%rd229, %rd228, 255;
	add.s64 	%rd230, %rd292, %rd229;
	ld.global.u32 	%r122, [%rd218+4];
	bfe.u32 	%r123, %r122, 0, 8;
	bfe.u32 	%r124, %r122, 8, 8;
	bfe.u32 	%r125, %r122, 16, 8;
	bfe.u32 	%r126, %r122, 24, 8;
	cvt.u64.u32 	%rd231, %r123;
	and.b64  	%rd232, %rd231, 255;
	add.s64 	%rd289, %rd221, %rd232;
	cvt.u64.u32 	%rd233, %r124;
	and.b64  	%rd234, %rd233, 255;
	add.s64 	%rd290, %rd224, %rd234;
	cvt.u64.u32 	%rd235, %r125;
	and.b64  	%rd236, %rd235, 255;
	add.s64 	%rd291, %rd227, %rd236;
	cvt.u64.u32 	%rd237, %r126;
	and.b64  	%rd238, %rd237, 255;
	add.s64 	%rd292, %rd230, %rd238;
	add.s32 	%r165, %r165, 2;
$L__BB1_16:
	setp.eq.s32 	%p13, %r8, 0;
	@%p13 bra 	$L__BB1_18;
	add.s32 	%r127, %r16, %r165;
	mul.wide.s32 	%rd239, %r127, 4;
	add.s64 	%rd240, %rd1, %rd239;
	ld.global.u32 	%r128, [%rd240];
	bfe.u32 	%r129, %r128, 0, 8;
	bfe.u32 	%r130, %r128, 8, 8;
	bfe.u32 	%r131, %r128, 16, 8;
	bfe.u32 	%r132, %r128, 24, 8;
	cvt.u64.u32 	%rd241, %r129;
	and.b64  	%rd242, %rd241, 255;
	add.s64 	%rd289, %rd289, %rd242;
	cvt.u64.u32 	%rd243, %r130;
	and.b64  	%rd244, %rd243, 255;
	add.s64 	%rd290, %rd290, %rd244;
	cvt.u64.u32 	%rd245, %r131;
	and.b64  	%rd246, %rd245, 255;
	add.s64 	%rd291, %rd291, %rd246;
	cvt.u64.u32 	%rd247, %r132;
	and.b64  	%rd248, %rd247, 255;
	add.s64 	%rd292, %rd292, %rd248;
$L__BB1_18:
	add.s32 	%r161, %r161, 1;
	setp.ne.s32 	%p14, %r161, %r39;
	@%p14 bra 	$L__BB1_7;
	and.b64  	%rd249, %rd289, -4294967296;
	setp.ne.s64 	%p15, %rd249, 0;
	@%p15 bra 	$L__BB1_21;
	cvt.u32.u64 	%r133, %rd3;
	cvt.u32.u64 	%r134, %rd289;
	div.u32 	%r135, %r134, %r133;
	cvt.u64.u32 	%rd293, %r135;
	bra.uni 	$L__BB1_22;
$L__BB1_21:
	div.s64 	%rd293, %rd289, %rd3;
$L__BB1_22:
	cvt.rn.f64.s64 	%fd1, %rd293;
	min.f64 	%fd2, %fd1, 0d406FE00000000000;
	cvt.rzi.u32.f64 	%r27, %fd2;
	and.b64  	%rd250, %rd290, -4294967296;
	setp.ne.s64 	%p16, %rd250, 0;
	@%p16 bra 	$L__BB1_24;
	cvt.u32.u64 	%r136, %rd3;
	cvt.u32.u64 	%r137, %rd290;
	div.u32 	%r138, %r137, %r136;
	cvt.u64.u32 	%rd294, %r138;
	bra.uni 	$L__BB1_25;
$L__BB1_24:
	div.s64 	%rd294, %rd290, %rd3;
$L__BB1_25:
	cvt.rn.f64.s64 	%fd3, %rd294;
	min.f64 	%fd4, %fd3, 0d406FE00000000000;
	cvt.rzi.u32.f64 	%r28, %fd4;
	and.b64  	%rd251, %rd291, -4294967296;
	setp.ne.s64 	%p17, %rd251, 0;
	@%p17 bra 	$L__BB1_27;
	cvt.u32.u64 	%r139, %rd3;
	cvt.u32.u64 	%r140, %rd291;
	div.u32 	%r141, %r140, %r139;
	cvt.u64.u32 	%rd295, %r141;
	bra.uni 	$L__BB1_28;
$L__BB1_27:
	div.s64 	%rd295, %rd291, %rd3;
$L__BB1_28:
	cvt.rn.f64.s64 	%fd5, %rd295;
	min.f64 	%fd6, %fd5, 0d406FE00000000000;
	cvt.rzi.u32.f64 	%r29, %fd6;
	and.b64  	%rd252, %rd292, -4294967296;
	setp.ne.s64 	%p18, %rd252, 0;
	@%p18 bra 	$L__BB1_30;
	cvt.u32.u64 	%r142, %rd3;
	cvt.u32.u64 	%r143, %rd292;
	div.u32 	%r144, %r143, %r142;
	cvt.u64.u32 	%rd296, %r144;
	bra.uni 	$L__BB1_31;
$L__BB1_30:
	div.s64 	%rd296, %rd292, %rd3;
$L__BB1_31:
	ld.param.u32 	%r158, [_Z11ssaa_kernelP6uchar4S0_iiiii_param_4];
	ld.param.u64 	%rd256, [_Z11ssaa_kernelP6uchar4S0_iiiii_param_1];
	cvt.rn.f64.s64 	%fd7, %rd296;
	min.f64 	%fd8, %fd7, 0d406FE00000000000;
	cvt.rzi.u32.f64 	%r145, %fd8;
	mad.lo.s32 	%r146, %r159, %r158, %r160;
	cvta.to.global.u64 	%rd253, %rd256;
	mul.wide.s32 	%rd254, %r146, 4;
	add.s64 	%rd255, %rd253, %rd254;
	prmt.b32 	%r147, %r27, %r28, 0x3340U;
	prmt.b32 	%r148, %r29, %r145, 0x3340U;
	prmt.b32 	%r149, %r147, %r148, 0x5410U;
	st.global.u32 	[%rd255], %r149;
	mov.u32 	%r150, %ntid.x;
	mov.u32 	%r151, %nctaid.x;
	mad.lo.s32 	%r160, %r150, %r151, %r160;
	setp.lt.s32 	%p19, %r160, %r158;
	@%p19 bra 	$L__BB1_6;
	bra.uni 	$L__BB1_4;
$L__BB1_32:
	ld.param.u32 	%r154, [_Z11ssaa_kernelP6uchar4S0_iiiii_param_4];
	setp.ge.s32 	%p3, %r1, %r154;
	@%p3 bra 	$L__BB1_35;
	ld.param.u32 	%r155, [_Z11ssaa_kernelP6uchar4S0_iiiii_param_4];
	mul.lo.s32 	%r32, %r159, %r155;
	mov.u32 	%r168, %r1;
$L__BB1_34:
	ld.param.u32 	%r156, [_Z11ssaa_kernelP6uchar4S0_iiiii_param_4];
	add.s32 	%r49, %r168, %r32;
	mul.wide.s32 	%rd71, %r49, 4;
	add.s64 	%rd72, %rd2, %rd71;
	mov.b32 	%r50, 0;
	st.global.u32 	[%rd72], %r50;
	add.s32 	%r168, %r168, %r3;
	setp.lt.s32 	%p4, %r168, %r156;
	@%p4 bra 	$L__BB1_34;
$L__BB1_35:
	add.s32 	%r159, %r159, %r4;
	setp.lt.s32 	%p5, %r159, %r38;
	@%p5 bra 	$L__BB1_32;
$L__BB1_36:
	ret;

}
.func  (.param .align 16 .b8 func_retval0[16]) __internal_trig_reduction_slowpathd(
	.param .b64 __internal_trig_reduction_slowpathd_param_0
)
{
	.local .align 8 .b8 	__local_depot2[40];
	.reg .b64 	%SP;
	.reg .b64 	%SPL;
	.reg .pred 	%p<10>;
	.reg .b32 	%r<47>;
	.reg .b64 	%rd<74>;
	.reg .b64 	%fd<5>;

	mov.u64 	%SPL, __local_depot2;
	ld.param.f64 	%fd4, [__internal_trig_reduction_slowpathd_param_0];
	add.u64 	%rd1, %SPL, 0;
	{
	.reg .b32 %temp; 
	mov.b64 	{%temp, %r1}, %fd4;
	}
	shr.u32 	%r2, %r1, 20;
	and.b32  	%r3, %r2, 2047;
	setp.eq.s32 	%p1, %r3, 2047;
	mov.b32 	%r46, 0;
	@%p1 bra 	$L__BB2_9;
	add.s32 	%r20, %r3, -1024;
	mov.b64 	%rd20, %fd4;
	shl.b64 	%rd2, %rd20, 11;
	shr.u32 	%r4, %r20, 6;
	sub.s32 	%r45, 15, %r4;
	sub.s32 	%r21, 19, %r4;
	setp.lt.u32 	%p2, %r20, 128;
	selp.b32 	%r6, 18, %r21, %p2;
	setp.ge.s32 	%p3, %r45, %r6;
	mov.b64 	%rd70, 0;
	@%p3 bra 	$L__BB2_4;
	add.s32 	%r23, %r6, %r4;
	neg.s32 	%r43, %r23;
	or.b64  	%rd3, %rd2, -9223372036854775808;
	mov.b64 	%rd70, 0;
	mov.b32 	%r42, 0;
	mov.u64 	%rd25, __cudart_i2opi_d;
	mov.u32 	%r44, %r45;
$L__BB2_3:
	.pragma "nounroll";
	mul.wide.s32 	%rd22, %r42, 8;
	add.s64 	%rd23, %rd1, %rd22;
	mul.wide.s32 	%rd24, %r44, 8;
	add.s64 	%rd26, %rd25, %rd24;
	ld.global.nc.u64 	%rd27, [%rd26];
	{
	.reg .u32 %r0, %r1, %r2, %r3, %alo, %ahi, %blo, %bhi, %clo, %chi;
	mov.b64 	{%alo,%ahi}, %rd27;
	mov.b64 	{%blo,%bhi}, %rd3;
	mov.b64 	{%clo,%chi}, %rd70;
	mad.lo.cc.u32 	%r0, %alo, %blo, %clo;
	madc.hi.cc.u32 	%r1, %alo, %blo, %chi;
	madc.hi.u32 	%r2, %alo, %bhi, 0;
	mad.lo.cc.u32 	%r1, %alo, %bhi, %r1;
	madc.hi.cc.u32 	%r2, %ahi, %blo, %r2;
	madc.hi.u32 	%r3, %ahi, %bhi, 0;
	mad.lo.cc.u32 	%r1, %ahi, %blo, %r1;
	madc.lo.cc.u32 	%r2, %ahi, %bhi, %r2;
	addc.u32 	%r3, %r3, 0;
	mov.b64 	%rd28, {%r0,%r1};
	mov.b64 	%rd70, {%r2,%r3};
	}
	st.local.u64 	[%rd23], %rd28;
	add.s32 	%r44, %r44, 1;
	add.s32 	%r43, %r43, 1;
	add.s32 	%r42, %r42, 1;
	setp.ne.s32 	%p4, %r43, -15;
	mov.u32 	%r45, %r6;
	@%p4 bra 	$L__BB2_3;
$L__BB2_4:
	cvt.s64.s32 	%rd29, %r45;
	cvt.u64.u32 	%rd30, %r4;
	add.s64 	%rd31, %rd30, %rd29;
	shl.b64 	%rd32, %rd31, 3;
	add.s64 	%rd33, %rd1, %rd32;
	st.local.u64 	[%rd33+-120], %rd70;
	and.b32  	%r15, %r2, 63;
	ld.local.u64 	%rd72, [%rd1+16];
	ld.local.u64 	%rd71, [%rd1+24];
	setp.eq.s32 	%p5, %r15, 0;
	@%p5 bra 	$L__BB2_6;
	shl.b64 	%rd34, %rd71, %r15;
	shr.u64 	%rd35, %rd72, 1;
	xor.b32  	%r24, %r15, 63;
	shr.u64 	%rd36, %rd35, %r24;
	or.b64  	%rd71, %rd34, %rd36;
	ld.local.u64 	%rd37, [%rd1+8];
	shl.b64 	%rd38, %rd72, %r15;
	shr.u64 	%rd39, %rd37, 1;
	shr.u64 	%rd40, %rd39, %r24;
	or.b64  	%rd72, %rd38, %rd40;
$L__BB2_6:
	and.b32  	%r25, %r1, -2147483648;
	shr.u64 	%rd41, %rd71, 62;
	cvt.u32.u64 	%r26, %rd41;
	mov.b64 	{%r27, %r28}, %rd71;
	mov.b64 	{%r29, %r30}, %rd72;
	shf.l.wrap.b32 	%r31, %r30, %r27, 2;
	shf.l.wrap.b32 	%r32, %r27, %r28, 2;
	mov.b64 	%rd42, {%r31, %r32};
	shl.b64 	%rd43, %rd72, 2;
	shr.u64 	%rd44, %rd42, 63;
	cvt.u32.u64 	%r33, %rd44;
	add.s32 	%r34, %r33, %r26;
	setp.eq.s32 	%p6, %r25, 0;
	neg.s32 	%r35, %r34;
	selp.b32 	%r46, %r34, %r35, %p6;
	setp.gt.s64 	%p7, %rd42, -1;
	mov.b64 	%rd45, 0;
	{
	.reg .u32 %r0, %r1, %r2, %r3, %a0, %a1, %a2, %a3, %b0, %b1, %b2, %b3;
	mov.b64 	{%a0,%a1}, %rd45;
	mov.b64 	{%a2,%a3}, %rd45;
	mov.b64 	{%b0,%b1}, %rd43;
	mov.b64 	{%b2,%b3}, %rd42;
	sub.cc.u32 	%r0, %a0, %b0;
	subc.cc.u32 	%r1, %a1, %b1;
	subc.cc.u32 	%r2, %a2, %b2;
	subc.u32 	%r3, %a3, %b3;
	mov.b64 	%rd46, {%r0,%r1};
	mov.b64 	%rd47, {%r2,%r3};
	}
	xor.b32  	%r36, %r25, -2147483648;
	selp.b64 	%rd73, %rd42, %rd47, %p7;
	selp.b64 	%rd14, %rd43, %rd46, %p7;
	selp.b32 	%r17, %r25, %r36, %p7;
	clz.b64 	%r37, %rd73;
	cvt.u64.u32 	%rd15, %r37;
	setp.eq.s32 	%p8, %r37, 0;
	@%p8 bra 	$L__BB2_8;
	cvt.u32.u64 	%r38, %rd15;
	and.b32  	%r39, %r38, 63;
	shl.b64 	%rd48, %rd73, %r39;
	shr.u64 	%rd49, %rd14, 1;
	not.b32 	%r40, %r38;
	and.b32  	%r41, %r40, 63;
	shr.u64 	%rd50, %rd49, %r41;
	or.b64  	%rd73, %rd48, %rd50;
$L__BB2_8:
	mov.b64 	%rd51, -3958705157555305931;
	{
	.reg .u32 %r0, %r1, %r2, %r3, %alo, %ahi, %blo, %bhi;
	mov.b64 	{%alo,%ahi}, %rd73;
	mov.b64 	{%blo,%bhi}, %rd51;
	mul.lo.u32 	%r0, %alo, %blo;
	mul.hi.u32 	%r1, %alo, %blo;
	mad.lo.cc.u32 	%r1, %alo, %bhi, %r1;
	madc.hi.u32 	%r2, %alo, %bhi, 0;
	mad.lo.cc.u32 	%r1, %ahi, %blo, %r1;
	madc.hi.cc.u32 	%r2, %ahi, %blo, %r2;
	madc.hi.u32 	%r3, %ahi, %bhi, 0;
	mad.lo.cc.u32 	%r2, %ahi, %bhi, %r2;
	addc.u32 	%r3, %r3, 0;
	mov.b64 	%rd52, {%r0,%r1};
	mov.b64 	%rd53, {%r2,%r3};
	}
	setp.gt.s64 	%p9, %rd53, 0;
	{
	.reg .u32 %r0, %r1, %r2, %r3, %a0, %a1, %a2, %a3, %b0, %b1, %b2, %b3;
	mov.b64 	{%a0,%a1}, %rd52;
	mov.b64 	{%a2,%a3}, %rd53;
	mov.b64 	{%b0,%b1}, %rd52;
	mov.b64 	{%b2,%b3}, %rd53;
	add.cc.u32 	%r0, %a0, %b0;
	addc.cc.u32 	%r1, %a1, %b1;
	addc.cc.u32 	%r2, %a2, %b2;
	addc.u32 	%r3, %a3, %b3;
	mov.b64 	%rd54, {%r0,%r1};
	mov.b64 	%rd55, {%r2,%r3};
	}
	selp.b64 	%rd56, %rd55, %rd53, %p9;
	selp.s64 	%rd57, -1, 0, %p9;
	sub.s64 	%rd58, %rd57, %rd15;
	cvt.u64.u32 	%rd59, %r17;
	shl.b64 	%rd60, %rd59, 32;
	add.s64 	%rd61, %rd56, 1;
	shr.u64 	%rd62, %rd61, 10;
	add.s64 	%rd63, %rd62, 1;
	shr.u64 	%rd64, %rd63, 1;
	shl.b64 	%rd65, %rd58, 52;
	add.s64 	%rd66, %rd65, %rd64;
	add.s64 	%rd67, %rd66, 4602678819172646912;
	or.b64  	%rd68, %rd67, %rd60;
	mov.b64 	%fd4, %rd68;
$L__BB2_9:
	st.param.f64 	[func_retval0], %fd4;
	st.param.b32 	[func_retval0+8], %r46;
	ret;

}


// ===== COMPILED SASS (sm_100) =====

	.target	sm_100

	.elftype	@"ET_EXEC"


//--------------------- .note.nv.tkinfo           --------------------------
	.section	.note.nv.tkinfo,"",@"SHT_NOTE"
	.sectionflags	@"SHF_NOTE_NV_TKINFO"
	.tkinfo
        /*0018*/ 	.word	0x00000002
        /*0030*/ 	.string	""
        /*0030*/ 	.string	"ptxas"
        /*0030*/ 	.string	"Cuda compilation tools, release 13.0, V13.0.88"
        /*0030*/ 	.string	"Build cuda_13.0.r13.0/compiler.36424714_0"
        /*0030*/ 	.string	"-arch sm_100 -m 64 "



//--------------------- .note.nv.cuinfo           --------------------------
	.section	.note.nv.cuinfo,"",@"SHT_NOTE"
	.sectionflags	@"SHF_NOTE_NV_CUINFO"
        /*0018*/ 	.short	0x0002
        /*001a*/ 	.short	0x0064
        /*001c*/ 	.short	0x0082
	.zero		2


//--------------------- .nv.info                  --------------------------
	.section	.nv.info,"",@"SHT_CUDA_INFO"
	.align	4


	//----- nvinfo : EIATTR_REGCOUNT
	.align		4
        /*0000*/ 	.byte	0x04, 0x2f
        /*0002*/ 	.short	(.L_2 - .L_1)
	.align		4
.L_1:
        /*0004*/ 	.word	index@(_Z13render_kernelP4RectiP4TrigiP5Lighti7double3S5_iidP6uchar4iS7_)
        /*0008*/ 	.word	0x000000d0


	//----- nvinfo : EIATTR_FRAME_SIZE
	.align		4
.L_2:
        /*000c*/ 	.byte	0x04, 0x11
        /*000e*/ 	.short	(.L_4 - .L_3)
	.align		4
.L_3:
        /*0010*/ 	.word	index@($_Z13render_kernelP4RectiP4TrigiP5Lighti7double3S5_iidP6uchar4iS7_$__internal_trig_reduction_slowpathd)
        /*0014*/ 	.word	0x00000028


	//----- nvinfo : EIATTR_FRAME_SIZE
	.align		4
.L_4:
        /*0018*/ 	.byte	0x04, 0x11
        /*001a*/ 	.short	(.L_6 - .L_5)
	.align		4
.L_5:
        /*001c*/ 	.word	index@($__internal_2_$__cuda_sm20_div_rn_f64_full)
        /*0020*/ 	.word	0x00000028


	//----- nvinfo : EIATTR_FRAME_SIZE
	.align		4
.L_6:
        /*0024*/ 	.byte	0x04, 0x11
        /*0026*/ 	.short	(.L_8 - .L_7)
	.align		4
.L_7:
        /*0028*/ 	.word	index@($__internal_1_$__cuda_sm20_dblrcp_rn_slowpath_v3)
        /*002c*/ 	.word	0x00000028


	//----- nvinfo : EIATTR_FRAME_SIZE
	.align		4
.L_8:
        /*0030*/ 	.byte	0x04, 0x11
        /*0032*/ 	.short	(.L_10 - .L_9)
	.align		4
.L_9:
        /*0034*/ 	.word	index@(_Z13render_kernelP4RectiP4TrigiP5Lighti7double3S5_iidP6uchar4iS7_)
        /*0038*/ 	.word	0x00000028


	//----- nvinfo : EIATTR_REGCOUNT
	.align		4
.L_10:
        /*003c*/ 	.byte	0x04, 0x2f
        /*003e*/ 	.short	(.L_12 - .L_11)
	.align		4
.L_11:
        /*0040*/ 	.word	index@(_Z11ssaa_kernelP6uchar4S0_iiiii)
        /*0044*/ 	.word	0x00000020


	//----- nvinfo : EIATTR_FRAME_SIZE
	.align		4
.L_12:
        /*0048*/ 	.byte	0x04, 0x11
        /*004a*/ 	.short	(.L_14 - .L_13)
	.align		4
.L_13:
        /*004c*/ 	.word	index@($__internal_0_$__cuda_sm20_div_s64)
        /*0050*/ 	.word	0x00000000


	//----- nvinfo : EIATTR_FRAME_SIZE
	.align		4
.L_14:
        /*0054*/ 	.byte	0x04, 0x11
        /*0056*/ 	.short	(.L_16 - .L_15)
	.align		4
.L_15:
        /*0058*/ 	.word	index@(_Z11ssaa_kernelP6uchar4S0_iiiii)
        /*005c*/ 	.word	0x00000000


	//----- nvinfo : EIATTR_MIN_STACK_SIZE
	.align		4
.L_16:
        /*0060*/ 	.byte	0x04, 0x12
        /*0062*/ 	.short	(.L_18 - .L_17)
	.align		4
.L_17:
        /*0064*/ 	.word	index@(_Z11ssaa_kernelP6uchar4S0_iiiii)
        /*0068*/ 	.word	0x00000000


	//----- nvinfo : EIATTR_MIN_STACK_SIZE
	.align		4
.L_18:
        /*006c*/ 	.byte	0x04, 0x12
        /*006e*/ 	.short	(.L_20 - .L_19)
	.align		4
.L_19:
        /*0070*/ 	.word	index@(_Z13render_kernelP4RectiP4TrigiP5Lighti7double3S5_iidP6uchar4iS7_)
        /*0074*/ 	.word	0x00000028
.L_20:


//--------------------- .nv.compat                --------------------------
	.section	.nv.compat,"",@"SHT_CUDA_COMPAT_INFO"
	.align	4
        /*0000*/ 	.byte	0x02, 0x09, 0x00, 0x00, 0x02, 0x02, 0x01, 0x00, 0x02, 0x05, 0x05, 0x00, 0x03, 0x07, 0x01, 0x01
        /*0010*/ 	.byte	0x02, 0x03, 0x00, 0x00, 0x02, 0x06, 0x01, 0x00, 0x04, 0x0b, 0x08, 0x00, 0x01, 0x00, 0x00, 0x00
        /*0020*/ 	.byte	0x00, 0x00, 0x00, 0x00


//--------------------- .nv.info._Z11ssaa_kernelP6uchar4S0_iiiii --------------------------
	.section	.nv.info._Z11ssaa_kernelP6uchar4S0_iiiii,"",@"SHT_CUDA_INFO"
	.sectionflags	@""
	.align	4


	//----- nvinfo : EIATTR_CUDA_API_VERSION
	.align		4
        /*0000*/ 	.byte	0x04, 0x37
        /*0002*/ 	.short	(.L_22 - .L_21)
.L_21:
        /*0004*/ 	.word	0x00000082


	//----- nvinfo : EIATTR_KPARAM_INFO
	.align		4
.L_22:
        /*0008*/ 	.byte	0x04, 0x17
        /*000a*/ 	.short	(.L_24 - .L_23)
.L_23:
        /*000c*/ 	.word	0x00000000
        /*0010*/ 	.short	0x0006
        /*0012*/ 	.short	0x0020
        /*0014*/ 	.byte	0x00, 0xf0, 0x11, 0x00


	//----- nvinfo : EIATTR_KPARAM_INFO
	.align		4
.L_24:
        /*0018*/ 	.byte	0x04, 0x17
        /*001a*/ 	.short	(.L_26 - .L_25)
.L_25:
        /*001c*/ 	.word	0x00000000
        /*0020*/ 	.short	0x0005
        /*0022*/ 	.short	0x001c
        /*0024*/ 	.byte	0x00, 0xf0, 0x11, 0x00


	//----- nvinfo : EIATTR_KPARAM_INFO
	.align		4
.L_26:
        /*0028*/ 	.byte	0x04, 0x17
        /*002a*/ 	.short	(.L_28 - .L_27)
.L_27:
        /*002c*/ 	.word	0x00000000
        /*0030*/ 	.short	0x0004
        /*0032*/ 	.short	0x0018
        /*0034*/ 	.byte	0x00, 0xf0, 0x11, 0x00


	//----- nvinfo : EIATTR_KPARAM_INFO
	.align		4
.L_28:
        /*0038*/ 	.byte	0x04, 0x17
        /*003a*/ 	.short	(.L_30 - .L_29)
.L_29:
        /*003c*/ 	.word	0x00000000
        /*0040*/ 	.short	0x0003
        /*0042*/ 	.short	0x0014
        /*0044*/ 	.byte	0x00, 0xf0, 0x11, 0x00


	//----- nvinfo : EIATTR_KPARAM_INFO
	.align		4
.L_30:
        /*0048*/ 	.byte	0x04, 0x17
        /*004a*/ 	.short	(.L_32 - .L_31)
.L_31:
        /*004c*/ 	.word	0x00000000
        /*0050*/ 	.short	0x0002
        /*0052*/ 	.short	0x0010
        /*0054*/ 	.byte	0x00, 0xf0, 0x11, 0x00


	//----- nvinfo : EIATTR_KPARAM_INFO
	.align		4
.L_32:
        /*0058*/ 	.byte	0x04, 0x17
        /*005a*/ 	.short	(.L_34 - .L_33)
.L_33:
        /*005c*/ 	.word	0x00000000
        /*0060*/ 	.short	0x0001
        /*0062*/ 	.short	0x0008
        /*0064*/ 	.byte	0x00, 0xf5, 0x21, 0x00


	//----- nvinfo : EIATTR_KPARAM_INFO
	.align		4
.L_34:
        /*0068*/ 	.byte	0x04, 0x17
        /*006a*/ 	.short	(.L_36 - .L_35)
.L_35:
        /*006c*/ 	.word	0x00000000
        /*0070*/ 	.short	0x0000
        /*0072*/ 	.short	0x0000
        /*0074*/ 	.byte	0x00, 0xf5, 0x21, 0x00


	//----- nvinfo : EIATTR_SPARSE_MMA_MASK
	.align		4
.L_36:
        /*0078*/ 	.byte	0x03, 0x50
        /*007a*/ 	.short	0x0000


	//----- nvinfo : EIATTR_MAXREG_COUNT
	.align		4
        /*007c*/ 	.byte	0x03, 0x1b
        /*007e*/ 	.short	0x00ff


	//----- nvinfo : EIATTR_MERCURY_ISA_VERSION
	.align		4
        /*0080*/ 	.byte	0x03, 0x5f
        /*0082*/ 	.short	0x0101


	//----- nvinfo : EIATTR_VRC_CTA_INIT_COUNT
	.align		4
        /*0084*/ 	.byte	0x02, 0x4a
	.zero		1
	.zero		1


	//----- nvinfo : EIATTR_EXIT_INSTR_OFFSETS
	.align		4
        /*0088*/ 	.byte	0x04, 0x1c
        /*008a*/ 	.short	(.L_38 - .L_37)


	//   ....[0]....
.L_37:
        /*008c*/ 	.word	0x000000f0


	//   ....[1]....
        /*0090*/ 	.word	0x00000250


	//   ....[2]....
        /*0094*/ 	.word	0x00001db0


	//----- nvinfo : EIATTR_CRS_STACK_SIZE
	.align		4
.L_38:
        /*0098*/ 	.byte	0x04, 0x1e
        /*009a*/ 	.short	(.L_40 - .L_39)
.L_39:
        /*009c*/ 	.word	0x00000000


	//----- nvinfo : EIATTR_CBANK_PARAM_SIZE
	.align		4
.L_40:
        /*00a0*/ 	.byte	0x03, 0x19
        /*00a2*/ 	.short	0x0024


	//----- nvinfo : EIATTR_PARAM_CBANK
	.align		4
        /*00a4*/ 	.byte	0x04, 0x0a
        /*00a6*/ 	.short	(.L_42 - .L_41)
	.align		4
.L_41:
        /*00a8*/ 	.word	index@(.nv.constant0._Z11ssaa_kernelP6uchar4S0_iiiii)
        /*00ac*/ 	.short	0x0380
        /*00ae*/ 	.short	0x0024


	//----- nvinfo : EIATTR_SW_WAR
	.align		4
.L_42:
        /*00b0*/ 	.byte	0x04, 0x36
        /*00b2*/ 	.short	(.L_44 - .L_43)
.L_43:
        /*00b4*/ 	.word	0x00000008
.L_44:


//--------------------- .nv.info._Z13render_kernelP4RectiP4TrigiP5Lighti7double3S5_iidP6uchar4iS7_ --------------------------
	.section	.nv.info._Z13render_kernelP4RectiP4TrigiP5Lighti7double3S5_iidP6uchar4iS7_,"",@"SHT_CUDA_INFO"
	.sectionflags	@""
	.align	4


	//----- nvinfo : EIATTR_CUDA_API_VERSION
	.align		4
        /*0000*/ 	.byte	0x04, 0x37
        /*0002*/ 	.short	(.L_46 - .L_45)
.L_45:
        /*0004*/ 	.word	0x00000082


	//----- nvinfo : EIATTR_KPARAM_INFO
	.align		4
.L_46:
        /*0008*/ 	.byte	0x04, 0x17
        /*000a*/ 	.short	(.L_48 - .L_47)
.L_47:
        /*000c*/ 	.word	0x00000000
        /*0010*/ 	.short	0x000d
        /*0012*/ 	.short	0x0080
        /*0014*/ 	.byte	0x00, 0xf5, 0x21, 0x00


	//----- nvinfo : EIATTR_KPARAM_INFO
	.align		4
.L_48:
        /*0018*/ 	.byte	0x04, 0x17
        /*001a*/ 	.short	(.L_50 - .L_49)
.L_49:
        /*001c*/ 	.word	0x00000000
        /*0020*/ 	.short	0x000c
        /*0022*/ 	.short	0x0078
        /*0024*/ 	.byte	0x00, 0xf0, 0x11, 0x00


	//----- nvinfo : EIATTR_KPARAM_INFO
	.align		4
.L_50:
        /*0028*/ 	.byte	0x04, 0x17
        /*002a*/ 	.short	(.L_52 - .L_51)
.L_51:
        /*002c*/ 	.word	0x00000000
        /*0030*/ 	.short	0x000b
        /*0032*/ 	.short	0x0070
        /*0034*/ 	.byte	0x00, 0xf5, 0x21, 0x00


	//----- nvinfo : EIATTR_KPARAM_INFO
	.align		4
.L_52:
        /*0038*/ 	.byte	0x04, 0x17
        /*003a*/ 	.short	(.L_54 - .L_53)
.L_53:
        /*003c*/ 	.word	0x00000000
        /*0040*/ 	.short	0x000a
        /*0042*/ 	.short	0x0068
        /*0044*/ 	.byte	0x00, 0xf0, 0x21, 0x00


	//----- nvinfo : EIATTR_KPARAM_INFO
	.align		4
.L_54:
        /*0048*/ 	.byte	0x04, 0x17
        /*004a*/ 	.short	(.L_56 - .L_55)
.L_55:
        /*004c*/ 	.word	0x00000000
        /*0050*/ 	.short	0x0009
        /*0052*/ 	.short	0x0064
        /*0054*/ 	.byte	0x00, 0xf0, 0x11, 0x00


	//----- nvinfo : EIATTR_KPARAM_INFO
	.align		4
.L_56:
        /*0058*/ 	.byte	0x04, 0x17
        /*005a*/ 	.short	(.L_58 - .L_57)
.L_57:
        /*005c*/ 	.word	0x00000000
        /*0060*/ 	.short	0x0008
        /*0062*/ 	.short	0x0060
        /*0064*/ 	.byte	0x00, 0xf0, 0x11, 0x00


	//----- nvinfo : EIATTR_KPARAM_INFO
	.align		4
.L_58:
        /*0068*/ 	.byte	0x04, 0x17
        /*006a*/ 	.short	(.L_60 - .L_59)
.L_59:
        /*006c*/ 	.word	0x00000000
        /*0070*/ 	.short	0x0007
        /*0072*/ 	.short	0x0048
        /*0074*/ 	.byte	0x00, 0xf0, 0x61, 0x00


	//----- nvinfo : EIATTR_KPARAM_INFO
	.align		4
.L_60:
        /*0078*/ 	.byte	0x04, 0x17
        /*007a*/ 	.short	(.L_62 - .L_61)
.L_61:
        /*007c*/ 	.word	0x00000000
        /*0080*/ 	.short	0x0006
        /*0082*/ 	.short	0x0030
        /*0084*/ 	.byte	0x00, 0xf0, 0x61, 0x00


	//----- nvinfo : EIATTR_KPARAM_INFO
	.align		4
.L_62:
        /*0088*/ 	.byte	0x04, 0x17
        /*008a*/ 	.short	(.L_64 - .L_63)
.L_63:
        /*008c*/ 	.word	0x00000000
        /*0090*/ 	.short	0x0005
        /*0092*/ 	.short	0x0028
        /*0094*/ 	.byte	0x00, 0xf0, 0x11, 0x00


	//----- nvinfo : EIATTR_KPARAM_INFO
	.align		4
.L_64:
        /*0098*/ 	.byte	0x04, 0x17
        /*009a*/ 	.short	(.L_66 - .L_65)
.L_65:
        /*009c*/ 	.word	0x00000000
        /*00a0*/ 	.short	0x0004
        /*00a2*/ 	.short	0x0020
        /*00a4*/ 	.byte	0x00, 0xf5, 0x21, 0x00


	//----- nvinfo : EIATTR_KPARAM_INFO
	.align		4
.L_66:
        /*00a8*/ 	.byte	0x04, 0x17
        /*00aa*/ 	.short	(.L_68 - .L_67)
.L_67:
        /*00ac*/ 	.word	0x00000000
        /*00b0*/ 	.short	0x0003
        /*00b2*/ 	.short	0x0018
        /*00b4*/ 	.byte	0x00, 0xf0, 0x11, 0x00


	//----- nvinfo : EIATTR_KPARAM_INFO
	.align		4
.L_68:
        /*00b8*/ 	.byte	0x04, 0x17
        /*00ba*/ 	.short	(.L_70 - .L_69)
.L_69:
        /*00bc*/ 	.word	0x00000000
        /*00c0*/ 	.short	0x0002
        /*00c2*/ 	.short	0x0010
        /*00c4*/ 	.byte	0x00, 0xf5, 0x21, 0x00


	//----- nvinfo : EIATTR_KPARAM_INFO
	.align		4
.L_70:
        /*00c8*/ 	.byte	0x04, 0x17
        /*00ca*/ 	.short	(.L_72 - .L_71)
.L_71:
        /*00cc*/ 	.word	0x00000000
        /*00d0*/ 	.short	0x0001
        /*00d2*/ 	.short	0x0008
        /*00d4*/ 	.byte	0x00, 0xf0, 0x11, 0x00


	//----- nvinfo : EIATTR_KPARAM_INFO
	.align		4
.L_72:
        /*00d8*/ 	.byte	0x04, 0x17
        /*00da*/ 	.short	(.L_74 - .L_73)
.L_73:
        /*00dc*/ 	.word	0x00000000
        /*00e0*/ 	.short	0x0000
        /*00e2*/ 	.short	0x0000
        /*00e4*/ 	.byte	0x00, 0xf5, 0x21, 0x00


	//----- nvinfo : EIATTR_SPARSE_MMA_MASK
	.align		4
.L_74:
        /*00e8*/ 	.byte	0x03, 0x50
        /*00ea*/ 	.short	0x0000


	//----- nvinfo : EIATTR_MAXREG_COUNT
	.align		4
        /*00ec*/ 	.byte	0x03, 0x1b
        /*00ee*/ 	.short	0x00ff


	//----- nvinfo : EIATTR_MERCURY_ISA_VERSION
	.align		4
        /*00f0*/ 	.byte	0x03, 0x5f
        /*00f2*/ 	.short	0x0101


	//----- nvinfo : EIATTR_VRC_CTA_INIT_COUNT
	.align		4
        /*00f4*/ 	.byte	0x02, 0x4a
	.zero		1
	.zero		1


	//----- nvinfo : EIATTR_EXIT_INSTR_OFFSETS
	.align		4
        /*00f8*/ 	.byte	0x04, 0x1c
        /*00fa*/ 	.short	(.L_76 - .L_75)


	//   ....[0]....
.L_75:
        /*00fc*/ 	.word	0x00002160


	//   ....[1]....
        /*0100*/ 	.word	0x000bb170


	//----- nvinfo : EIATTR_CRS_STACK_SIZE
	.align		4
.L_76:
        /*0104*/ 	.byte	0x04, 0x1e
        /*0106*/ 	.short	(.L_78 - .L_77)
.L_77:
        /*0108*/ 	.word	0x00000000


	//----- nvinfo : EIATTR_CBANK_PARAM_SIZE
	.align		4
.L_78:
        /*010c*/ 	.byte	0x03, 0x19
        /*010e*/ 	.short	0x0088


	//----- nvinfo : EIATTR_PARAM_CBANK
	.align		4
        /*0110*/ 	.byte	0x04, 0x0a
        /*0112*/ 	.short	(.L_80 - .L_79)
	.align		4
.L_79:
        /*0114*/ 	.word	index@(.nv.constant0._Z13render_kernelP4RectiP4TrigiP5Lighti7double3S5_iidP6uchar4iS7_)
        /*0118*/ 	.short	0x0380
        /*011a*/ 	.short	0x0088


	//----- nvinfo : EIATTR_SW_WAR
	.align		4
.L_80:
        /*011c*/ 	.byte	0x04, 0x36
        /*011e*/ 	.short	(.L_82 - .L_81)
.L_81:
        /*0120*/ 	.word	0x00000008
.L_82:


//--------------------- .nv.callgraph             --------------------------
	.section	.nv.callgraph,"",@"SHT_CUDA_CALLGRAPH"
	.align	4
	.sectionentsize	8
	.align		4
        /*0000*/ 	.word	0x00000000
	.align		4
        /*0004*/ 	.word	0xffffffff
	.align		4
        /*0008*/ 	.word	0x00000000
	.align		4
        /*000c*/ 	.word	0xfffffffe
	.align		4
        /*0010*/ 	.word	0x00000000
	.align		4
        /*0014*/ 	.word	0xfffffffd
	.align		4
        /*0018*/ 	.word	0x00000000
	.align		4
        /*001c*/ 	.word	0xfffffffc


//--------------------- .nv.constant4             --------------------------
	.section	.nv.constant4,"a",@progbits
	.align	8
	.align		8
.nv.constant4:
        /*0000*/ 	.dword	__cudart_i2opi_d


//--------------------- .text._Z11ssaa_kernelP6uchar4S0_iiiii --------------------------
	.section	.text._Z11ssaa_kernelP6uchar4S0_iiiii,"ax",@progbits
	.align	128
        .global         _Z11ssaa_kernelP6uchar4S0_iiiii
        .type           _Z11ssaa_kernelP6uchar4S0_iiiii,@function
        .size           _Z11ssaa_kernelP6uchar4S0_iiiii,(.L_x_3296 - _Z11ssaa_kernelP6uchar4S0_iiiii)
        .other          _Z11ssaa_kernelP6uchar4S0_iiiii,@"STO_CUDA_ENTRY STV_DEFAULT"
_Z11ssaa_kernelP6uchar4S0_iiiii:
.text._Z11ssaa_kernelP6uchar4S0_iiiii:
[----:B------:R-:W-:Y:S01]  /*0000*/  LDC R1, c[0x0][0x37c] ;  /* 0x0000df00ff017b82 */ /* 0x000fe20000000800 */
[----:B------:R-:W0:Y:S01]  /*0010*/  S2R R11, SR_CTAID.Y ;  /* 0x00000000000b7919 */ /* 0x000e220000002600 */
[----:B------:R-:W1:Y:S01]  /*0020*/  LDCU UR7, c[0x0][0x360] ;  /* 0x00006c00ff0777ac */ /* 0x000e620008000800 */
[----:B------:R-:W0:Y:S01]  /*0030*/  S2R R0, SR_TID.Y ;  /* 0x0000000000007919 */ /* 0x000e220000002200 */
[----:B------:R-:W0:Y:S01]  /*0040*/  LDCU UR5, c[0x0][0x364] ;  /* 0x00006c80ff0577ac */ /* 0x000e220008000800 */
[----:B------:R-:W2:Y:S01]  /*0050*/  S2R R18, SR_CTAID.X ;  /* 0x0000000000127919 */ /* 0x000ea20000002500 */
[----:B------:R-:W3:Y:S01]  /*0060*/  LDCU UR8, c[0x0][0x39c] ;  /* 0x00007380ff0877ac */ /* 0x000ee20008000800 */
[----:B------:R-:W2:Y:S01]  /*0070*/  S2R R3, SR_TID.X ;  /* 0x0000000000037919 */ /* 0x000ea20000002100 */
[----:B------:R-:W1:Y:S01]  /*0080*/  LDCU UR4, c[0x0][0x370] ;  /* 0x00006e00ff0477ac */ /* 0x000e620008000800 */
[----:B------:R-:W4:Y:S01]  /*0090*/  LDCU UR6, c[0x0][0x374] ;  /* 0x00006e80ff0677ac */ /* 0x000f220008000800 */
[----:B-1----:R-:W-:Y:S01]  /*00a0*/  UIMAD UR4, UR7, UR4, URZ ;  /* 0x00000004070472a4 */ /* 0x002fe2000f8e02ff */
[----:B0-----:R-:W-:Y:S01]  /*00b0*/  IMAD R11, R11, UR5, R0 ;  /* 0x000000050b0b7c24 */ /* 0x001fe2000f8e0200 */
[----:B----4-:R-:W-:-:S04]  /*00c0*/  UIMAD UR5, UR5, UR6, URZ ;  /* 0x00000006050572a4 */ /* 0x010fc8000f8e02ff */
[----:B---3--:R-:W-:Y:S01]  /*00d0*/  ISETP.GE.AND P0, PT, R11, UR8, PT ;  /* 0x000000080b007c0c */ /* 0x008fe2000bf06270 */
[----:B--2---:R-:W-:-:S12]  /*00e0*/  IMAD R18, R18, UR7, R3 ;  /* 0x0000000712127c24 */ /* 0x004fd8000f8e0203 */
[----:B------:R-:W-:Y:S05]  /*00f0*/  @P0 EXIT ;  /* 0x000000000000094d */ /* 0x000fea0003800000 */
[----:B------:R-:W0:Y:S01]  /*0100*/  LDCU UR7, c[0x0][0x3a0] ;  /* 0x00007400ff0777ac */ /* 0x000e220008000800 */
[----:B------:R-:W1:Y:S01]  /*0110*/  LDCU.64 UR12, c[0x0][0x358] ;  /* 0x00006b00ff0c77ac */ /* 0x000e620008000a00 */
[----:B0-----:R-:W-:-:S09]  /*0120*/  UISETP.GT.AND UP0, UPT, UR7, URZ, UPT ;  /* 0x000000ff0700728c */ /* 0x001fd2000bf04270 */
[----:B-1----:R-:W-:Y:S05]  /*0130*/  BRA.U UP0, `(.L_x_0) ;  /* 0x0000000100487547 */ /* 0x002fea000b800000 */
.L_x_4:
[----:B------:R-:W0:Y:S01]  /*0140*/  LDC R7, c[0x0][0x398] ;  /* 0x0000e600ff077b82 */ /* 0x000e220000000800 */
[----:B------:R-:W-:Y:S01]  /*0150*/  BSSY.RECONVERGENT B0, `(.L_x_1) ;  /* 0x000000b000007945 */ /* 0x000fe20003800200 */
[----:B0-----:R-:W-:-:S13]  /*0160*/  ISETP.GE.AND P0, PT, R18, R7, PT ;  /* 0x000000071200720c */ /* 0x001fda0003f06270 */
[----:B------:R-:W-:Y:S05]  /*0170*/  @P0 BRA `(.L_x_2) ;  /* 0x0000000000200947 */ /* 0x000fea0003800000 */
[----:B------:R-:W0:Y:S01]  /*0180*/  LDC.64 R4, c[0x0][0x388] ;  /* 0x0000e200ff047b82 */ /* 0x000e220000000a00 */
[----:B------:R-:W-:-:S07]  /*0190*/  IMAD.MOV.U32 R0, RZ, RZ, R18 ;  /* 0x000000ffff007224 */ /* 0x000fce00078e0012 */
.L_x_3:
[----:B------:R-:W-:Y:S02]  /*01a0*/  IMAD R3, R11, R7, R0 ;  /* 0x000000070b037224 */ /* 0x000fe400078e0200 */
[----:B------:R-:W-:Y:S02]  /*01b0*/  VIADD R0, R0, UR4 ;  /* 0x0000000400007c36 */ /* 0x000fe40008000000 */
[----:B0-----:R-:W-:-:S03]  /*01c0*/  IMAD.WIDE R2, R3, 0x4, R4 ;  /* 0x0000000403027825 */ /* 0x001fc600078e0204 */
[----:B------:R-:W-:Y:S02]  /*01d0*/  ISETP.GE.AND P0, PT, R0, R7, PT ;  /* 0x000000070000720c */ /* 0x000fe40003f06270 */
[----:B------:R1:W-:Y:S11]  /*01e0*/  STG.E desc[UR12][R2.64], RZ ;  /* 0x000000ff02007986 */ /* 0x0003f6000c10190c */
[----:B-1----:R-:W-:Y:S05]  /*01f0*/  @!P0 BRA `(.L_x_3) ;  /* 0xfffffffc00e88947 */ /* 0x002fea000383ffff */
.L_x_2:
[----:B------:R-:W-:Y:S05]  /*0200*/  BSYNC.RECONVERGENT B0 ;  /* 0x0000000000007941 */ /* 0x000fea0003800200 */
.L_x_1:
[----:B------:R-:W0:Y:S01]  /*0210*/  LDCU UR6, c[0x0][0x39c] ;  /* 0x00007380ff0677ac */ /* 0x000e220008000800 */
[----:B------:R-:W-:-:S05]  /*0220*/  VIADD R11, R11, UR5 ;  /* 0x000000050b0b7c36 */ /* 0x000fca0008000000 */
[----:B0-----:R-:W-:-:S13]  /*0230*/  ISETP.GE.AND P0, PT, R11, UR6, PT ;  /* 0x000000060b007c0c */ /* 0x001fda000bf06270 */
[----:B------:R-:W-:Y:S05]  /*0240*/  @!P0 BRA `(.L_x_4) ;  /* 0xfffffffc00bc8947 */ /* 0x000fea000383ffff */
[----:B------:R-:W-:Y:S05]  /*0250*/  EXIT ;  /* 0x000000000000794d */ /* 0x000fea0003800000 */
.L_x_0:
[----:B------:R-:W0:Y:S01]  /*0260*/  LDCU.64 UR8, c[0x0][0x380] ;  /* 0x00007000ff0877ac */ /* 0x000e220008000a00 */
[----:B------:R-:W-:Y:S02]  /*0270*/  ULOP3.LUT UR10, UR7, 0x7ffffff8, URZ, 0xc0, !UPT ;  /* 0x7ffffff8070a7892 */ /* 0x000fe4000f8ec0ff */
[----:B------:R-:W-:Y:S02]  /*0280*/  UIMAD UR4, UR7, UR7, URZ ;  /* 0x00000007070472a4 */ /* 0x000fe4000f8e02ff */
[----:B------:R-:W-:Y:S02]  /*0290*/  UIADD3 UR11, UPT, UPT, -UR10, URZ, URZ ;  /* 0x000000ff0a0b7290 */ /* 0x000fe4000fffe1ff */
[----:B0-----:R-:W-:Y:S02]  /*02a0*/  UIADD3 UR5, UP0, UPT, UR8, 0x10, URZ ;  /* 0x0000001008057890 */ /* 0x001fe4000ff1e0ff */
[----:B------:R-:W-:Y:S02]  /*02b0*/  ULOP3.LUT UR8, UR7, 0x7, URZ, 0xc0, !UPT ;  /* 0x0000000707087892 */ /* 0x000fe4000f8ec0ff */
[----:B------:R-:W-:-:S02]  /*02c0*/  UIADD3.X UR6, UPT, UPT, URZ, UR9, URZ, UP0, !UPT ;  /* 0x00000009ff067290 */ /* 0x000fc400087fe4ff */
[----:B------:R-:W-:-:S12]  /*02d0*/  ULOP3.LUT UR9, UR7, 0x3, URZ, 0xc0, !UPT ;  /* 0x0000000307097892 */ /* 0x000fd8000f8ec0ff */
.L_x_26:
[----:B0-----:R-:W0:Y:S01]  /*02e0*/  LDCU UR7, c[0x0][0x398] ;  /* 0x00007300ff0777ac */ /* 0x001e220008000800 */
[----:B------:R-:W-:Y:S01]  /*02f0*/  BSSY.RECONVERGENT B0, `(.L_x_5) ;  /* 0x00001a5000007945 */ /* 0x000fe20003800200 */
[----:B0-----:R-:W-:-:S13]  /*0300*/  ISETP.GE.AND P0, PT, R18, UR7, PT ;  /* 0x0000000712007c0c */ /* 0x001fda000bf06270 */
[----:B------:R-:W-:Y:S05]  /*0310*/  @P0 BRA `(.L_x_6) ;  /* 0x0000001800880947 */ /* 0x000fea0003800000 */
[----:B------:R-:W-:-:S07]  /*0320*/  IMAD.MOV.U32 R10, RZ, RZ, R18 ;  /* 0x000000ffff0a7224 */ /* 0x000fce00078e0012 */
.L_x_25:
[----:B0-----:R-:W0:Y:S01]  /*0330*/  LDCU UR7, c[0x0][0x3a0] ;  /* 0x00007400ff0777ac */ /* 0x001e220008000800 */
[----:B------:R-:W-:Y:S02]  /*0340*/  CS2R R8, SRZ ;  /* 0x0000000000087805 */ /* 0x000fe4000001ff00 */
[----:B------:R-:W-:Y:S02]  /*0350*/  CS2R R6, SRZ ;  /* 0x0000000000067805 */ /* 0x000fe4000001ff00 */
[----:B------:R-:W-:Y:S01]  /*0360*/  CS2R R4, SRZ ;  /* 0x0000000000047805 */ /* 0x000fe2000001ff00 */
[----:B------:R-:W-:Y:S02]  /*0370*/  IMAD.MOV.U32 R19, RZ, RZ, RZ ;  /* 0x000000ffff137224 */ /* 0x000fe400078e00ff */
[----:B------:R-:W-:Y:S02]  /*0380*/  IMAD.MOV.U32 R21, RZ, RZ, RZ ;  /* 0x000000ffff157224 */ /* 0x000fe400078e00ff */
[----:B------:R-:W-:-:S02]  /*0390*/  IMAD.MOV.U32 R3, RZ, RZ, RZ ;  /* 0x000000ffff037224 */ /* 0x000fc400078e00ff */
[----:B0-----:R-:W-:-:S07]  /*03a0*/  IMAD R2, R10, UR7, RZ ;  /* 0x000000070a027c24 */ /* 0x001fce000f8e02ff */
.L_x_12:
[----:B------:R-:W0:Y:S01]  /*03b0*/  LDC R15, c[0x0][0x3a0] ;  /* 0x0000e800ff0f7b82 */ /* 0x000e220000000800 */
[----:B------:R-:W1:Y:S01]  /*03c0*/  LDCU UR7, c[0x0][0x390] ;  /* 0x00007200ff0777ac */ /* 0x000e620008000800 */
[----:B------:R-:W-:Y:S01]  /*03d0*/  IMAD.MOV.U32 R17, RZ, RZ, RZ ;  /* 0x000000ffff117224 */ /* 0x000fe200078e00ff */
[----:B0-----:R-:W-:Y:S01]  /*03e0*/  ISETP.GE.U32.AND P1, PT, R15, 0x8, PT ;  /* 0x000000080f00780c */ /* 0x001fe20003f26070 */
[----:B------:R-:W-:Y:S02]  /*03f0*/  IMAD R13, R11, R15, R6 ;  /* 0x0000000f0b0d7224 */ /* 0x000fe400078e0206 */
[----:B------:R-:W-:Y:S02]  /*0400*/  VIADD R6, R6, 0x1 ;  /* 0x0000000106067836 */ /* 0x000fe40000000000 */
[----:B-1----:R-:W-:-:S03]  /*0410*/  IMAD R0, R13, UR7, R2 ;  /* 0x000000070d007c24 */ /* 0x002fc6000f8e0202 */
[----:B------:R-:W-:-:S05]  /*0420*/  ISETP.NE.AND P0, PT, R6, R15, PT ;  /* 0x0000000f0600720c */ /* 0x000fca0003f05270 */
[----:B------:R-:W-:Y:S08]  /*0430*/  @!P1 BRA `(.L_x_7) ;  /* 0x0000000400c89947 */ /* 0x000ff00003800000 */
[----:B------:R-:W-:Y:S02]  /*0440*/  IMAD.MOV.U32 R17, RZ, RZ, R0 ;  /* 0x000000ffff117224 */ /* 0x000fe400078e0000 */
[----:B------:R-:W-:-:S07]  /*0450*/  IMAD.U32 R24, RZ, RZ, UR11 ;  /* 0x0000000bff187e24 */ /* 0x000fce000f8e00ff */
.L_x_8:
[----:B------:R-:W-:Y:S02]  /*0460*/  IMAD.U32 R12, RZ, RZ, UR5 ;  /* 0x00000005ff0c7e24 */ /* 0x000fe4000f8e00ff */
[----:B------:R-:W-:Y:S02]  /*0470*/  IMAD.U32 R13, RZ, RZ, UR6 ;  /* 0x00000006ff0d7e24 */ /* 0x000fe4000f8e00ff */
[----:B------:R-:W-:-:S05]  /*0480*/  IMAD.WIDE R12, R17, 0x4, R12 ;  /* 0x00000004110c7825 */ /* 0x000fca00078e020c */
[----:B------:R-:W2:Y:S04]  /*0490*/  LDG.E R16, desc[UR12][R12.64+-0x10] ;  /* 0xfffff00c0c107981 */ /* 0x000ea8000c1e1900 */
[----:B------:R-:W3:Y:S04]  /*04a0*/  LDG.E R14, desc[UR12][R12.64+-0xc] ;  /* 0xfffff40c0c0e7981 */ /* 0x000ee8000c1e1900 */
[----:B------:R-:W4:Y:S04]  /*04b0*/  LDG.E R22, desc[UR12][R12.64+-0x8] ;  /* 0xfffff80c0c167981 */ /* 0x000f28000c1e1900 */
[----:B------:R-:W5:Y:S04]  /*04c0*/  LDG.E R20, desc[UR12][R12.64+-0x4] ;  /* 0xfffffc0c0c147981 */ /* 0x000f68000c1e1900 */
[----:B------:R-:W5:Y:S01]  /*04d0*/  LDG.E R27, desc[UR12][R12.64] ;  /* 0x0000000c0c1b7981 */ /* 0x000f62000c1e1900 */
[----:B--2---:R-:W-:-:S02]  /*04e0*/  PRMT R23, R16, 0x7770, RZ ;  /* 0x0000777010177816 */ /* 0x004fc400000000ff */
[----:B---3--:R-:W-:Y:S02]  /*04f0*/  PRMT R25, R14, 0x7770, RZ ;  /* 0x000077700e197816 */ /* 0x008fe400000000ff */
[----:B------:R-:W-:Y:S02]  /*0500*/  LOP3.LUT R23, R23, 0xff, RZ, 0xc0, !PT ;  /* 0x000000ff17177812 */ /* 0x000fe400078ec0ff */
[----:B------:R-:W-:-:S04]  /*0510*/  LOP3.LUT R25, R25, 0xff, RZ, 0xc0, !PT ;  /* 0x000000ff19197812 */ /* 0x000fc800078ec0ff */
[----:B------:R-:W-:Y:S02]  /*0520*/  IADD3 R4, P1, P2, R25, R4, R23 ;  /* 0x0000000419047210 */ /* 0x000fe40007a3e017 */
[----:B------:R-:W-:Y:S02]  /*0530*/  PRMT R23, R16, 0x7771, RZ ;  /* 0x0000777110177816 */ /* 0x000fe400000000ff */
[C---:B------:R-:W-:Y:S02]  /*0540*/  PRMT R25, R14.reuse, 0x7771, RZ ;  /* 0x000077710e197816 */ /* 0x040fe400000000ff */
[----:B------:R-:W-:Y:S02]  /*0550*/  LOP3.LUT R23, R23, 0xff, RZ, 0xc0, !PT ;  /* 0x000000ff17177812 */ /* 0x000fe400078ec0ff */
[----:B------:R-:W-:Y:S02]  /*0560*/  LOP3.LUT R26, R25, 0xff, RZ, 0xc0, !PT ;  /* 0x000000ff191a7812 */ /* 0x000fe400078ec0ff */
[----:B------:R-:W-:-:S02]  /*0570*/  PRMT R25, R14, 0x7772, RZ ;  /* 0x000077720e197816 */ /* 0x000fc400000000ff */
[----:B------:R-:W-:Y:S02]  /*0580*/  IADD3 R19, P5, P6, R26, R19, R23 ;  /* 0x000000131a137210 */ /* 0x000fe40007ebe017 */
[----:B------:R-:W-:Y:S02]  /*0590*/  PRMT R23, R16, 0x7772, RZ ;  /* 0x0000777210177816 */ /* 0x000fe400000000ff */
[----:B------:R-:W-:Y:S02]  /*05a0*/  LOP3.LUT R26, R25, 0xff, RZ, 0xc0, !PT ;  /* 0x000000ff191a7812 */ /* 0x000fe400078ec0ff */
[----:B------:R-:W-:-:S04]  /*05b0*/  LOP3.LUT R23, R23, 0xff, RZ, 0xc0, !PT ;  /* 0x000000ff17177812 */ /* 0x000fc800078ec0ff */
[----:B------:R-:W-:Y:S02]  /*05c0*/  IADD3 R25, P3, P4, R26, R7, R23 ;  /* 0x000000071a197210 */ /* 0x000fe40007c7e017 */
[----:B------:R-:W2:Y:S04]  /*05d0*/  LDG.E R26, desc[UR12][R12.64+0x4] ;  /* 0x0000040c0c1a7981 */ /* 0x000ea8000c1e1900 */
[----:B------:R-:W3:Y:S04]  /*05e0*/  LDG.E R7, desc[UR12][R12.64+0x8] ;  /* 0x0000080c0c077981 */ /* 0x000ee8000c1e1900 */
[----:B------:R0:W3:Y:S01]  /*05f0*/  LDG.E R23, desc[UR12][R12.64+0xc] ;  /* 0x00000c0c0c177981 */ /* 0x0000e2000c1e1900 */
[----:B------:R-:W-:-:S02]  /*0600*/  PRMT R16, R16, 0x7773, RZ ;  /* 0x0000777310107816 */ /* 0x000fc400000000ff */
[----:B------:R-:W-:Y:S02]  /*0610*/  PRMT R14, R14, 0x7773, RZ ;  /* 0x000077730e0e7816 */ /* 0x000fe400000000ff */
[----:B------:R-:W-:Y:S02]  /*0620*/  LOP3.LUT R16, R16, 0xff, RZ, 0xc0, !PT ;  /* 0x000000ff10107812 */ /* 0x000fe400078ec0ff */
[----:B------:R-:W-:Y:S02]  /*0630*/  LOP3.LUT R14, R14, 0xff, RZ, 0xc0, !PT ;  /* 0x000000ff0e0e7812 */ /* 0x000fe400078ec0ff */
[----:B------:R-:W-:Y:S02]  /*0640*/  IADD3.X R3, PT, PT, RZ, R3, RZ, P1, P2 ;  /* 0x00000003ff037210 */ /* 0x000fe40000fe44ff */
[----:B------:R-:W-:Y:S02]  /*0650*/  IADD3 R9, P1, P2, R14, R9, R16 ;  /* 0x000000090e097210 */ /* 0x000fe40007a3e010 */
[----:B----4-:R-:W-:-:S02]  /*0660*/  PRMT R14, R22, 0x7770, RZ ;  /* 0x00007770160e7816 */ /* 0x010fc400000000ff */
[----:B-----5:R-:W-:Y:S02]  /*0670*/  PRMT R16, R20, 0x7770, RZ ;  /* 0x0000777014107816 */ /* 0x020fe400000000ff */
[----:B------:R-:W-:Y:S02]  /*0680*/  LOP3.LUT R14, R14, 0xff, RZ, 0xc0, !PT ;  /* 0x000000ff0e0e7812 */ /* 0x000fe400078ec0ff */
[----:B------:R-:W-:Y:S02]  /*0690*/  LOP3.LUT R29, R16, 0xff, RZ, 0xc0, !PT ;  /* 0x000000ff101d7812 */ /* 0x000fe400078ec0ff */
[----:B0-----:R-:W-:Y:S02]  /*06a0*/  PRMT R12, R22, 0x7771, RZ ;  /* 0x00007771160c7816 */ /* 0x001fe400000000ff */
[----:B------:R-:W-:Y:S02]  /*06b0*/  PRMT R13, R20, 0x7771, RZ ;  /* 0x00007771140d7816 */ /* 0x000fe400000000ff */
[----:B------:R-:W-:-:S02]  /*06c0*/  IADD3.X R21, PT, PT, RZ, R21, RZ, P5, P6 ;  /* 0x00000015ff157210 */ /* 0x000fc40002fec4ff */
[----:B------:R-:W-:Y:S02]  /*06d0*/  IADD3 R4, P5, P6, R29, R4, R14 ;  /* 0x000000041d047210 */ /* 0x000fe40007ebe00e */
[----:B------:R-:W-:Y:S02]  /*06e0*/  LOP3.LUT R14, R12, 0xff, RZ, 0xc0, !PT ;  /* 0x000000ff0c0e7812 */ /* 0x000fe400078ec0ff */
[----:B------:R-:W-:Y:S02]  /*06f0*/  LOP3.LUT R12, R13, 0xff, RZ, 0xc0, !PT ;  /* 0x000000ff0d0c7812 */ /* 0x000fe400078ec0ff */
[----:B------:R-:W-:Y:S02]  /*0700*/  IADD3.X R5, PT, PT, RZ, R5, RZ, P3, P4 ;  /* 0x00000005ff057210 */ /* 0x000fe40001fe84ff */
[----:B------:R-:W-:Y:S02]  /*0710*/  IADD3 R19, P3, P4, R12, R19, R14 ;  /* 0x000000130c137210 */ /* 0x000fe40007c7e00e */
[----:B------:R-:W-:-:S02]  /*0720*/  PRMT R12, R22, 0x7772, RZ ;  /* 0x00007772160c7816 */ /* 0x000fc400000000ff */
[----:B------:R-:W-:Y:S02]  /*0730*/  PRMT R13, R20, 0x7772, RZ ;  /* 0x00007772140d7816 */ /* 0x000fe400000000ff */
[----:B------:R-:W-:Y:S02]  /*0740*/  LOP3.LUT R14, R12, 0xff, RZ, 0xc0, !PT ;  /* 0x000000ff0c0e7812 */ /* 0x000fe400078ec0ff */
[----:B------:R-:W-:Y:S02]  /*0750*/  LOP3.LUT R12, R13, 0xff, RZ, 0xc0, !PT ;  /* 0x000000ff0d0c7812 */ /* 0x000fe400078ec0ff */
[----:B------:R-:W-:Y:S02]  /*0760*/  IADD3.X R8, PT, PT, RZ, R8, RZ, P1, P2 ;  /* 0x00000008ff087210 */ /* 0x000fe40000fe44ff */
[----:B------:R-:W-:Y:S02]  /*0770*/  IADD3 R25, P1, P2, R12, R25, R14 ;  /* 0x000000190c197210 */ /* 0x000fe40007a3e00e */
[----:B------:R-:W-:-:S02]  /*0780*/  PRMT R12, R27, 0x7770, RZ ;  /* 0x000077701b0c7816 */ /* 0x000fc400000000ff */
[----:B------:R-:W-:Y:S02]  /*0790*/  PRMT R13, R27, 0x7771, RZ ;  /* 0x000077711b0d7816 */ /* 0x000fe400000000ff */
[----:B------:R-:W-:Y:S02]  /*07a0*/  LOP3.LUT R12, R12, 0xff, RZ, 0xc0, !PT ;  /* 0x000000ff0c0c7812 */ /* 0x000fe400078ec0ff */
[----:B------:R-:W-:Y:S02]  /*07b0*/  PRMT R22, R22, 0x7773, RZ ;  /* 0x0000777316167816 */ /* 0x000fe400000000ff */
[----:B------:R-:W-:Y:S02]  /*07c0*/  PRMT R20, R20, 0x7773, RZ ;  /* 0x0000777314147816 */ /* 0x000fe400000000ff */
[----:B------:R-:W-:Y:S02]  /*07d0*/  LOP3.LUT R13, R13, 0xff, RZ, 0xc0, !PT ;  /* 0x000000ff0d0d7812 */ /* 0x000fe400078ec0ff */
[----:B------:R-:W-:-:S02]  /*07e0*/  IADD3.X R21, PT, PT, RZ, R21, RZ, P3, P4 ;  /* 0x00000015ff157210 */ /* 0x000fc40001fe84ff */
[----:B------:R-:W-:Y:S02]  /*07f0*/  IADD3.X R5, PT, PT, RZ, R5, RZ, P1, P2 ;  /* 0x00000005ff057210 */ /* 0x000fe40000fe44ff */
[----:B------:R-:W-:Y:S02]  /*0800*/  LOP3.LUT R22, R22, 0xff, RZ, 0xc0, !PT ;  /* 0x000000ff16167812 */ /* 0x000fe400078ec0ff */
[----:B------:R-:W-:Y:S02]  /*0810*/  LOP3.LUT R20, R20, 0xff, RZ, 0xc0, !PT ;  /* 0x000000ff14147812 */ /* 0x000fe400078ec0ff */
[----:B------:R-:W-:Y:S02]  /*0820*/  IADD3.X R3, PT, PT, RZ, R3, RZ, P5, P6 ;  /* 0x00000003ff037210 */ /* 0x000fe40002fec4ff */
[----:B------:R-:W-:-:S04]  /*0830*/  IADD3 R9, P5, P6, R20, R9, R22 ;  /* 0x0000000914097210 */ /* 0x000fc80007ebe016 */
[----:B------:R-:W-:Y:S01]  /*0840*/  IADD3.X R8, PT, PT, RZ, R8, RZ, P5, P6 ;  /* 0x00000008ff087210 */ /* 0x000fe20002fec4ff */
[----:B------:R-:W-:Y:S02]  /*0850*/  VIADD R24, R24, 0x8 ;  /* 0x0000000818187836 */ /* 0x000fe40000000000 */
[----:B------:R-:W-:Y:S01]  /*0860*/  VIADD R17, R17, 0x8 ;  /* 0x0000000811117836 */ /* 0x000fe20000000000 */
[C---:B--2---:R-:W-:Y:S02]  /*0870*/  PRMT R14, R26.reuse, 0x7770, RZ ;  /* 0x000077701a0e7816 */ /* 0x044fe400000000ff */
[----:B------:R-:W-:Y:S02]  /*0880*/  PRMT R16, R26, 0x7771, RZ ;  /* 0x000077711a107816 */ /* 0x000fe400000000ff */
[----:B------:R-:W-:Y:S02]  /*0890*/  LOP3.LUT R29, R14, 0xff, RZ, 0xc0, !PT ;  /* 0x000000ff0e1d7812 */ /* 0x000fe400078ec0ff */
[----:B------:R-:W-:-:S02]  /*08a0*/  LOP3.LUT R16, R16, 0xff, RZ, 0xc0, !PT ;  /* 0x000000ff10107812 */ /* 0x000fc400078ec0ff */
[----:B------:R-:W-:Y:S02]  /*08b0*/  IADD3 R4, P4, P3, R29, R4, R12 ;  /* 0x000000041d047210 */ /* 0x000fe40007b9e00c */
[----:B------:R-:W-:Y:S02]  /*08c0*/  IADD3 R19, P2, P1, R16, R19, R13 ;  /* 0x0000001310137210 */ /* 0x000fe4000795e00d */
[----:B------:R-:W-:Y:S02]  /*08d0*/  PRMT R12, R27, 0x7772, RZ ;  /* 0x000077721b0c7816 */ /* 0x000fe400000000ff */
[----:B------:R-:W-:Y:S02]  /*08e0*/  PRMT R13, R26, 0x7772, RZ ;  /* 0x000077721a0d7816 */ /* 0x000fe400000000ff */
[----:B------:R-:W-:Y:S02]  /*08f0*/  LOP3.LUT R14, R12, 0xff, RZ, 0xc0, !PT ;  /* 0x000000ff0c0e7812 */ /* 0x000fe400078ec0ff */
[----:B------:R-:W-:-:S02]  /*0900*/  LOP3.LUT R12, R13, 0xff, RZ, 0xc0, !PT ;  /* 0x000000ff0d0c7812 */ /* 0x000fc400078ec0ff */
[----:B---3--:R-:W-:Y:S02]  /*0910*/  PRMT R13, R7, 0x7771, RZ ;  /* 0x00007771070d7816 */ /* 0x008fe400000000ff */
[----:B------:R-:W-:Y:S02]  /*0920*/  PRMT R16, R23, 0x7771, RZ ;  /* 0x0000777117107816 */ /* 0x000fe400000000ff */
[----:B------:R-:W-:Y:S02]  /*0930*/  PRMT R27, R27, 0x7773, RZ ;  /* 0x000077731b1b7816 */ /* 0x000fe400000000ff */
[----:B------:R-:W-:Y:S02]  /*0940*/  PRMT R26, R26, 0x7773, RZ ;  /* 0x000077731a1a7816 */ /* 0x000fe400000000ff */
[----:B------:R-:W-:Y:S02]  /*0950*/  IADD3 R25, P6, P5, R12, R25, R14 ;  /* 0x000000190c197210 */ /* 0x000fe40007dde00e */
[----:B------:R-:W-:-:S02]  /*0960*/  LOP3.LUT R13, R13, 0xff, RZ, 0xc0, !PT ;  /* 0x000000ff0d0d7812 */ /* 0x000fc400078ec0ff */
[----:B------:R-:W-:Y:S02]  /*0970*/  LOP3.LUT R16, R16, 0xff, RZ, 0xc0, !PT ;  /* 0x000000ff10107812 */ /* 0x000fe400078ec0ff */
[----:B------:R-:W-:Y:S02]  /*0980*/  LOP3.LUT R27, R27, 0xff, RZ, 0xc0, !PT ;  /* 0x000000ff1b1b7812 */ /* 0x000fe400078ec0ff */
[----:B------:R-:W-:Y:S02]  /*0990*/  LOP3.LUT R26, R26, 0xff, RZ, 0xc0, !PT ;  /* 0x000000ff1a1a7812 */ /* 0x000fe400078ec0ff */
[----:B------:R-:W-:Y:S02]  /*09a0*/  PRMT R12, R7, 0x7770, RZ ;  /* 0x00007770070c7816 */ /* 0x000fe400000000ff */
[----:B------:R-:W-:Y:S02]  /*09b0*/  PRMT R14, R23, 0x7770, RZ ;  /* 0x00007770170e7816 */ /* 0x000fe400000000ff */
[----:B------:R-:W-:-:S02]  /*09c0*/  IADD3.X R5, PT, PT, RZ, R5, RZ, P6, P5 ;  /* 0x00000005ff057210 */ /* 0x000fc400037ea4ff */
[----:B------:R-:W-:Y:S02]  /*09d0*/  IADD3.X R3, PT, PT, RZ, R3, RZ, P4, P3 ;  /* 0x00000003ff037210 */ /* 0x000fe400027e64ff */
[----:B------:R-:W-:Y:S02]  /*09e0*/  IADD3.X R21, PT, PT, RZ, R21, RZ, P2, P1 ;  /* 0x00000015ff157210 */ /* 0x000fe400017e24ff */
[----:B------:R-:W-:Y:S02]  /*09f0*/  IADD3 R19, P6, P5, R16, R19, R13 ;  /* 0x0000001310137210 */ /* 0x000fe40007dde00d */
[----:B------:R-:W-:Y:S02]  /*0a00*/  IADD3 R9, P3, P4, R26, R9, R27 ;  /* 0x000000091a097210 */ /* 0x000fe40007c7e01b */
[----:B------:R-:W-:Y:S02]  /*0a10*/  LOP3.LUT R12, R12, 0xff, RZ, 0xc0, !PT ;  /* 0x000000ff0c0c7812 */ /* 0x000fe400078ec0ff */
[----:B------:R-:W-:-:S02]  /*0a20*/  LOP3.LUT R27, R14, 0xff, RZ, 0xc0, !PT ;  /* 0x000000ff0e1b7812 */ /* 0x000fc400078ec0ff */
[----:B------:R-:W-:Y:S02]  /*0a30*/  IADD3.X R21, PT, PT, RZ, R21, RZ, P6, P5 ;  /* 0x00000015ff157210 */ /* 0x000fe400037ea4ff */
[----:B------:R-:W-:Y:S02]  /*0a40*/  ISETP.NE.AND P5, PT, R24, RZ, PT ;  /* 0x000000ff1800720c */ /* 0x000fe40003fa5270 */
[----:B------:R-:W-:Y:S02]  /*0a50*/  IADD3 R4, P1, P2, R27, R4, R12 ;  /* 0x000000041b047210 */ /* 0x000fe40007a3e00c */
[----:B------:R-:W-:Y:S02]  /*0a60*/  PRMT R12, R7, 0x7772, RZ ;  /* 0x00007772070c7816 */ /* 0x000fe400000000ff */
[----:B------:R-:W-:Y:S02]  /*0a70*/  PRMT R13, R23, 0x7772, RZ ;  /* 0x00007772170d7816 */ /* 0x000fe400000000ff */
[----:B------:R-:W-:-:S02]  /*0a80*/  PRMT R7, R7, 0x7773, RZ ;  /* 0x0000777307077816 */ /* 0x000fc400000000ff */
[----:B------:R-:W-:Y:S02]  /*0a90*/  PRMT R23, R23, 0x7773, RZ ;  /* 0x0000777317177816 */ /* 0x000fe400000000ff */
[----:B------:R-:W-:Y:S02]  /*0aa0*/  LOP3.LUT R16, R12, 0xff, RZ, 0xc0, !PT ;  /* 0x000000ff0c107812 */ /* 0x000fe400078ec0ff */
[----:B------:R-:W-:Y:S02]  /*0ab0*/  LOP3.LUT R14, R13, 0xff, RZ, 0xc0, !PT ;  /* 0x000000ff0d0e7812 */ /* 0x000fe400078ec0ff */
[----:B------:R-:W-:Y:S02]  /*0ac0*/  LOP3.LUT R13, R7, 0xff, RZ, 0xc0, !PT ;  /* 0x000000ff070d7812 */ /* 0x000fe400078ec0ff */
[----:B------:R-:W-:Y:S02]  /*0ad0*/  LOP3.LUT R12, R23, 0xff, RZ, 0xc0, !PT ;  /* 0x000000ff170c7812 */ /* 0x000fe400078ec0ff */
[----:B------:R-:W-:-:S02]  /*0ae0*/  IADD3.X R8, PT, PT, RZ, R8, RZ, P3, P4 ;  /* 0x00000008ff087210 */ /* 0x000fc40001fe84ff */
[----:B------:R-:W-:Y:S02]  /*0af0*/  IADD3.X R3, PT, PT, RZ, R3, RZ, P1, P2 ;  /* 0x00000003ff037210 */ /* 0x000fe40000fe44ff */
[----:B------:R-:W-:Y:S02]  /*0b00*/  IADD3 R7, P4, P3, R14, R25, R16 ;  /* 0x000000190e077210 */ /* 0x000fe40007b9e010 */
[----:B------:R-:W-:Y:S02]  /*0b10*/  IADD3 R9, P1, P2, R12, R9, R13 ;  /* 0x000000090c097210 */ /* 0x000fe40007a3e00d */
[----:B------:R-:W-:Y:S02]  /*0b20*/  IADD3.X R5, PT, PT, RZ, R5, RZ, P4, P3 ;  /* 0x00000005ff057210 */ /* 0x000fe400027e64ff */
[----:B------:R-:W-:Y:S01]  /*0b30*/  IADD3.X R8, PT, PT, RZ, R8, RZ, P1, P2 ;  /* 0x00000008ff087210 */ /* 0x000fe20000fe44ff */
[----:B------:R-:W-:Y:S08]  /*0b40*/  @P5 BRA `(.L_x_8) ;  /* 0xfffffff800445947 */ /* 0x000ff0000383ffff */
[----:B------:R-:W-:-:S07]  /*0b50*/  IMAD.U32 R17, RZ, RZ, UR10 ;  /* 0x0000000aff117e24 */ /* 0x000fce000f8e00ff */
.L_x_7:
[----:B------:R-:W-:-:S09]  /*0b60*/  UISETP.NE.AND UP0, UPT, UR8, URZ, UPT ;  /* 0x000000ff0800728c */ /* 0x000fd2000bf05270 */
[----:B------:R-:W-:Y:S05]  /*0b70*/  BRA.U !UP0, `(.L_x_9) ;  /* 0x0000000508cc7547 */ /* 0x000fea000b800000 */
[----:B------:R-:W-:Y:S02]  /*0b80*/  UIADD3 UR7, UPT, UPT, UR8, -0x1, URZ ;  /* 0xffffffff08077890 */ /* 0x000fe4000fffe0ff */
[----:B------:R-:W-:Y:S02]  /*0b90*/  UISETP.NE.AND UP1, UPT, UR9, URZ, UPT ;  /* 0x000000ff0900728c */ /* 0x000fe4000bf25270 */
[----:B------:R-:W-:-:S09]  /*0ba0*/  UISETP.GE.U32.AND UP0, UPT, UR7, 0x3, UPT ;  /* 0x000000030700788c */ /* 0x000fd2000bf06070 */
[----:B------:R-:W-:Y:S05]  /*0bb0*/  BRA.U !UP0, `(.L_x_10) ;  /* 0x0000000108e07547 */ /* 0x000fea000b800000 */
[----:B------:R-:W0:Y:S01]  /*0bc0*/  LDC.64 R12, c[0x0][0x380] ;  /* 0x0000e000ff0c7b82 */ /* 0x000e220000000a00 */
[----:B------:R-:W-:-:S04]  /*0bd0*/  IMAD.IADD R23, R0, 0x1, R17 ;  /* 0x0000000100177824 */ /* 0x000fc800078e0211 */
[----:B0-----:R-:W-:-:S05]  /*0be0*/  IMAD.WIDE R12, R23, 0x4, R12 ;  /* 0x00000004170c7825 */ /* 0x001fca00078e020c */
[----:B------:R-:W2:Y:S04]  /*0bf0*/  LDG.E R22, desc[UR12][R12.64] ;  /* 0x0000000c0c167981 */ /* 0x000ea8000c1e1900 */
[----:B------:R-:W3:Y:S04]  /*0c00*/  LDG.E R20, desc[UR12][R12.64+0x4] ;  /* 0x0000040c0c147981 */ /* 0x000ee8000c1e1900 */
[----:B------:R-:W4:Y:S04]  /*0c10*/  LDG.E R14, desc[UR12][R12.64+0x8] ;  /* 0x0000080c0c0e7981 */ /* 0x000f28000c1e1900 */
[----:B------:R0:W5:Y:S01]  /*0c20*/  LDG.E R16, desc[UR12][R12.64+0xc] ;  /* 0x00000c0c0c107981 */ /* 0x000162000c1e1900 */
[----:B------:R-:W-:Y:S01]  /*0c30*/  VIADD R17, R17, 0x4 ;  /* 0x0000000411117836 */ /* 0x000fe20000000000 */
[----:B--2---:R-:W-:-:S02]  /*0c40*/  PRMT R23, R22, 0x7770, RZ ;  /* 0x0000777016177816 */ /* 0x004fc400000000ff */
[----:B---3--:R-:W-:Y:S02]  /*0c50*/  PRMT R24, R20, 0x7770, RZ ;  /* 0x0000777014187816 */ /* 0x008fe400000000ff */
[----:B------:R-:W-:Y:S02]  /*0c60*/  LOP3.LUT R25, R23, 0xff, RZ, 0xc0, !PT ;  /* 0x000000ff17197812 */ /* 0x000fe400078ec0ff */
[----:B------:R-:W-:Y:S02]  /*0c70*/  LOP3.LUT R23, R24, 0xff, RZ, 0xc0, !PT ;  /* 0x000000ff18177812 */ /* 0x000fe400078ec0ff */
[C---:B------:R-:W-:Y:S02]  /*0c80*/  PRMT R24, R22.reuse, 0x7772, RZ ;  /* 0x0000777216187816 */ /* 0x040fe400000000ff */
[----:B------:R-:W-:Y:S02]  /*0c90*/  IADD3 R4, P1, P4, R23, R4, R25 ;  /* 0x0000000417047210 */ /* 0x000fe40007c3e019 */
[----:B------:R-:W-:-:S02]  /*0ca0*/  PRMT R23, R22, 0x7771, RZ ;  /* 0x0000777116177816 */ /* 0x000fc400000000ff */
[C---:B------:R-:W-:Y:S02]  /*0cb0*/  PRMT R25, R20.reuse, 0x7771, RZ ;  /* 0x0000777114197816 */ /* 0x040fe400000000ff */
[----:B------:R-:W-:Y:S02]  /*0cc0*/  PRMT R26, R20, 0x7772, RZ ;  /* 0x00007772141a7816 */ /* 0x000fe400000000ff */
[----:B------:R-:W-:Y:S02]  /*0cd0*/  PRMT R22, R22, 0x7773, RZ ;  /* 0x0000777316167816 */ /* 0x000fe400000000ff */
[----:B------:R-:W-:Y:S02]  /*0ce0*/  PRMT R20, R20, 0x7773, RZ ;  /* 0x0000777314147816 */ /* 0x000fe400000000ff */
[----:B------:R-:W-:Y:S02]  /*0cf0*/  LOP3.LUT R23, R23, 0xff, RZ, 0xc0, !PT ;  /* 0x000000ff17177812 */ /* 0x000fe400078ec0ff */
[----:B0-----:R-:W-:-:S02]  /*0d00*/  LOP3.LUT R12, R25, 0xff, RZ, 0xc0, !PT ;  /* 0x000000ff190c7812 */ /* 0x001fc400078ec0ff */
[----:B------:R-:W-:Y:S02]  /*0d10*/  LOP3.LUT R22, R22, 0xff, RZ, 0xc0, !PT ;  /* 0x000000ff16167812 */ /* 0x000fe400078ec0ff */
[----:B------:R-:W-:Y:S02]  /*0d20*/  LOP3.LUT R20, R20, 0xff, RZ, 0xc0, !PT ;  /* 0x000000ff14147812 */ /* 0x000fe400078ec0ff */
[----:B------:R-:W-:Y:S02]  /*0d30*/  IADD3.X R3, PT, PT, RZ, R3, RZ, P1, P4 ;  /* 0x00000003ff037210 */ /* 0x000fe40000fe84ff */
[----:B------:R-:W-:Y:S02]  /*0d40*/  LOP3.LUT R24, R24, 0xff, RZ, 0xc0, !PT ;  /* 0x000000ff18187812 */ /* 0x000fe400078ec0ff */
[----:B------:R-:W-:Y:S02]  /*0d50*/  LOP3.LUT R26, R26, 0xff, RZ, 0xc0, !PT ;  /* 0x000000ff1a1a7812 */ /* 0x000fe400078ec0ff */
[----:B------:R-:W-:-:S02]  /*0d60*/  IADD3 R19, P2, P3, R12, R19, R23 ;  /* 0x000000130c137210 */ /* 0x000fc40007b5e017 */
[----:B------:R-:W-:Y:S02]  /*0d70*/  IADD3 R9, P4, P1, R20, R9, R22 ;  /* 0x0000000914097210 */ /* 0x000fe4000799e016 */
[----:B----4-:R-:W-:Y:S02]  /*0d80*/  PRMT R12, R14, 0x7770, RZ ;  /* 0x000077700e0c7816 */ /* 0x010fe400000000ff */
[----:B-----5:R-:W-:Y:S02]  /*0d90*/  PRMT R20, R16, 0x7770, RZ ;  /* 0x0000777010147816 */ /* 0x020fe400000000ff */
[----:B------:R-:W-:Y:S02]  /*0da0*/  PRMT R13, R14, 0x7771, RZ ;  /* 0x000077710e0d7816 */ /* 0x000fe400000000ff */
[----:B------:R-:W-:Y:S02]  /*0db0*/  PRMT R22, R16, 0x7771, RZ ;  /* 0x0000777110167816 */ /* 0x000fe400000000ff */
[----:B------:R-:W-:-:S02]  /*0dc0*/  IADD3 R7, P5, P6, R26, R7, R24 ;  /* 0x000000071a077210 */ /* 0x000fc40007ebe018 */
[----:B------:R-:W-:Y:S02]  /*0dd0*/  LOP3.LUT R12, R12, 0xff, RZ, 0xc0, !PT ;  /* 0x000000ff0c0c7812 */ /* 0x000fe400078ec0ff */
[----:B------:R-:W-:Y:S02]  /*0de0*/  LOP3.LUT R23, R20, 0xff, RZ, 0xc0, !PT ;  /* 0x000000ff14177812 */ /* 0x000fe400078ec0ff */
[----:B------:R-:W-:Y:S02]  /*0df0*/  LOP3.LUT R13, R13, 0xff, RZ, 0xc0, !PT ;  /* 0x000000ff0d0d7812 */ /* 0x000fe400078ec0ff */
[----:B------:R-:W-:Y:S02]  /*0e00*/  LOP3.LUT R22, R22, 0xff, RZ, 0xc0, !PT ;  /* 0x000000ff16167812 */ /* 0x000fe400078ec0ff */
[----:B------:R-:W-:Y:S02]  /*0e10*/  IADD3.X R21, PT, PT, RZ, R21, RZ, P2, P3 ;  /* 0x00000015ff157210 */ /* 0x000fe400017e64ff */
[----:B------:R-:W-:-:S02]  /*0e20*/  IADD3.X R5, PT, PT, RZ, R5, RZ, P5, P6 ;  /* 0x00000005ff057210 */ /* 0x000fc40002fec4ff */
[----:B------:R-:W-:Y:S02]  /*0e30*/  IADD3 R4, P3, P2, R23, R4, R12 ;  /* 0x0000000417047210 */ /* 0x000fe40007a7e00c */
[----:B------:R-:W-:Y:S02]  /*0e40*/  IADD3 R19, P6, P5, R22, R19, R13 ;  /* 0x0000001316137210 */ /* 0x000fe40007dde00d */
[----:B------:R-:W-:Y:S02]  /*0e50*/  PRMT R12, R14, 0x7772, RZ ;  /* 0x000077720e0c7816 */ /* 0x000fe400000000ff */
[----:B------:R-:W-:Y:S02]  /*0e60*/  PRMT R13, R16, 0x7772, RZ ;  /* 0x00007772100d7816 */ /* 0x000fe400000000ff */
[----:B------:R-:W-:Y:S02]  /*0e70*/  PRMT R14, R14, 0x7773, RZ ;  /* 0x000077730e0e7816 */ /* 0x000fe400000000ff */
[----:B------:R-:W-:-:S02]  /*0e80*/  PRMT R16, R16, 0x7773, RZ ;  /* 0x0000777310107816 */ /* 0x000fc400000000ff */
        /* <DEDUP_REMOVED lines=8> */
[----:B------:R-:W-:Y:S02]  /*0f10*/  IADD3.X R21, PT, PT, RZ, R21, RZ, P6, P5 ;  /* 0x00000015ff157210 */ /* 0x000fe400037ea4ff */
[----:B------:R-:W-:Y:S02]  /*0f20*/  IADD3.X R5, PT, PT, RZ, R5, RZ, P1, P4 ;  /* 0x00000005ff057210 */ /* 0x000fe40000fe84ff */
[----:B------:R-:W-:-:S07]  /*0f30*/  IADD3.X R8, PT, PT, RZ, R8, RZ, P2, P3 ;  /* 0x00000008ff087210 */ /* 0x000fce00017e64ff */
.L_x_10:
[----:B------:R-:W-:Y:S05]  /*0f40*/  BRA.U !UP1, `(.L_x_9) ;  /* 0x0000000109d87547 */ /* 0x000fea000b800000 */
[----:B------:R-:W-:Y:S01]  /*0f50*/  UISETP.NE.AND UP0, UPT, UR9, 0x1, UPT ;  /* 0x000000010900788c */ /* 0x000fe2000bf05270 */
[----:B------:R-:W-:-:S08]  /*0f60*/  LOP3.LUT P1, RZ, R15, 0x1, RZ, 0xc0, !PT ;  /* 0x000000010fff7812 */ /* 0x000fd0000782c0ff */
[----:B------:R-:W-:Y:S05]  /*0f70*/  BRA.U !UP0, `(.L_x_11) ;  /* 0x0000000108787547 */ /* 0x000fea000b800000 */
[----:B------:R-:W0:Y:S01]  /*0f80*/  LDC.64 R12, c[0x0][0x380] ;  /* 0x0000e000ff0c7b82 */ /* 0x000e220000000a00 */
[----:B------:R-:W-:-:S04]  /*0f90*/  IMAD.IADD R15, R0, 0x1, R17 ;  /* 0x00000001000f7824 */ /* 0x000fc800078e0211 */
[----:B0-----:R-:W-:-:S05]  /*0fa0*/  IMAD.WIDE R12, R15, 0x4, R12 ;  /* 0x000000040f0c7825 */ /* 0x001fca00078e020c */
[----:B------:R-:W2:Y:S04]  /*0fb0*/  LDG.E R14, desc[UR12][R12.64] ;  /* 0x0000000c0c0e7981 */ /* 0x000ea8000c1e1900 */
[----:B------:R-:W3:Y:S01]  /*0fc0*/  LDG.E R20, desc[UR12][R12.64+0x4] ;  /* 0x0000040c0c147981 */ /* 0x000ee2000c1e1900 */
[----:B------:R-:W-:Y:S01]  /*0fd0*/  VIADD R17, R17, 0x2 ;  /* 0x0000000211117836 */ /* 0x000fe20000000000 */
[C---:B--2---:R-:W-:Y:S02]  /*0fe0*/  PRMT R15, R14.reuse, 0x7770, RZ ;  /* 0x000077700e0f7816 */ /* 0x044fe400000000ff */
[----:B------:R-:W-:Y:S02]  /*0ff0*/  PRMT R16, R14, 0x7771, RZ ;  /* 0x000077710e107816 */ /* 0x000fe400000000ff */
[----:B---3--:R-:W-:-:S02]  /*1000*/  PRMT R22, R20, 0x7770, RZ ;  /* 0x0000777014167816 */ /* 0x008fc400000000ff */
[----:B------:R-:W-:Y:S02]  /*1010*/  LOP3.LUT R15, R15, 0xff, RZ, 0xc0, !PT ;  /* 0x000000ff0f0f7812 */ /* 0x000fe400078ec0ff */
[----:B------:R-:W-:Y:S02]  /*1020*/  LOP3.LUT R22, R22, 0xff, RZ, 0xc0, !PT ;  /* 0x000000ff16167812 */ /* 0x000fe400078ec0ff */
[----:B------:R-:W-:Y:S02]  /*1030*/  PRMT R23, R20, 0x7771, RZ ;  /* 0x0000777114177816 */ /* 0x000fe400000000ff */
[----:B------:R-:W-:Y:S02]  /*1040*/  IADD3 R4, P4, P5, R22, R4, R15 ;  /* 0x0000000416047210 */ /* 0x000fe40007d9e00f */
[----:B------:R-:W-:Y:S02]  /*1050*/  LOP3.LUT R16, R16, 0xff, RZ, 0xc0, !PT ;  /* 0x000000ff10107812 */ /* 0x000fe400078ec0ff */
[----:B------:R-:W-:-:S02]  /*1060*/  LOP3.LUT R23, R23, 0xff, RZ, 0xc0, !PT ;  /* 0x000000ff17177812 */ /* 0x000fc400078ec0ff */
[----:B------:R-:W-:Y:S02]  /*1070*/  PRMT R15, R14, 0x7772, RZ ;  /* 0x000077720e0f7816 */ /* 0x000fe400000000ff */
        /* <DEDUP_REMOVED lines=8> */
[----:B------:R-:W-:Y:S02]  /*1100*/  IADD3.X R3, PT, PT, RZ, R3, RZ, P4, P5 ;  /* 0x00000003ff037210 */ /* 0x000fe400027ea4ff */
[----:B------:R-:W-:Y:S02]  /*1110*/  IADD3.X R21, PT, PT, RZ, R21, RZ, P2, P3 ;  /* 0x00000015ff157210 */ /* 0x000fe400017e64ff */
[----:B------:R-:W-:-:S02]  /*1120*/  IADD3 R7, P5, P4, R13, R7, R12 ;  /* 0x000000070d077210 */ /* 0x000fc40007cbe00c */
[----:B------:R-:W-:Y:S02]  /*1130*/  IADD3 R9, P2, P3, R20, R9, R14 ;  /* 0x0000000914097210 */ /* 0x000fe40007b5e00e */
[----:B------:R-:W-:Y:S02]  /*1140*/  IADD3.X R5, PT, PT, RZ, R5, RZ, P5, P4 ;  /* 0x00000005ff057210 */ /* 0x000fe40002fe84ff */
[----:B------:R-:W-:-:S09]  /*1150*/  IADD3.X R8, PT, PT, RZ, R8, RZ, P2, P3 ;  /* 0x00000008ff087210 */ /* 0x000fd200017e64ff */
.L_x_11:
[----:B------:R-:W-:Y:S05]  /*1160*/  @!P1 BRA `(.L_x_9) ;  /* 0x0000000000509947 */ /* 0x000fea0003800000 */
[----:B------:R-:W0:Y:S01]  /*1170*/  LDC.64 R12, c[0x0][0x380] ;  /* 0x0000e000ff0c7b82 */ /* 0x000e220000000a00 */
[----:B------:R-:W-:-:S04]  /*1180*/  IMAD.IADD R17, R0, 0x1, R17 ;  /* 0x0000000100117824 */ /* 0x000fc800078e0211 */
[----:B0-----:R-:W-:-:S06]  /*1190*/  IMAD.WIDE R12, R17, 0x4, R12 ;  /* 0x00000004110c7825 */ /* 0x001fcc00078e020c */
[----:B------:R-:W2:Y:S02]  /*11a0*/  LDG.E R12, desc[UR12][R12.64] ;  /* 0x0000000c0c0c7981 */ /* 0x000ea4000c1e1900 */
[C---:B--2---:R-:W-:Y:S02]  /*11b0*/  PRMT R0, R12.reuse, 0x7770, RZ ;  /* 0x000077700c007816 */ /* 0x044fe400000000ff */
[C---:B------:R-:W-:Y:S02]  /*11c0*/  PRMT R14, R12.reuse, 0x7771, RZ ;  /* 0x000077710c0e7816 */ /* 0x040fe400000000ff */
[C---:B------:R-:W-:Y:S02]  /*11d0*/  PRMT R15, R12.reuse, 0x7772, RZ ;  /* 0x000077720c0f7816 */ /* 0x040fe400000000ff */
[----:B------:R-:W-:Y:S02]  /*11e0*/  PRMT R16, R12, 0x7773, RZ ;  /* 0x000077730c107816 */ /* 0x000fe400000000ff */
[----:B------:R-:W-:-:S02]  /*11f0*/  LOP3.LUT R17, R0, 0xff, RZ, 0xc0, !PT ;  /* 0x000000ff00117812 */ /* 0x000fc400078ec0ff */
[----:B------:R-:W-:Y:S02]  /*1200*/  LOP3.LUT R14, R14, 0xff, RZ, 0xc0, !PT ;  /* 0x000000ff0e0e7812 */ /* 0x000fe400078ec0ff */
[----:B------:R-:W-:Y:S02]  /*1210*/  LOP3.LUT R0, R15, 0xff, RZ, 0xc0, !PT ;  /* 0x000000ff0f007812 */ /* 0x000fe400078ec0ff */
[----:B------:R-:W-:Y:S02]  /*1220*/  LOP3.LUT R16, R16, 0xff, RZ, 0xc0, !PT ;  /* 0x000000ff10107812 */ /* 0x000fe400078ec0ff */
[----:B------:R-:W-:Y:S02]  /*1230*/  IADD3 R4, P1, PT, R17, R4, RZ ;  /* 0x0000000411047210 */ /* 0x000fe40007f3e0ff */
[----:B------:R-:W-:Y:S02]  /*1240*/  IADD3 R19, P2, PT, R14, R19, RZ ;  /* 0x000000130e137210 */ /* 0x000fe40007f5e0ff */
[----:B------:R-:W-:Y:S01]  /*1250*/  IADD3 R7, P3, PT, R0, R7, RZ ;  /* 0x0000000700077210 */ /* 0x000fe20007f7e0ff */
[----:B------:R-:W-:Y:S01]  /*1260*/  IMAD.X R3, RZ, RZ, R3, P1 ;  /* 0x000000ffff037224 */ /* 0x000fe200008e0603 */
[----:B------:R-:W-:Y:S01]  /*1270*/  IADD3 R9, P4, PT, R16, R9, RZ ;  /* 0x0000000910097210 */ /* 0x000fe20007f9e0ff */
[----:B------:R-:W-:-:S02]  /*1280*/  IMAD.X R21, RZ, RZ, R21, P2 ;  /* 0x000000ffff157224 */ /* 0x000fc400010e0615 */
[----:B------:R-:W-:Y:S02]  /*1290*/  IMAD.X R5, RZ, RZ, R5, P3 ;  /* 0x000000ffff057224 */ /* 0x000fe400018e0605 */
[----:B------:R-:W-:-:S08]  /*12a0*/  IMAD.X R8, RZ, RZ, R8, P4 ;  /* 0x000000ffff087224 */ /* 0x000fd000020e0608 */
.L_x_9:
[----:B------:R-:W-:Y:S05]  /*12b0*/  @P0 BRA `(.L_x_12) ;  /* 0xfffffff0003c0947 */ /* 0x000fea000383ffff */
[----:B------:R-:W-:Y:S01]  /*12c0*/  ISETP.NE.U32.AND P0, PT, R3, RZ, PT ;  /* 0x000000ff0300720c */ /* 0x000fe20003f05070 */
[----:B------:R-:W-:Y:S01]  /*12d0*/  BSSY.RECONVERGENT B1, `(.L_x_13) ;  /* 0x000001c000017945 */ /* 0x000fe20003800200 */
[----:B------:R-:W-:-:S11]  /*12e0*/  IMAD.MOV.U32 R6, RZ, RZ, RZ ;  /* 0x000000ffff067224 */ /* 0x000fd600078e00ff */
[----:B------:R-:W-:Y:S05]  /*12f0*/  @P0 BRA `(.L_x_14) ;  /* 0x0000000000500947 */ /* 0x000fea0003800000 */
[----:B------:R-:W0:Y:S01]  /*1300*/  I2F.U32.RP R0, UR4 ;  /* 0x0000000400007d06 */ /* 0x000e220008209000 */
[----:B------:R-:W-:-:S07]  /*1310*/  ISETP.NE.U32.AND P2, PT, RZ, UR4, PT ;  /* 0x00000004ff007c0c */ /* 0x000fce000bf45070 */
[----:B0-----:R-:W0:Y:S02]  /*1320*/  MUFU.RCP R0, R0 ;  /* 0x0000000000007308 */ /* 0x001e240000001000 */
[----:B0-----:R-:W-:-:S06]  /*1330*/  VIADD R2, R0, 0xffffffe ;  /* 0x0ffffffe00027836 */ /* 0x001fcc0000000000 */
[----:B------:R0:W1:Y:S02]  /*1340*/  F2I.FTZ.U32.TRUNC.NTZ R3, R2 ;  /* 0x0000000200037305 */ /* 0x000064000021f000 */
[----:B0-----:R-:W-:Y:S02]  /*1350*/  IMAD.MOV.U32 R2, RZ, RZ, RZ ;  /* 0x000000ffff027224 */ /* 0x001fe400078e00ff */
[----:B-1----:R-:W-:-:S04]  /*1360*/  IMAD.MOV R13, RZ, RZ, -R3 ;  /* 0x000000ffff0d7224 */ /* 0x002fc800078e0a03 */
[----:B------:R-:W-:-:S04]  /*1370*/  IMAD R13, R13, UR4, RZ ;  /* 0x000000040d0d7c24 */ /* 0x000fc8000f8e02ff */
[----:B------:R-:W-:-:S06]  /*1380*/  IMAD.HI.U32 R3, R3, R13, R2 ;  /* 0x0000000d03037227 */ /* 0x000fcc00078e0002 */
[----:B------:R-:W-:-:S04]  /*1390*/  IMAD.HI.U32 R2, R3, R4, RZ ;  /* 0x0000000403027227 */ /* 0x000fc800078e00ff */
[----:B------:R-:W-:-:S04]  /*13a0*/  IMAD.MOV R3, RZ, RZ, -R2 ;  /* 0x000000ffff037224 */ /* 0x000fc800078e0a02 */
[----:B------:R-:W-:Y:S02]  /*13b0*/  IMAD R4, R3, UR4, R4 ;  /* 0x0000000403047c24 */ /* 0x000fe4000f8e0204 */
[----:B------:R-:W-:-:S03]  /*13c0*/  IMAD.MOV.U32 R3, RZ, RZ, RZ ;  /* 0x000000ffff037224 */ /* 0x000fc600078e00ff */
[----:B------:R-:W-:-:S13]  /*13d0*/  ISETP.GE.U32.AND P0, PT, R4, UR4, PT ;  /* 0x0000000404007c0c */ /* 0x000fda000bf06070 */
[----:B------:R-:W-:Y:S02]  /*13e0*/  @P0 VIADD R4, R4, -UR4 ;  /* 0x8000000404040c36 */ /* 0x000fe40008000000 */
[----:B------:R-:W-:-:S03]  /*13f0*/  @P0 VIADD R2, R2, 0x1 ;  /* 0x0000000102020836 */ /* 0x000fc60000000000 */
[----:B------:R-:W-:-:S13]  /*1400*/  ISETP.GE.U32.AND P1, PT, R4, UR4, PT ;  /* 0x0000000404007c0c */ /* 0x000fda000bf26070 */
[----:B------:R-:W-:Y:S01]  /*1410*/  @P1 VIADD R2, R2, 0x1 ;  /* 0x0000000102021836 */ /* 0x000fe20000000000 */
[----:B------:R-:W-:Y:S01]  /*1420*/  @!P2 LOP3.LUT R2, RZ, UR4, RZ, 0x33, !PT ;  /* 0x00000004ff02ac12 */ /* 0x000fe2000f8e33ff */
[----:B------:R-:W-:Y:S06]  /*1430*/  BRA `(.L_x_15) ;  /* 0x0000000000147947 */ /* 0x000fec0003800000 */
.L_x_14:
[----:B------:R-:W-:Y:S01]  /*1440*/  IMAD.U32 R2, RZ, RZ, UR4 ;  /* 0x00000004ff027e24 */ /* 0x000fe2000f8e00ff */
[----:B------:R-:W-:-:S07]  /*1450*/  MOV R20, 0x1470 ;  /* 0x0000147000147802 */ /* 0x000fce0000000f00 */
[----:B------:R-:W-:Y:S05]  /*1460*/  CALL.REL.NOINC `($__internal_0_$__cuda_sm20_div_s64) ;  /* 0x0000000800547944 */ /* 0x000fea0003c00000 */
[----:B------:R-:W-:Y:S02]  /*1470*/  IMAD.MOV.U32 R2, RZ, RZ, R4 ;  /* 0x000000ffff027224 */ /* 0x000fe400078e0004 */
[----:B------:R-:W-:-:S07]  /*1480*/  IMAD.MOV.U32 R3, RZ, RZ, R13 ;  /* 0x000000ffff037224 */ /* 0x000fce00078e000d */
.L_x_15:
[----:B------:R-:W-:Y:S05]  /*1490*/  BSYNC.RECONVERGENT B1 ;  /* 0x0000000000017941 */ /* 0x000fea0003800200 */
.L_x_13:
[----:B------:R-:W0:Y:S01]  /*14a0*/  I2F.F64.S64 R2, R2 ;  /* 0x0000000200027312 */ /* 0x000e220000301c00 */
[----:B------:R-:W-:Y:S01]  /*14b0*/  IMAD.MOV.U32 R4, RZ, RZ, 0x80000 ;  /* 0x00080000ff047424 */ /* 0x000fe200078e00ff */
[----:B------:R-:W-:Y:S01]  /*14c0*/  BSSY.RECONVERGENT B1, `(.L_x_16) ;  /* 0x0000024000017945 */ /* 0x000fe20003800200 */
[----:B0-----:R-:W-:Y:S01]  /*14d0*/  DSETP.MIN.AND P0, P1, R2, 255, PT ;  /* 0x406fe0000200742a */ /* 0x001fe20003900000 */
[----:B------:R-:W-:-:S05]  /*14e0*/  IMAD.MOV.U32 R0, RZ, RZ, R3 ;  /* 0x000000ffff007224 */ /* 0x000fca00078e0003 */
[----:B------:R-:W-:Y:S02]  /*14f0*/  FSEL R13, R0, 3.748046875, P0 ;  /* 0x406fe000000d7808 */ /* 0x000fe40000000000 */
[----:B------:R-:W-:Y:S02]  /*1500*/  SEL R12, R2, RZ, P0 ;  /* 0x000000ff020c7207 */ /* 0x000fe40000000000 */
[----:B------:R-:W-:-:S04]  /*1510*/  ISETP.NE.U32.AND P0, PT, R21, RZ, PT ;  /* 0x000000ff1500720c */ /* 0x000fc80003f05070 */
[----:B------:R-:W-:-:S04]  /*1520*/  @P1 LOP3.LUT R13, R4, 0x406fe000, RZ, 0xfc, !PT ;  /* 0x406fe000040d1812 */ /* 0x000fc800078efcff */
[----:B------:R0:W1:Y:S05]  /*1530*/  F2I.U32.F64.TRUNC R0, R12 ;  /* 0x0000000c00007311 */ /* 0x00006a000030d000 */
[----:B------:R-:W-:Y:S05]  /*1540*/  @P0 BRA `(.L_x_17) ;  /* 0x0000000000500947 */ /* 0x000fea0003800000 */
[----:B0-----:R-:W0:Y:S01]  /*1550*/  I2F.U32.RP R12, UR4 ;  /* 0x00000004000c7d06 */ /* 0x001e220008209000 */
[----:B------:R-:W-:Y:S01]  /*1560*/  IMAD.MOV.U32 R2, RZ, RZ, RZ ;  /* 0x000000ffff027224 */ /* 0x000fe200078e00ff */
[----:B------:R-:W-:-:S06]  /*1570*/  ISETP.NE.U32.AND P2, PT, RZ, UR4, PT ;  /* 0x00000004ff007c0c */ /* 0x000fcc000bf45070 */
[----:B0-----:R-:W0:Y:S02]  /*1580*/  MUFU.RCP R12, R12 ;  /* 0x0000000c000c7308 */ /* 0x001e240000001000 */
[----:B0-----:R-:W-:-:S06]  /*1590*/  VIADD R3, R12, 0xffffffe ;  /* 0x0ffffffe0c037836 */ /* 0x001fcc0000000000 */
[----:B------:R-:W0:Y:S02]  /*15a0*/  F2I.FTZ.U32.TRUNC.NTZ R3, R3 ;  /* 0x0000000300037305 */ /* 0x000e24000021f000 */
[----:B0-----:R-:W-:-:S04]  /*15b0*/  IMAD.MOV R13, RZ, RZ, -R3 ;  /* 0x000000ffff0d7224 */ /* 0x001fc800078e0a03 */
[----:B------:R-:W-:-:S04]  /*15c0*/  IMAD R13, R13, UR4, RZ ;  /* 0x000000040d0d7c24 */ /* 0x000fc8000f8e02ff */
[----:B------:R-:W-:-:S04]  /*15d0*/  IMAD.HI.U32 R2, R3, R13, R2 ;  /* 0x0000000d03027227 */ /* 0x000fc800078e0002 */
[----:B------:R-:W-:Y:S02]  /*15e0*/  IMAD.MOV.U32 R3, RZ, RZ, RZ ;  /* 0x000000ffff037224 */ /* 0x000fe400078e00ff */
[----:B------:R-:W-:-:S04]  /*15f0*/  IMAD.HI.U32 R2, R2, R19, RZ ;  /* 0x0000001302027227 */ /* 0x000fc800078e00ff */
[----:B------:R-:W-:-:S04]  /*1600*/  IMAD.MOV R4, RZ, RZ, -R2 ;  /* 0x000000ffff047224 */ /* 0x000fc800078e0a02 */
[----:B------:R-:W-:-:S05]  /*1610*/  IMAD R19, R4, UR4, R19 ;  /* 0x0000000404137c24 */ /* 0x000fca000f8e0213 */
[----:B------:R-:W-:-:S13]  /*1620*/  ISETP.GE.U32.AND P0, PT, R19, UR4, PT ;  /* 0x0000000413007c0c */ /* 0x000fda000bf06070 */
[----:B------:R-:W-:Y:S02]  /*1630*/  @P0 VIADD R19, R19, -UR4 ;  /* 0x8000000413130c36 */ /* 0x000fe40008000000 */
[----:B------:R-:W-:-:S03]  /*1640*/  @P0 VIADD R2, R2, 0x1 ;  /* 0x0000000102020836 */ /* 0x000fc60000000000 */
[----:B------:R-:W-:-:S13]  /*1650*/  ISETP.GE.U32.AND P1, PT, R19, UR4, PT ;  /* 0x0000000413007c0c */ /* 0x000fda000bf26070 */
[----:B------:R-:W-:Y:S01]  /*1660*/  @P1 VIADD R2, R2, 0x1 ;  /* 0x0000000102021836 */ /* 0x000fe20000000000 */
[----:B------:R-:W-:Y:S01]  /*1670*/  @!P2 LOP3.LUT R2, RZ, UR4, RZ, 0x33, !PT ;  /* 0x00000004ff02ac12 */ /* 0x000fe2000f8e33ff */
[----:B------:R-:W-:Y:S06]  /*1680*/  BRA `(.L_x_18) ;  /* 0x00000000001c7947 */ /* 0x000fec0003800000 */
.L_x_17:
[----:B------:R-:W-:Y:S01]  /*1690*/  IMAD.MOV.U32 R4, RZ, RZ, R19 ;  /* 0x000000ffff047224 */ /* 0x000fe200078e0013 */
[----:B------:R-:W-:Y:S01]  /*16a0*/  MOV R20, 0x16e0 ;  /* 0x000016e000147802 */ /* 0x000fe20000000f00 */
[----:B------:R-:W-:Y:S02]  /*16b0*/  IMAD.MOV.U32 R3, RZ, RZ, R21 ;  /* 0x000000ffff037224 */ /* 0x000fe400078e0015 */
[----:B------:R-:W-:-:S07]  /*16c0*/  IMAD.U32 R2, RZ, RZ, UR4 ;  /* 0x00000004ff027e24 */ /* 0x000fce000f8e00ff */
[----:B01----:R-:W-:Y:S05]  /*16d0*/  CALL.REL.NOINC `($__internal_0_$__cuda_sm20_div_s64) ;  /* 0x0000000400b87944 */ /* 0x003fea0003c00000 */
[----:B------:R-:W-:Y:S02]  /*16e0*/  IMAD.MOV.U32 R2, RZ, RZ, R4 ;  /* 0x000000ffff027224 */ /* 0x000fe400078e0004 */
[----:B------:R-:W-:-:S07]  /*16f0*/  IMAD.MOV.U32 R3, RZ, RZ, R13 ;  /* 0x000000ffff037224 */ /* 0x000fce00078e000d */
.L_x_18:
[----:B------:R-:W-:Y:S05]  /*1700*/  BSYNC.RECONVERGENT B1 ;  /* 0x0000000000017941 */ /* 0x000fea0003800200 */
.L_x_16:
        /* <DEDUP_REMOVED lines=9> */
[----:B------:R0:W2:Y:S05]  /*17a0*/  F2I.U32.F64.TRUNC R19, R12 ;  /* 0x0000000c00137311 */ /* 0x0000aa000030d000 */
[----:B------:R-:W-:Y:S05]  /*17b0*/  @P0 BRA `(.L_x_20) ;  /* 0x0000000000500947 */ /* 0x000fea0003800000 */
[----:B------:R-:W3:Y:S01]  /*17c0*/  I2F.U32.RP R5, UR4 ;  /* 0x0000000400057d06 */ /* 0x000ee20008209000 */
[----:B------:R-:W-:Y:S01]  /*17d0*/  IMAD.MOV.U32 R2, RZ, RZ, RZ ;  /* 0x000000ffff027224 */ /* 0x000fe200078e00ff */
[----:B------:R-:W-:-:S06]  /*17e0*/  ISETP.NE.U32.AND P2, PT, RZ, UR4, PT ;  /* 0x00000004ff007c0c */ /* 0x000fcc000bf45070 */
[----:B---3--:R-:W3:Y:S02]  /*17f0*/  MUFU.RCP R5, R5 ;  /* 0x0000000500057308 */ /* 0x008ee40000001000 */
[----:B---3--:R-:W-:-:S06]  /*1800*/  VIADD R3, R5, 0xffffffe ;  /* 0x0ffffffe05037836 */ /* 0x008fcc0000000000 */
        /* <DEDUP_REMOVED lines=15> */
.L_x_20:
[----:B------:R-:W-:Y:S01]  /*1900*/  IMAD.MOV.U32 R4, RZ, RZ, R7 ;  /* 0x000000ffff047224 */ /* 0x000fe200078e0007 */
[----:B------:R-:W-:Y:S01]  /*1910*/  MOV R20, 0x1950 ;  /* 0x0000195000147802 */ /* 0x000fe20000000f00 */
[----:B------:R-:W-:Y:S02]  /*1920*/  IMAD.MOV.U32 R3, RZ, RZ, R5 ;  /* 0x000000ffff037224 */ /* 0x000fe400078e0005 */
[----:B------:R-:W-:-:S07]  /*1930*/  IMAD.U32 R2, RZ, RZ, UR4 ;  /* 0x00000004ff027e24 */ /* 0x000fce000f8e00ff */
[----:B012---:R-:W-:Y:S05]  /*1940*/  CALL.REL.NOINC `($__internal_0_$__cuda_sm20_div_s64) ;  /* 0x00000004001c7944 */ /* 0x007fea0003c00000 */
[----:B------:R-:W-:Y:S02]  /*1950*/  IMAD.MOV.U32 R2, RZ, RZ, R4 ;  /* 0x000000ffff027224 */ /* 0x000fe400078e0004 */
[----:B------:R-:W-:-:S07]  /*1960*/  IMAD.MOV.U32 R3, RZ, RZ, R13 ;  /* 0x000000ffff037224 */ /* 0x000fce00078e000d */
.L_x_21:
[----:B------:R-:W-:Y:S05]  /*1970*/  BSYNC.RECONVERGENT B1 ;  /* 0x0000000000017941 */ /* 0x000fea0003800200 */
.L_x_19:
        /* <DEDUP_REMOVED lines=8> */
[----:B------:R-:W-:-:S06]  /*1a00*/  @P1 LOP3.LUT R5, R7, 0x406fe000, RZ, 0xfc, !PT ;  /* 0x406fe00007051812 */ /* 0x000fcc00078efcff */
[----:B------:R0:W3:Y:S03]  /*1a10*/  F2I.U32.F64.TRUNC R5, R4 ;  /* 0x0000000400057311 */ /* 0x0000e6000030d000 */
        /* <DEDUP_REMOVED lines=21> */
.L_x_23:
[----:B0-----:R-:W-:Y:S01]  /*1b70*/  IMAD.MOV.U32 R4, RZ, RZ, R9 ;  /* 0x000000ffff047224 */ /* 0x001fe200078e0009 */
[----:B------:R-:W-:Y:S01]  /*1b80*/  MOV R20, 0x1bc0 ;  /* 0x00001bc000147802 */ /* 0x000fe20000000f00 */
[----:B------:R-:W-:Y:S02]  /*1b90*/  IMAD.MOV.U32 R3, RZ, RZ, R8 ;  /* 0x000000ffff037224 */ /* 0x000fe400078e0008 */
[----:B------:R-:W-:-:S07]  /*1ba0*/  IMAD.U32 R2, RZ, RZ, UR4 ;  /* 0x00000004ff027e24 */ /* 0x000fce000f8e00ff */
[----:B-123--:R-:W-:Y:S05]  /*1bb0*/  CALL.REL.NOINC `($__internal_0_$__cuda_sm20_div_s64) ;  /* 0x0000000000807944 */ /* 0x00efea0003c00000 */
[----:B------:R-:W-:Y:S02]  /*1bc0*/  IMAD.MOV.U32 R6, RZ, RZ, R4 ;  /* 0x000000ffff067224 */ /* 0x000fe400078e0004 */
[----:B------:R-:W-:-:S07]  /*1bd0*/  IMAD.MOV.U32 R7, RZ, RZ, R13 ;  /* 0x000000ffff077224 */ /* 0x000fce00078e000d */
.L_x_24:
[----:B------:R-:W-:Y:S05]  /*1be0*/  BSYNC.RECONVERGENT B1 ;  /* 0x0000000000017941 */ /* 0x000fea0003800200 */
.L_x_22:
[----:B------:R-:W0:Y:S01]  /*1bf0*/  I2F.F64.S64 R6, R6 ;  /* 0x0000000600067312 */ /* 0x000e220000301c00 */
[----:B------:R-:W-:Y:S01]  /*1c00*/  IMAD.MOV.U32 R4, RZ, RZ, 0x80000 ;  /* 0x00080000ff047424 */ /* 0x000fe200078e00ff */
[----:B------:R-:W4:Y:S01]  /*1c10*/  LDCU UR14, c[0x0][0x398] ;  /* 0x00007300ff0e77ac */ /* 0x000f220008000800 */
[----:B-12---:R-:W-:Y:S01]  /*1c20*/  PRMT R0, R0, 0x3340, R19 ;  /* 0x0000334000007816 */ /* 0x006fe20000000013 */
[----:B------:R-:W1:Y:S01]  /*1c30*/  LDCU UR7, c[0x0][0x360] ;  /* 0x00006c00ff0777ac */ /* 0x000e620008000800 */
[----:B------:R-:W1:Y:S01]  /*1c40*/  LDC R13, c[0x0][0x370] ;  /* 0x0000dc00ff0d7b82 */ /* 0x000e620000000800 */
[----:B0-----:R-:W-:Y:S01]  /*1c50*/  DSETP.MIN.AND P0, P1, R6, 255, PT ;  /* 0x406fe0000600742a */ /* 0x001fe20003900000 */
[----:B------:R-:W-:Y:S02]  /*1c60*/  IMAD.MOV.U32 R2, RZ, RZ, R7 ;  /* 0x000000ffff027224 */ /* 0x000fe400078e0007 */
[----:B----4-:R-:W-:-:S03]  /*1c70*/  IMAD R7, R11, UR14, R10 ;  /* 0x0000000e0b077c24 */ /* 0x010fc6000f8e020a */
[----:B------:R-:W-:Y:S02]  /*1c80*/  FSEL R9, R2, 3.748046875, P0 ;  /* 0x406fe00002097808 */ /* 0x000fe40000000000 */
[----:B------:R-:W-:Y:S01]  /*1c90*/  SEL R8, R6, RZ, P0 ;  /* 0x000000ff06087207 */ /* 0x000fe20000000000 */
[----:B------:R-:W0:Y:S05]  /*1ca0*/  LDC.64 R2, c[0x0][0x388] ;  /* 0x0000e200ff027b82 */ /* 0x000e2a0000000a00 */
[----:B------:R-:W-:Y:S01]  /*1cb0*/  @P1 LOP3.LUT R9, R4, 0x406fe000, RZ, 0xfc, !PT ;  /* 0x406fe00004091812 */ /* 0x000fe200078efcff */
[----:B-1----:R-:W-:-:S03]  /*1cc0*/  IMAD R10, R13, UR7, R10 ;  /* 0x000000070d0a7c24 */ /* 0x002fc6000f8e020a */
[----:B------:R-:W3:Y:S02]  /*1cd0*/  F2I.U32.F64.TRUNC R8, R8 ;  /* 0x0000000800087311 */ /* 0x000ee4000030d000 */
[----:B------:R-:W-:Y:S02]  /*1ce0*/  ISETP.GE.AND P0, PT, R10, UR14, PT ;  /* 0x0000000e0a007c0c */ /* 0x000fe4000bf06270 */
[----:B---3--:R-:W-:Y:S01]  /*1cf0*/  PRMT R5, R5, 0x3340, R8 ;  /* 0x0000334005057816 */ /* 0x008fe20000000008 */
[----:B0-----:R-:W-:-:S03]  /*1d00*/  IMAD.WIDE R2, R7, 0x4, R2 ;  /* 0x0000000407027825 */ /* 0x001fc600078e0202 */
[----:B------:R-:W-:-:S05]  /*1d10*/  PRMT R5, R0, 0x5410, R5 ;  /* 0x0000541000057816 */ /* 0x000fca0000000005 */
[----:B------:R0:W-:Y:S02]  /*1d20*/  STG.E desc[UR12][R2.64], R5 ;  /* 0x0000000502007986 */ /* 0x0001e4000c10190c */
[----:B------:R-:W-:Y:S05]  /*1d30*/  @!P0 BRA `(.L_x_25) ;  /* 0xffffffe4007c8947 */ /* 0x000fea000383ffff */
.L_x_6:
[----:B------:R-:W-:Y:S05]  /*1d40*/  BSYNC.RECONVERGENT B0 ;  /* 0x0000000000007941 */ /* 0x000fea0003800200 */
.L_x_5:
[----:B------:R-:W1:Y:S01]  /*1d50*/  LDCU UR7, c[0x0][0x364] ;  /* 0x00006c80ff0777ac */ /* 0x000e620008000800 */
[----:B------:R-:W1:Y:S01]  /*1d60*/  LDC R0, c[0x0][0x374] ;  /* 0x0000dd00ff007b82 */ /* 0x000e620000000800 */
[----:B------:R-:W2:Y:S01]  /*1d70*/  LDCU UR14, c[0x0][0x39c] ;  /* 0x00007380ff0e77ac */ /* 0x000ea20008000800 */
[----:B-1----:R-:W-:-:S05]  /*1d80*/  IMAD R11, R0, UR7, R11 ;  /* 0x00000007000b7c24 */ /* 0x002fca000f8e020b */
[----:B--2---:R-:W-:-:S13]  /*1d90*/  ISETP.GE.AND P0, PT, R11, UR14, PT ;  /* 0x0000000e0b007c0c */ /* 0x004fda000bf06270 */
[----:B------:R-:W-:Y:S05]  /*1da0*/  @!P0 BRA `(.L_x_26) ;  /* 0xffffffe4004c8947 */ /* 0x000fea000383ffff */
[----:B------:R-:W-:Y:S05]  /*1db0*/  EXIT ;  /* 0x000000000000794d */ /* 0x000fea0003800000 */
        .weak           $__internal_0_$__cuda_sm20_div_s64
        .type           $__internal_0_$__cuda_sm20_div_s64,@function
        .size           $__internal_0_$__cuda_sm20_div_s64,(.L_x_3296 - $__internal_0_$__cuda_sm20_div_s64)
$__internal_0_$__cuda_sm20_div_s64:
[-C--:B------:R-:W-:Y:S02]  /*1dc0*/  IADD3 R15, P1, PT, RZ, -R2.reuse, RZ ;  /* 0x80000002ff0f7210 */ /* 0x080fe40007f3e0ff */
[----:B------:R-:W-:Y:S02]  /*1dd0*/  ISETP.GE.AND P0, PT, R6, RZ, PT ;  /* 0x000000ff0600720c */ /* 0x000fe40003f06270 */
[----:B------:R-:W-:Y:S01]  /*1de0*/  ISETP.GE.AND P3, PT, R3, RZ, PT ;  /* 0x000000ff0300720c */ /* 0x000fe20003f66270 */
[----:B------:R-:W-:Y:S01]  /*1df0*/  IMAD.X R13, RZ, RZ, ~R6, P1 ;  /* 0x000000ffff0d7224 */ /* 0x000fe200008e0e06 */
[----:B------:R-:W-:-:S04]  /*1e00*/  SEL R14, R15, R2, !P0 ;  /* 0x000000020f0e7207 */ /* 0x000fc80004000000 */
[----:B------:R-:W-:-:S04]  /*1e10*/  SEL R15, R13, R6, !P0 ;  /* 0x000000060d0f7207 */ /* 0x000fc80004000000 */
[----:B------:R-:W0:Y:S08]  /*1e20*/  I2F.U64.RP R22, R14 ;  /* 0x0000000e00167312 */ /* 0x000e300000309000 */
[----:B0-----:R-:W0:Y:S02]  /*1e30*/  MUFU.RCP R22, R22 ;  /* 0x0000001600167308 */ /* 0x001e240000001000 */
[----:B0-----:R-:W-:-:S06]  /*1e40*/  VIADD R12, R22, 0x1ffffffe ;  /* 0x1ffffffe160c7836 */ /* 0x001fcc0000000000 */
[----:B------:R-:W0:Y:S02]  /*1e50*/  F2I.U64.TRUNC R12, R12 ;  /* 0x0000000c000c7311 */ /* 0x000e24000020d800 */
[----:B0-----:R-:W-:-:S04]  /*1e60*/  IMAD.WIDE.U32 R16, R12, R14, RZ ;  /* 0x0000000e0c107225 */ /* 0x001fc800078e00ff */
[----:B------:R-:W-:Y:S01]  /*1e70*/  IMAD R17, R12, R15, R17 ;  /* 0x0000000f0c117224 */ /* 0x000fe200078e0211 */
[----:B------:R-:W-:-:S03]  /*1e80*/  IADD3 R23, P0, PT, RZ, -R16, RZ ;  /* 0x80000010ff177210 */ /* 0x000fc60007f1e0ff */
[----:B------:R-:W-:Y:S02]  /*1e90*/  IMAD R17, R13, R14, R17 ;  /* 0x0000000e0d117224 */ /* 0x000fe400078e0211 */
[----:B------:R-:W-:-:S04]  /*1ea0*/  IMAD.HI.U32 R16, R12, R23, RZ ;  /* 0x000000170c107227 */ /* 0x000fc800078e00ff */
[----:B------:R-:W-:Y:S02]  /*1eb0*/  IMAD.X R25, RZ, RZ, ~R17, P0 ;  /* 0x000000ffff197224 */ /* 0x000fe400000e0e11 */
[----:B------:R-:W-:Y:S02]  /*1ec0*/  IMAD.MOV.U32 R17, RZ, RZ, R12 ;  /* 0x000000ffff117224 */ /* 0x000fe400078e000c */
[-C--:B------:R-:W-:Y:S02]  /*1ed0*/  IMAD R27, R13, R25.reuse, RZ ;  /* 0x000000190d1b7224 */ /* 0x080fe400078e02ff */
[----:B------:R-:W-:-:S04]  /*1ee0*/  IMAD.WIDE.U32 R16, P0, R12, R25, R16 ;  /* 0x000000190c107225 */ /* 0x000fc80007800010 */
[----:B------:R-:W-:-:S04]  /*1ef0*/  IMAD.HI.U32 R16, P1, R13, R23, R16 ;  /* 0x000000170d107227 */ /* 0x000fc80007820010 */
[----:B------:R-:W-:Y:S01]  /*1f00*/  IMAD.HI.U32 R23, R13, R25, RZ ;  /* 0x000000190d177227 */ /* 0x000fe200078e00ff */
[----:B------:R-:W-:-:S03]  /*1f10*/  IADD3 R17, P2, PT, R27, R16, RZ ;  /* 0x000000101b117210 */ /* 0x000fc60007f5e0ff */
[----:B------:R-:W-:Y:S02]  /*1f20*/  IMAD.X R23, R23, 0x1, R13, P0 ;  /* 0x0000000117177824 */ /* 0x000fe400000e060d */
[----:B------:R-:W-:-:S03]  /*1f30*/  IMAD.WIDE.U32 R12, R17, R14, RZ ;  /* 0x0000000e110c7225 */ /* 0x000fc600078e00ff */
[----:B------:R-:W-:Y:S01]  /*1f40*/  IADD3.X R23, PT, PT, RZ, RZ, R23, P2, P1 ;  /* 0x000000ffff177210 */ /* 0x000fe200017e2417 */
[----:B------:R-:W-:Y:S01]  /*1f50*/  IMAD R13, R17, R15, R13 ;  /* 0x0000000f110d7224 */ /* 0x000fe200078e020d */
[----:B------:R-:W-:-:S03]  /*1f60*/  IADD3 R25, P0, PT, RZ, -R12, RZ ;  /* 0x8000000cff197210 */ /* 0x000fc60007f1e0ff */
[----:B------:R-:W-:Y:S01]  /*1f70*/  IMAD R12, R23, R14, R13 ;  /* 0x0000000e170c7224 */ /* 0x000fe200078e020d */
[----:B------:R-:W-:Y:S01]  /*1f80*/  IADD3 R13, P4, PT, RZ, -R4, RZ ;  /* 0x80000004ff0d7210 */ /* 0x000fe20007f9e0ff */
[----:B------:R-:W-:-:S04]  /*1f90*/  IMAD.HI.U32 R16, R17, R25, RZ ;  /* 0x0000001911107227 */ /* 0x000fc800078e00ff */
[----:B------:R-:W-:Y:S02]  /*1fa0*/  IMAD.X R12, RZ, RZ, ~R12, P0 ;  /* 0x000000ffff0c7224 */ /* 0x000fe400000e0e0c */
[----:B------:R-:W-:Y:S02]  /*1fb0*/  IMAD.X R22, RZ, RZ, ~R3, P4 ;  /* 0x000000ffff167224 */ /* 0x000fe400020e0e03 */
[----:B------:R-:W-:-:S04]  /*1fc0*/  IMAD.WIDE.U32 R16, P0, R17, R12, R16 ;  /* 0x0000000c11107225 */ /* 0x000fc80007800010 */
[----:B------:R-:W-:Y:S01]  /*1fd0*/  IMAD.HI.U32 R16, P1, R23, R25, R16 ;  /* 0x0000001917107227 */ /* 0x000fe20007820010 */
[----:B------:R-:W-:-:S03]  /*1fe0*/  SEL R17, R13, R4, !P3 ;  /* 0x000000040d117207 */ /* 0x000fc60005800000 */
[CC--:B------:R-:W-:Y:S02]  /*1ff0*/  IMAD R25, R23.reuse, R12.reuse, RZ ;  /* 0x0000000c17197224 */ /* 0x0c0fe400078e02ff */
[----:B------:R-:W-:-:S03]  /*2000*/  IMAD.HI.U32 R4, R23, R12, RZ ;  /* 0x0000000c17047227 */ /* 0x000fc600078e00ff */
[----:B------:R-:W-:Y:S01]  /*2010*/  IADD3 R16, P2, PT, R25, R16, RZ ;  /* 0x0000001019107210 */ /* 0x000fe20007f5e0ff */
[----:B------:R-:W-:Y:S01]  /*2020*/  IMAD.X R4, R4, 0x1, R23, P0 ;  /* 0x0000000104047824 */ /* 0x000fe200000e0617 */
[----:B------:R-:W-:Y:S01]  /*2030*/  SEL R23, R22, R3, !P3 ;  /* 0x0000000316177207 */ /* 0x000fe20005800000 */
[----:B------:R-:W-:Y:S02]  /*2040*/  IMAD.MOV.U32 R13, RZ, RZ, RZ ;  /* 0x000000ffff0d7224 */ /* 0x000fe400078e00ff */
[----:B------:R-:W-:Y:S01]  /*2050*/  IMAD.HI.U32 R12, R16, R17, RZ ;  /* 0x00000011100c7227 */ /* 0x000fe200078e00ff */
[----:B------:R-:W-:-:S03]  /*2060*/  IADD3.X R4, PT, PT, RZ, RZ, R4, P2, P1 ;  /* 0x000000ffff047210 */ /* 0x000fc600017e2404 */
[----:B------:R-:W-:-:S04]  /*2070*/  IMAD.WIDE.U32 R12, R16, R23, R12 ;  /* 0x00000017100c7225 */ /* 0x000fc800078e000c */
[C---:B------:R-:W-:Y:S02]  /*2080*/  IMAD R25, R4.reuse, R23, RZ ;  /* 0x0000001704197224 */ /* 0x040fe400078e02ff */
[----:B------:R-:W-:-:S04]  /*2090*/  IMAD.HI.U32 R12, P0, R4, R17, R12 ;  /* 0x00000011040c7227 */ /* 0x000fc8000780000c */
[----:B------:R-:W-:Y:S01]  /*20a0*/  IMAD.HI.U32 R27, R4, R23, RZ ;  /* 0x00000017041b7227 */ /* 0x000fe200078e00ff */
[----:B------:R-:W-:-:S03]  /*20b0*/  IADD3 R25, P1, PT, R25, R12, RZ ;  /* 0x0000000c19197210 */ /* 0x000fc60007f3e0ff */
[----:B------:R-:W-:Y:S02]  /*20c0*/  IMAD.X R27, RZ, RZ, R27, P0 ;  /* 0x000000ffff1b7224 */ /* 0x000fe400000e061b */
[----:B------:R-:W-:-:S04]  /*20d0*/  IMAD.WIDE.U32 R12, R25, R14, RZ ;  /* 0x0000000e190c7225 */ /* 0x000fc800078e00ff */
[----:B------:R-:W-:Y:S01]  /*20e0*/  IMAD.X R27, RZ, RZ, R27, P1 ;  /* 0x000000ffff1b7224 */ /* 0x000fe200008e061b */
[----:B------:R-:W-:Y:S01]  /*20f0*/  IADD3 R29, P1, PT, -R12, R17, RZ ;  /* 0x000000110c1d7210 */ /* 0x000fe20007f3e1ff */
[----:B------:R-:W-:-:S03]  /*2100*/  IMAD R4, R25, R15, R13 ;  /* 0x0000000f19047224 */ /* 0x000fc600078e020d */
[-C--:B------:R-:W-:Y:S01]  /*2110*/  ISETP.GE.U32.AND P0, PT, R29, R14.reuse, PT ;  /* 0x0000000e1d00720c */ /* 0x080fe20003f06070 */
[----:B------:R-:W-:-:S04]  /*2120*/  IMAD R4, R27, R14, R4 ;  /* 0x0000000e1b047224 */ /* 0x000fc800078e0204 */
[----:B------:R-:W-:Y:S01]  /*2130*/  IMAD.X R23, R23, 0x1, ~R4, P1 ;  /* 0x0000000117177824 */ /* 0x000fe200008e0e04 */
[----:B------:R-:W-:Y:S02]  /*2140*/  IADD3 R13, P1, PT, R29, -R14, RZ ;  /* 0x8000000e1d0d7210 */ /* 0x000fe40007f3e0ff */
[----:B------:R-:W-:Y:S02]  /*2150*/  IADD3 R4, P2, PT, R25, 0x1, RZ ;  /* 0x0000000119047810 */ /* 0x000fe40007f5e0ff */
[C---:B------:R-:W-:Y:S01]  /*2160*/  ISETP.GE.U32.AND.EX P0, PT, R23.reuse, R15, PT, P0 ;  /* 0x0000000f1700720c */ /* 0x040fe20003f06100 */
[----:B------:R-:W-:Y:S02]  /*2170*/  IMAD.X R17, R23, 0x1, ~R15, P1 ;  /* 0x0000000117117824 */ /* 0x000fe400008e0e0f */
[----:B------:R-:W-:Y:S01]  /*2180*/  IMAD.X R12, RZ, RZ, R27, P2 ;  /* 0x000000ffff0c7224 */ /* 0x000fe200010e061b */
[----:B------:R-:W-:Y:S02]  /*2190*/  SEL R13, R13, R29, P0 ;  /* 0x0000001d0d0d7207 */ /* 0x000fe40000000000 */
[----:B------:R-:W-:-:S02]  /*21a0*/  SEL R25, R4, R25, P0 ;  /* 0x0000001904197207 */ /* 0x000fc40000000000 */
[----:B------:R-:W-:Y:S02]  /*21b0*/  SEL R17, R17, R23, P0 ;  /* 0x0000001711117207 */ /* 0x000fe40000000000 */
[----:B------:R-:W-:Y:S02]  /*21c0*/  ISETP.GE.U32.AND P1, PT, R13, R14, PT ;  /* 0x0000000e0d00720c */ /* 0x000fe40003f26070 */
[----:B------:R-:W-:Y:S02]  /*21d0*/  SEL R12, R12, R27, P0 ;  /* 0x0000001b0c0c7207 */ /* 0x000fe40000000000 */
[----:B------:R-:W-:Y:S02]  /*21e0*/  IADD3 R4, P2, PT, R25, 0x1, RZ ;  /* 0x0000000119047810 */ /* 0x000fe40007f5e0ff */
[----:B------:R-:W-:Y:S02]  /*21f0*/  ISETP.GE.U32.AND.EX P0, PT, R17, R15, PT, P1 ;  /* 0x0000000f1100720c */ /* 0x000fe40003f06110 */
[----:B------:R-:W-:Y:S01]  /*2200*/  LOP3.LUT R14, R6, R3, RZ, 0x3c, !PT ;  /* 0x00000003060e7212 */ /* 0x000fe200078e3cff */
[----:B------:R-:W-:Y:S01]  /*2210*/  IMAD.X R13, RZ, RZ, R12, P2 ;  /* 0x000000ffff0d7224 */ /* 0x000fe200010e060c */
[----:B------:R-:W-:-:S02]  /*2220*/  SEL R4, R4, R25, P0 ;  /* 0x0000001904047207 */ /* 0x000fc40000000000 */
[----:B------:R-:W-:Y:S02]  /*2230*/  ISETP.GE.AND P1, PT, R14, RZ, PT ;  /* 0x000000ff0e00720c */ /* 0x000fe40003f26270 */
[----:B------:R-:W-:Y:S02]  /*2240*/  SEL R13, R13, R12, P0 ;  /* 0x0000000c0d0d7207 */ /* 0x000fe40000000000 */
[-C--:B------:R-:W-:Y:S02]  /*2250*/  IADD3 R3, P2, PT, RZ, -R4.reuse, RZ ;  /* 0x80000004ff037210 */ /* 0x080fe40007f5e0ff */
[----:B------:R-:W-:Y:S02]  /*2260*/  ISETP.NE.U32.AND P0, PT, R2, RZ, PT ;  /* 0x000000ff0200720c */ /* 0x000fe40003f05070 */
[----:B------:R-:W-:Y:S01]  /*2270*/  SEL R4, R3, R4, !P1 ;  /* 0x0000000403047207 */ /* 0x000fe20004800000 */
[----:B------:R-:W-:Y:S01]  /*2280*/  IMAD.X R2, RZ, RZ, ~R13, P2 ;  /* 0x000000ffff027224 */ /* 0x000fe200010e0e0d */
[----:B------:R-:W-:Y:S01]  /*2290*/  ISETP.NE.AND.EX P0, PT, R6, RZ, PT, P0 ;  /* 0x000000ff0600720c */ /* 0x000fe20003f05300 */
[----:B------:R-:W-:-:S03]  /*22a0*/  IMAD.MOV.U32 R3, RZ, RZ, 0x0 ;  /* 0x00000000ff037424 */ /* 0x000fc600078e00ff */
[----:B------:R-:W-:Y:S01]  /*22b0*/  SEL R13, R2, R13, !P1 ;  /* 0x0000000d020d7207 */ /* 0x000fe20004800000 */
[----:B------:R-:W-:Y:S01]  /*22c0*/  IMAD.MOV.U32 R2, RZ, RZ, R20 ;  /* 0x000000ffff027224 */ /* 0x000fe200078e0014 */
[----:B------:R-:W-:Y:S02]  /*22d0*/  SEL R4, R4, 0xffffffff, P0 ;  /* 0xffffffff04047807 */ /* 0x000fe40000000000 */
[----:B------:R-:W-:Y:S01]  /*22e0*/  SEL R13, R13, 0xffffffff, P0 ;  /* 0xffffffff0d0d7807 */ /* 0x000fe20000000000 */
[----:B------:R-:W-:Y:S06]  /*22f0*/  RET.REL.NODEC R2 `(_Z11ssaa_kernelP6uchar4S0_iiiii) ;  /* 0xffffffdc02407950 */ /* 0x000fec0003c3ffff */
.L_x_27:
[----:B------:R-:W-:-:S00]  /*2300*/  BRA `(.L_x_27) ;  /* 0xfffffffc00fc7947 */ /* 0x000fc0000383ffff */
[----:B------:R-:W-:-:S00]  /*2310*/  NOP ;  /* 0x0000000000007918 */ /* 0x000fc00000000000 */
        /* <DEDUP_REMOVED lines=14> */
.L_x_3296:


//--------------------- .text._Z13render_kernelP4RectiP4TrigiP5Lighti7double3S5_iidP6uchar4iS7_ --------------------------
	.section	.text._Z13render_kernelP4RectiP4TrigiP5Lighti7double3S5_iidP6uchar4iS7_,"ax",@progbits
	.align	128
        .global         _Z13render_kernelP4RectiP4TrigiP5Lighti7double3S5_iidP6uchar4iS7_
        .type           _Z13render_kernelP4RectiP4TrigiP5Lighti7double3S5_iidP6uchar4iS7_,@function
        .size           _Z13render_kernelP4RectiP4TrigiP5Lighti7double3S5_iidP6uchar4iS7_,(.L_x_3299 - _Z13render_kernelP4RectiP4TrigiP5Lighti7double3S5_iidP6uchar4iS7_)
        .other          _Z13render_kernelP4RectiP4TrigiP5Lighti7double3S5_iidP6uchar4iS7_,@"STO_CUDA_ENTRY STV_DEFAULT"
_Z13render_kernelP4RectiP4TrigiP5Lighti7double3S5_iidP6uchar4iS7_:
.text._Z13render_kernelP4RectiP4TrigiP5Lighti7double3S5_iidP6uchar4iS7_:
[----:B------:R-:W0:Y:S01]  /*0000*/  LDC R1, c[0x0][0x37c] ;  /* 0x0000df00ff017b82 */ /* 0x000e220000000800 */
[----:B------:R-:W1:Y:S01]  /*0010*/  MUFU.RCP64H R3, 360 ;  /* 0x4076800000037908 */ /* 0x000e620000001800 */
[----:B------:R-:W-:Y:S01]  /*0020*/  IMAD.MOV.U32 R6, RZ, RZ, 0x0 ;  /* 0x00000000ff067424 */ /* 0x000fe200078e00ff */
[----:B------:R-:W2:Y:S01]  /*0030*/  LDCU.64 UR4, c[0x0][0x3e8] ;  /* 0x00007d00ff0477ac */ /* 0x000ea20008000a00 */
[----:B------:R-:W-:Y:S01]  /*0040*/  IMAD.MOV.U32 R7, RZ, RZ, 0x40768000 ;  /* 0x40768000ff077424 */ /* 0x000fe200078e00ff */
[----:B------:R-:W3:Y:S01]  /*0050*/  S2R R8, SR_CTAID.Y ;  /* 0x0000000000087919 */ /* 0x000ee20000002600 */
[----:B------:R-:W-:Y:S02]  /*0060*/  IMAD.MOV.U32 R2, RZ, RZ, 0x1 ;  /* 0x00000001ff027424 */ /* 0x000fe400078e00ff */
[----:B------:R-:W-:Y:S02]  /*0070*/  IMAD.MOV.U32 R20, RZ, RZ, 0x54442d18 ;  /* 0x54442d18ff147424 */ /* 0x000fe400078e00ff */
[----:B------:R-:W-:-:S02]  /*0080*/  IMAD.MOV.U32 R21, RZ, RZ, 0x400921fb ;  /* 0x400921fbff157424 */ /* 0x000fc400078e00ff */
[----:B0-----:R-:W-:Y:S01]  /*0090*/  VIADD R1, R1, 0xffffffd8 ;  /* 0xffffffd801017836 */ /* 0x001fe20000000000 */
[----:B-1----:R-:W-:-:S03]  /*00a0*/  DFMA R4, R2, -R6, 1 ;  /* 0x3ff000000204742b */ /* 0x002fc60000000806 */
[----:B--2---:R-:W-:Y:S01]  /*00b0*/  DMUL R20, R20, UR4 ;  /* 0x0000000414147c28 */ /* 0x004fe20008000000 */
[----:B------:R-:W3:Y:S04]  /*00c0*/  LDCU UR4, c[0x0][0x364] ;  /* 0x00006c80ff0477ac */ /* 0x000ee80008000800 */
[----:B------:R-:W-:-:S05]  /*00d0*/  DFMA R4, R4, R4, R4 ;  /* 0x000000040404722b */ /* 0x000fca0000000004 */
[----:B------:R-:W-:-:S03]  /*00e0*/  FSETP.GEU.AND P1, PT, |R21|, 6.5827683646048100446e-37, PT ;  /* 0x036000001500780b */ /* 0x000fc60003f2e200 */
[----:B------:R-:W-:-:S08]  /*00f0*/  DFMA R4, R2, R4, R2 ;  /* 0x000000040204722b */ /* 0x000fd00000000002 */
[C---:B------:R-:W-:Y:S01]  /*0100*/  DFMA R2, R4.reuse, -R6, 1 ;  /* 0x3ff000000402742b */ /* 0x040fe20000000806 */
[----:B------:R-:W3:Y:S07]  /*0110*/  S2R R7, SR_TID.Y ;  /* 0x0000000000077919 */ /* 0x000eee0000002200 */
[----:B------:R-:W-:-:S08]  /*0120*/  DFMA R2, R4, R2, R4 ;  /* 0x000000020402722b */ /* 0x000fd00000000004 */
[----:B------:R-:W-:-:S08]  /*0130*/  DMUL R22, R20, R2 ;  /* 0x0000000214167228 */ /* 0x000fd00000000000 */
[----:B------:R-:W-:-:S08]  /*0140*/  DFMA R4, R22, -360, R20 ;  /* 0xc07680001604782b */ /* 0x000fd00000000014 */
[----:B------:R-:W-:Y:S01]  /*0150*/  DFMA R22, R2, R4, R22 ;  /* 0x000000040216722b */ /* 0x000fe20000000016 */
[----:B---3--:R-:W-:-:S09]  /*0160*/  IMAD R8, R8, UR4, R7 ;  /* 0x0000000408087c24 */ /* 0x008fd2000f8e0207 */
[----:B------:R-:W-:-:S05]  /*0170*/  FFMA R0, RZ, 3.8515625, R23 ;  /* 0x40768000ff007823 */ /* 0x000fca0000000017 */
[----:B------:R-:W-:-:S13]  /*0180*/  FSETP.GT.AND P0, PT, |R0|, 1.469367938527859385e-39, PT ;  /* 0x001000000000780b */ /* 0x000fda0003f04200 */
[----:B------:R-:W-:Y:S05]  /*0190*/  @P0 BRA P1, `(.L_x_28) ;  /* 0x0000000000140947 */ /* 0x000fea0000800000 */
[----:B------:R-:W-:Y:S01]  /*01a0*/  IMAD.MOV.U32 R22, RZ, RZ, R20 ;  /* 0x000000ffff167224 */ /* 0x000fe200078e0014 */
[----:B------:R-:W-:Y:S01]  /*01b0*/  MOV R0, 0x1f0 ;  /* 0x000001f000007802 */ /* 0x000fe20000000f00 */
[----:B------:R-:W-:Y:S02]  /*01c0*/  IMAD.MOV.U32 R64, RZ, RZ, RZ ;  /* 0x000000ffff407224 */ /* 0x000fe400078e00ff */
[----:B------:R-:W-:-:S07]  /*01d0*/  IMAD.MOV.U32 R23, RZ, RZ, 0x40768000 ;  /* 0x40768000ff177424 */ /* 0x000fce00078e00ff */
[----:B------:R-:W-:Y:S05]  /*01e0*/  CALL.REL.NOINC `($__internal_2_$__cuda_sm20_div_rn_f64_full) ;  /* 0x00000bb000907944 */ /* 0x000fea0003c00000 */
.L_x_28:
[----:B------:R-:W-:Y:S01]  /*01f0*/  DSETP.NEU.AND P1, PT, |R22|, +INF , PT ;  /* 0x7ff000001600742a */ /* 0x000fe20003f2d200 */
[----:B------:R-:W-:-:S13]  /*0200*/  BSSY.RECONVERGENT B0, `(.L_x_29) ;  /* 0x000001b000007945 */ /* 0x000fda0003800200 */
[----:B------:R-:W-:Y:S01]  /*0210*/  @!P1 DMUL R2, RZ, R22 ;  /* 0x00000016ff029228 */ /* 0x000fe20000000000 */
[----:B------:R-:W-:Y:S01]  /*0220*/  @!P1 PLOP3.LUT P0, PT, PT, PT, PT, 0x80, 0x8 ;  /* 0x000000000008981c */ /* 0x000fe20003f0f070 */
[----:B------:R-:W-:-:S12]  /*0230*/  @!P1 BRA `(.L_x_30) ;  /* 0x00000000005c9947 */ /* 0x000fd80003800000 */
[----:B------:R-:W-:Y:S01]  /*0240*/  UMOV UR4, 0x6dc9c883 ;  /* 0x6dc9c88300047882 */ /* 0x000fe20000000000 */
[----:B------:R-:W-:Y:S01]  /*0250*/  UMOV UR5, 0x3fe45f30 ;  /* 0x3fe45f3000057882 */ /* 0x000fe20000000000 */
[C---:B------:R-:W-:Y:S01]  /*0260*/  DSETP.GE.AND P0, PT, |R22|.reuse, 2.14748364800000000000e+09, PT ;  /* 0x41e000001600742a */ /* 0x040fe20003f06200 */
[----:B------:R-:W-:Y:S01]  /*0270*/  BSSY.RECONVERGENT B1, `(.L_x_31) ;  /* 0x0000011000017945 */ /* 0x000fe20003800200 */
[----:B------:R-:W-:Y:S01]  /*0280*/  DMUL R4, R22, UR4 ;  /* 0x0000000416047c28 */ /* 0x000fe20008000000 */
[----:B------:R-:W-:Y:S01]  /*0290*/  UMOV UR4, 0x54442d18 ;  /* 0x54442d1800047882 */ /* 0x000fe20000000000 */
[----:B------:R-:W-:-:S08]  /*02a0*/  UMOV UR5, 0x3ff921fb ;  /* 0x3ff921fb00057882 */ /* 0x000fd00000000000 */
[----:B------:R-:W0:Y:S08]  /*02b0*/  F2I.F64 R4, R4 ;  /* 0x0000000400047311 */ /* 0x000e300000301100 */
[----:B0-----:R-:W0:Y:S02]  /*02c0*/  I2F.F64 R2, R4 ;  /* 0x0000000400027312 */ /* 0x001e240000201c00 */
[----:B0-----:R-:W-:Y:S01]  /*02d0*/  DFMA R6, R2, -UR4, R22 ;  /* 0x8000000402067c2b */ /* 0x001fe20008000016 */
[----:B------:R-:W-:Y:S01]  /*02e0*/  UMOV UR4, 0x33145c00 ;  /* 0x33145c0000047882 */ /* 0x000fe20000000000 */
[----:B------:R-:W-:-:S06]  /*02f0*/  UMOV UR5, 0x3c91a626 ;  /* 0x3c91a62600057882 */ /* 0x000fcc0000000000 */
[----:B------:R-:W-:Y:S01]  /*0300*/  DFMA R6, R2, -UR4, R6 ;  /* 0x8000000402067c2b */ /* 0x000fe20008000006 */
[----:B------:R-:W-:Y:S01]  /*0310*/  UMOV UR4, 0x252049c0 ;  /* 0x252049c000047882 */ /* 0x000fe20000000000 */
[----:B------:R-:W-:-:S06]  /*0320*/  UMOV UR5, 0x397b839a ;  /* 0x397b839a00057882 */ /* 0x000fcc0000000000 */
[----:B------:R-:W-:Y:S01]  /*0330*/  DFMA R2, R2, -UR4, R6 ;  /* 0x8000000402027c2b */ /* 0x000fe20008000006 */
[----:B------:R-:W-:Y:S10]  /*0340*/  @!P0 BRA `(.L_x_32) ;  /* 0x00000000000c8947 */ /* 0x000ff40003800000 */
[----:B------:R-:W-:-:S07]  /*0350*/  MOV R18, 0x370 ;  /* 0x0000037000127802 */ /* 0x000fce0000000f00 */
[----:B------:R-:W-:Y:S05]  /*0360*/  CALL.REL.NOINC `($_Z13render_kernelP4RectiP4TrigiP5Lighti7double3S5_iidP6uchar4iS7_$__internal_trig_reduction_slowpathd) ;  /* 0x00000bb400b87944 */ /* 0x000fea0003c00000 */
[----:B------:R-:W-:-:S07]  /*0370*/  MOV R4, R0 ;  /* 0x0000000000047202 */ /* 0x000fce0000000f00 */
.L_x_32:
[----:B------:R-:W-:Y:S05]  /*0380*/  BSYNC.RECONVERGENT B1 ;  /* 0x0000000000017941 */ /* 0x000fea0003800200 */
.L_x_31:
[----:B------:R-:W-:-:S04]  /*0390*/  LOP3.LUT R4, R4, 0x1, RZ, 0xc0, !PT ;  /* 0x0000000104047812 */ /* 0x000fc800078ec0ff */
[----:B------:R-:W-:-:S13]  /*03a0*/  ISETP.NE.U32.AND P0, PT, R4, 0x1, PT ;  /* 0x000000010400780c */ /* 0x000fda0003f05070 */
.L_x_30:
[----:B------:R-:W-:Y:S05]  /*03b0*/  BSYNC.RECONVERGENT B0 ;  /* 0x0000000000007941 */ /* 0x000fea0003800200 */
.L_x_29:
[----:B------:R-:W-:Y:S01]  /*03c0*/  DMUL R4, R2, R2 ;  /* 0x0000000202047228 */ /* 0x000fe20000000000 */
[----:B------:R-:W-:Y:S01]  /*03d0*/  IMAD.MOV.U32 R6, RZ, RZ, 0x5b27ebb1 ;  /* 0x5b27ebb1ff067424 */ /* 0x000fe200078e00ff */
[----:B------:R-:W-:Y:S01]  /*03e0*/  UMOV UR4, 0x2799bcb9 ;  /* 0x2799bcb900047882 */ /* 0x000fe20000000000 */
[----:B------:R-:W-:Y:S01]  /*03f0*/  IMAD.MOV.U32 R7, RZ, RZ, 0x3ef9757c ;  /* 0x3ef9757cff077424 */ /* 0x000fe200078e00ff */
[----:B------:R-:W-:Y:S01]  /*0400*/  UMOV UR5, 0x3ee48dac ;  /* 0x3ee48dac00057882 */ /* 0x000fe20000000000 */
[----:B------:R-:W0:Y:S01]  /*0410*/  LDC.64 R18, c[0x0][0x3b8] ;  /* 0x0000ee00ff127b82 */ /* 0x000e220000000a00 */
[----:B------:R-:W-:Y:S03]  /*0420*/  BSSY.RECONVERGENT B0, `(.L_x_33) ;  /* 0x0000038000007945 */ /* 0x000fe60003800200 */
[----:B------:R-:W-:Y:S01]  /*0430*/  DFMA R6, R4, UR4, -R6 ;  /* 0x0000000404067c2b */ /* 0x000fe20008000806 */
[----:B------:R-:W-:Y:S01]  /*0440*/  UMOV UR4, 0xfd91e04 ;  /* 0x0fd91e0400047882 */ /* 0x000fe20000000000 */
[----:B------:R-:W-:-:S02]  /*0450*/  UMOV UR5, 0x3f0980e9 ;  /* 0x3f0980e900057882 */ /* 0x000fc40000000000 */
[----:B------:R-:W1:Y:S04]  /*0460*/  LDC.64 R16, c[0x0][0x3d0] ;  /* 0x0000f400ff107b82 */ /* 0x000e680000000a00 */
[C---:B------:R-:W-:Y:S01]  /*0470*/  DFMA R6, R4.reuse, R6, UR4 ;  /* 0x0000000404067e2b */ /* 0x040fe20008000006 */
[----:B------:R-:W-:Y:S01]  /*0480*/  UMOV UR4, 0x417d7e1d ;  /* 0x417d7e1d00047882 */ /* 0x000fe20000000000 */
[----:B------:R-:W-:Y:S02]  /*0490*/  UMOV UR5, 0x3efae2b0 ;  /* 0x3efae2b000057882 */ /* 0x000fe40000000000 */
[----:B------:R-:W2:Y:S04]  /*04a0*/  LDC.64 R14, c[0x0][0x3b0] ;  /* 0x0000ec00ff0e7b82 */ /* 0x000ea80000000a00 */
[----:B------:R-:W-:Y:S01]  /*04b0*/  DFMA R6, R4, R6, -UR4 ;  /* 0x8000000404067e2b */ /* 0x000fe20008000006 */
[----:B------:R-:W-:Y:S01]  /*04c0*/  UMOV UR4, 0x41bfba57 ;  /* 0x41bfba5700047882 */ /* 0x000fe20000000000 */
[----:B------:R-:W-:-:S06]  /*04d0*/  UMOV UR5, 0x3f119f53 ;  /* 0x3f119f5300057882 */ /* 0x000fcc0000000000 */
[----:B------:R-:W-:Y:S01]  /*04e0*/  DFMA R6, R4, R6, UR4 ;  /* 0x0000000404067e2b */ /* 0x000fe20008000006 */
        /* <DEDUP_REMOVED lines=29> */
[----:B------:R-:W-:-:S08]  /*06c0*/  DFMA R6, R4, R6, UR4 ;  /* 0x0000000404067e2b */ /* 0x000fd00008000006 */
[----:B------:R-:W-:-:S08]  /*06d0*/  DMUL R20, R4, R6 ;  /* 0x0000000604147228 */ /* 0x000fd00000000000 */
[----:B------:R-:W-:Y:S01]  /*06e0*/  DFMA R4, R20, R2, R2 ;  /* 0x000000021404722b */ /* 0x000fe20000000002 */
[----:B012---:R-:W-:Y:S10]  /*06f0*/  @P0 BRA `(.L_x_34) ;  /* 0x0000000000280947 */ /* 0x007ff40003800000 */
[----:B------:R-:W0:Y:S01]  /*0700*/  MUFU.RCP64H R11, R5 ;  /* 0x00000005000b7308 */ /* 0x000e220000001800 */
[----:B------:R-:W-:-:S06]  /*0710*/  IMAD.MOV.U32 R10, RZ, RZ, RZ ;  /* 0x000000ffff0a7224 */ /* 0x000fcc00078e00ff */
[----:B0-----:R-:W-:-:S08]  /*0720*/  DFMA R6, -R4, R10, 1 ;  /* 0x3ff000000406742b */ /* 0x001fd0000000010a */
[----:B------:R-:W-:Y:S02]  /*0730*/  DFMA R12, R6, R6, R6 ;  /* 0x00000006060c722b */ /* 0x000fe40000000006 */
[----:B------:R-:W-:-:S06]  /*0740*/  DADD R6, R4, -R2 ;  /* 0x0000000004067229 */ /* 0x000fcc0000000802 */
[----:B------:R-:W-:Y:S02]  /*0750*/  DFMA R12, R10, R12, R10 ;  /* 0x0000000c0a0c722b */ /* 0x000fe4000000000a */
[----:B------:R-:W-:-:S06]  /*0760*/  DFMA R6, R20, R2, -R6 ;  /* 0x000000021406722b */ /* 0x000fcc0000000806 */
[----:B------:R-:W-:-:S08]  /*0770*/  DFMA R2, R4, -R12, 1 ;  /* 0x3ff000000402742b */ /* 0x000fd0000000080c */
[----:B------:R-:W-:-:S08]  /*0780*/  DFMA R2, R6, -R12, R2 ;  /* 0x8000000c0602722b */ /* 0x000fd00000000002 */
[----:B------:R-:W-:-:S11]  /*0790*/  DFMA R4, -R12, R2, -R12 ;  /* 0x000000020c04722b */ /* 0x000fd6000000090c */
.L_x_34:
[----:B------:R-:W-:Y:S05]  /*07a0*/  BSYNC.RECONVERGENT B0 ;  /* 0x0000000000007941 */ /* 0x000fea0003800200 */
.L_x_33:
[----:B------:R-:W0:Y:S01]  /*07b0*/  LDCU.128 UR4, c[0x0][0x3c0] ;  /* 0x00007800ff0477ac */ /* 0x000e220008000c00 */
[----:B------:R-:W1:Y:S01]  /*07c0*/  LDC.64 R12, c[0x0][0x3d8] ;  /* 0x0000f600ff0c7b82 */ /* 0x000e620000000a00 */
[----:B------:R-:W-:-:S08]  /*07d0*/  DADD R10, R16, -R18 ;  /* 0x00000000100a7229 */ /* 0x000fd00000000812 */
[----:B------:R-:W-:Y:S02]  /*07e0*/  DMUL R2, R10, R10 ;  /* 0x0000000a0a027228 */ /* 0x000fe40000000000 */
[----:B0-----:R-:W-:Y:S01]  /*07f0*/  DADD R6, -R14, UR6 ;  /* 0x000000060e067e29 */ /* 0x001fe20008000100 */
[----:B------:R-:W-:Y:S01]  /*0800*/  CS2R R14, SRZ ;  /* 0x00000000000e7805 */ /* 0x000fe2000001ff00 */
[----:B-1----:R-:W-:-:S06]  /*0810*/  DADD R12, R12, -UR4 ;  /* 0x800000040c0c7e29 */ /* 0x002fcc0008000000 */
[----:B------:R-:W-:-:S08]  /*0820*/  DFMA R2, R6, R6, R2 ;  /* 0x000000060602722b */ /* 0x000fd00000000002 */
[----:B------:R-:W-:-:S08]  /*0830*/  DFMA R2, R12, R12, R2 ;  /* 0x0000000c0c02722b */ /* 0x000fd00000000002 */
[----:B------:R-:W-:-:S14]  /*0840*/  DSETP.NEU.AND P0, PT, R2, RZ, PT ;  /* 0x000000ff0200722a */ /* 0x000fdc0003f0d000 */
[----:B------:R-:W-:Y:S05]  /*0850*/  @!P0 BRA `(.L_x_35) ;  /* 0x0000000000ac8947 */ /* 0x000fea0003800000 */
[----:B------:R-:W-:Y:S01]  /*0860*/  UMOV UR4, 0x9abcaf48 ;  /* 0x9abcaf4800047882 */ /* 0x000fe20000000000 */
[----:B------:R-:W-:Y:S01]  /*0870*/  UMOV UR5, 0x3e7ad7f2 ;  /* 0x3e7ad7f200057882 */ /* 0x000fe20000000000 */
[----:B------:R-:W-:Y:S01]  /*0880*/  IMAD.MOV.U32 R14, RZ, RZ, R2 ;  /* 0x000000ffff0e7224 */ /* 0x000fe200078e0002 */
[----:B------:R-:W-:Y:S01]  /*0890*/  DSETP.GT.AND P0, PT, |R2|, UR4, PT ;  /* 0x0000000402007e2a */ /* 0x000fe2000bf04200 */
[----:B------:R-:W-:-:S13]  /*08a0*/  IMAD.MOV.U32 R15, RZ, RZ, R3 ;  /* 0x000000ffff0f7224 */ /* 0x000fda00078e0003 */
[----:B------:R-:W-:Y:S05]  /*08b0*/  @!P0 BRA `(.L_x_35) ;  /* 0x0000000000948947 */ /* 0x000fea0003800000 */
[----:B------:R-:W-:Y:S01]  /*08c0*/  BSSY.RECONVERGENT B0, `(.L_x_36) ;  /* 0x0000022000007945 */ /* 0x000fe20003800200 */
[----:B------:R-:W-:Y:S02]  /*08d0*/  IMAD.MOV.U32 R14, RZ, RZ, R2 ;  /* 0x000000ffff0e7224 */ /* 0x000fe400078e0002 */
[----:B------:R-:W-:-:S07]  /*08e0*/  IMAD.MOV.U32 R15, RZ, RZ, R3 ;  /* 0x000000ffff0f7224 */ /* 0x000fce00078e0003 */
.L_x_39:
[----:B------:R-:W0:Y:S01]  /*08f0*/  MUFU.RCP64H R17, R15 ;  /* 0x0000000f00117308 */ /* 0x000e220000001800 */
[----:B------:R-:W-:Y:S01]  /*0900*/  IMAD.MOV.U32 R16, RZ, RZ, 0x1 ;  /* 0x00000001ff107424 */ /* 0x000fe200078e00ff */
[----:B------:R-:W-:Y:S01]  /*0910*/  FSETP.GEU.AND P1, PT, |R3|, 6.5827683646048100446e-37, PT ;  /* 0x036000000300780b */ /* 0x000fe20003f2e200 */
[----:B------:R-:W-:Y:S04]  /*0920*/  BSSY.RECONVERGENT B1, `(.L_x_37) ;  /* 0x0000012000017945 */ /* 0x000fe80003800200 */
[----:B0-----:R-:W-:-:S08]  /*0930*/  DFMA R18, R16, -R14, 1 ;  /* 0x3ff000001012742b */ /* 0x001fd0000000080e */
[----:B------:R-:W-:-:S08]  /*0940*/  DFMA R18, R18, R18, R18 ;  /* 0x000000121212722b */ /* 0x000fd00000000012 */
[----:B------:R-:W-:-:S08]  /*0950*/  DFMA R18, R16, R18, R16 ;  /* 0x000000121012722b */ /* 0x000fd00000000010 */
[----:B------:R-:W-:-:S08]  /*0960*/  DFMA R16, R18, -R14, 1 ;  /* 0x3ff000001210742b */ /* 0x000fd0000000080e */
[----:B------:R-:W-:-:S08]  /*0970*/  DFMA R16, R18, R16, R18 ;  /* 0x000000101210722b */ /* 0x000fd00000000012 */
[----:B------:R-:W-:-:S08]  /*0980*/  DMUL R22, R2, R16 ;  /* 0x0000001002167228 */ /* 0x000fd00000000000 */
[----:B------:R-:W-:-:S08]  /*0990*/  DFMA R18, R22, -R14, R2 ;  /* 0x8000000e1612722b */ /* 0x000fd00000000002 */
[----:B------:R-:W-:-:S10]  /*09a0*/  DFMA R22, R16, R18, R22 ;  /* 0x000000121016722b */ /* 0x000fd40000000016 */
[----:B------:R-:W-:-:S05]  /*09b0*/  FFMA R0, RZ, R15, R23 ;  /* 0x0000000fff007223 */ /* 0x000fca0000000017 */
[----:B------:R-:W-:-:S13]  /*09c0*/  FSETP.GT.AND P0, PT, |R0|, 1.469367938527859385e-39, PT ;  /* 0x001000000000780b */ /* 0x000fda0003f04200 */
[----:B------:R-:W-:Y:S05]  /*09d0*/  @P0 BRA P1, `(.L_x_38) ;  /* 0x0000000000180947 */ /* 0x000fea0000800000 */
[----:B------:R-:W-:Y:S01]  /*09e0*/  IMAD.MOV.U32 R22, RZ, RZ, R2 ;  /* 0x000000ffff167224 */ /* 0x000fe200078e0002 */
[----:B------:R-:W-:Y:S01]  /*09f0*/  MOV R21, R3 ;  /* 0x0000000300157202 */ /* 0x000fe20000000f00 */
[----:B------:R-:W-:Y:S01]  /*0a00*/  IMAD.MOV.U32 R64, RZ, RZ, R14 ;  /* 0x000000ffff407224 */ /* 0x000fe200078e000e */
[----:B------:R-:W-:Y:S01]  /*0a10*/  MOV R0, 0xa40 ;  /* 0x00000a4000007802 */ /* 0x000fe20000000f00 */
[----:B------:R-:W-:-:S07]  /*0a20*/  IMAD.MOV.U32 R23, RZ, RZ, R15 ;  /* 0x000000ffff177224 */ /* 0x000fce00078e000f */
[----:B------:R-:W-:Y:S05]  /*0a30*/  CALL.REL.NOINC `($__internal_2_$__cuda_sm20_div_rn_f64_full) ;  /* 0x00000ba8007c7944 */ /* 0x000fea0003c00000 */
.L_x_38:
[----:B------:R-:W-:Y:S05]  /*0a40*/  BSYNC.RECONVERGENT B1 ;  /* 0x0000000000017941 */ /* 0x000fea0003800200 */
.L_x_37:
[----:B------:R-:W-:Y:S01]  /*0a50*/  DADD R22, R22, R14 ;  /* 0x0000000016167229 */ /* 0x000fe2000000000e */
[----:B------:R-:W-:Y:S01]  /*0a60*/  UMOV UR4, 0x9abcaf48 ;  /* 0x9abcaf4800047882 */ /* 0x000fe20000000000 */
[----:B------:R-:W-:-:S06]  /*0a70*/  UMOV UR5, 0x3e7ad7f2 ;  /* 0x3e7ad7f200057882 */ /* 0x000fcc0000000000 */
[----:B------:R-:W-:-:S08]  /*0a80*/  DMUL R22, R22, 0.5 ;  /* 0x3fe0000016167828 */ /* 0x000fd00000000000 */
[----:B------:R-:W-:-:S08]  /*0a90*/  DADD R14, R22, -R14 ;  /* 0x00000000160e7229 */ /* 0x000fd0000000080e */
[----:B------:R-:W-:Y:S01]  /*0aa0*/  DSETP.GT.AND P0, PT, |R14|, UR4, PT ;  /* 0x000000040e007e2a */ /* 0x000fe2000bf04200 */
[----:B------:R-:W-:Y:S02]  /*0ab0*/  IMAD.MOV.U32 R14, RZ, RZ, R22 ;  /* 0x000000ffff0e7224 */ /* 0x000fe400078e0016 */
[----:B------:R-:W-:-:S11]  /*0ac0*/  IMAD.MOV.U32 R15, RZ, RZ, R23 ;  /* 0x000000ffff0f7224 */ /* 0x000fd600078e0017 */
[----:B------:R-:W-:Y:S05]  /*0ad0*/  @P0 BRA `(.L_x_39) ;  /* 0xfffffffc00840947 */ /* 0x000fea000383ffff */
[----:B------:R-:W-:Y:S05]  /*0ae0*/  BSYNC.RECONVERGENT B0 ;  /* 0x0000000000007941 */ /* 0x000fea0003800200 */
.L_x_36:
[----:B------:R-:W-:Y:S02]  /*0af0*/  IMAD.MOV.U32 R14, RZ, RZ, R22 ;  /* 0x000000ffff0e7224 */ /* 0x000fe400078e0016 */
[----:B------:R-:W-:-:S07]  /*0b00*/  IMAD.MOV.U32 R15, RZ, RZ, R23 ;  /* 0x000000ffff0f7224 */ /* 0x000fce00078e0017 */
.L_x_35:
[----:B------:R-:W-:Y:S01]  /*0b10*/  UMOV UR4, 0x812dea11 ;  /* 0x812dea1100047882 */ /* 0x000fe20000000000 */
[----:B------:R-:W-:Y:S01]  /*0b20*/  UMOV UR5, 0x3d719799 ;  /* 0x3d71979900057882 */ /* 0x000fe20000000000 */
[----:B------:R-:W-:Y:S01]  /*0b30*/  BSSY.RECONVERGENT B0, `(.L_x_40) ;  /* 0x000004e000007945 */ /* 0x000fe20003800200 */
[----:B------:R-:W-:Y:S01]  /*0b40*/  DSETP.GEU.AND P0, PT, R14, UR4, PT ;  /* 0x000000040e007e2a */ /* 0x000fe2000bf0e000 */
[----:B------:R-:W-:Y:S02]  /*0b50*/  CS2R R46, SRZ ;  /* 0x00000000002e7805 */ /* 0x000fe4000001ff00 */
[----:B------:R-:W-:Y:S02]  /*0b60*/  CS2R R2, SRZ ;  /* 0x0000000000027805 */ /* 0x000fe4000001ff00 */
[----:B------:R-:W-:-:S09]  /*0b70*/  CS2R R50, SRZ ;  /* 0x0000000000327805 */ /* 0x000fd2000001ff00 */
[----:B------:R-:W-:Y:S05]  /*0b80*/  @!P0 BRA `(.L_x_41) ;  /* 0x0000000400208947 */ /* 0x000fea0003800000 */
        /* <DEDUP_REMOVED lines=21> */
.L_x_43:
[----:B------:R-:W-:Y:S05]  /*0ce0*/  BSYNC.RECONVERGENT B1 ;  /* 0x0000000000017941 */ /* 0x000fea0003800200 */
.L_x_42:
[----:B------:R-:W0:Y:S01]  /*0cf0*/  MUFU.RCP64H R3, R15 ;  /* 0x0000000f00037308 */ /* 0x000e220000001800 */
[----:B------:R-:W-:Y:S01]  /*0d00*/  IMAD.MOV.U32 R2, RZ, RZ, 0x1 ;  /* 0x00000001ff027424 */ /* 0x000fe200078e00ff */
[----:B------:R-:W-:Y:S01]  /*0d10*/  FSETP.GEU.AND P1, PT, |R11|, 6.5827683646048100446e-37, PT ;  /* 0x036000000b00780b */ /* 0x000fe20003f2e200 */
[----:B------:R-:W-:Y:S01]  /*0d20*/  BSSY.RECONVERGENT B1, `(.L_x_44) ;  /* 0x0000016000017945 */ /* 0x000fe20003800200 */
[----:B------:R-:W-:Y:S02]  /*0d30*/  IMAD.MOV.U32 R50, RZ, RZ, R22 ;  /* 0x000000ffff327224 */ /* 0x000fe400078e0016 */
[----:B------:R-:W-:Y:S01]  /*0d40*/  IMAD.MOV.U32 R51, RZ, RZ, R23 ;  /* 0x000000ffff337224 */ /* 0x000fe200078e0017 */
        /* <DEDUP_REMOVED lines=12> */
[----:B------:R-:W-:Y:S01]  /*0e10*/  MOV R0, 0xe60 ;  /* 0x00000e6000007802 */ /* 0x000fe20000000f00 */
[----:B------:R-:W-:Y:S02]  /*0e20*/  IMAD.MOV.U32 R21, RZ, RZ, R11 ;  /* 0x000000ffff157224 */ /* 0x000fe400078e000b */
[----:B------:R-:W-:Y:S02]  /*0e30*/  IMAD.MOV.U32 R64, RZ, RZ, R14 ;  /* 0x000000ffff407224 */ /* 0x000fe400078e000e */
[----:B------:R-:W-:-:S07]  /*0e40*/  IMAD.MOV.U32 R23, RZ, RZ, R15 ;  /* 0x000000ffff177224 */ /* 0x000fce00078e000f */
[----:B------:R-:W-:Y:S05]  /*0e50*/  CALL.REL.NOINC `($__internal_2_$__cuda_sm20_div_rn_f64_full) ;  /* 0x00000ba400747944 */ /* 0x000fea0003c00000 */
[----:B------:R-:W-:Y:S01]  /*0e60*/  IMAD.MOV.U32 R2, RZ, RZ, R22 ;  /* 0x000000ffff027224 */ /* 0x000fe200078e0016 */
[----:B------:R-:W-:-:S07]  /*0e70*/  MOV R3, R23 ;  /* 0x0000001700037202 */ /* 0x000fce0000000f00 */
.L_x_45:
[----:B------:R-:W-:Y:S05]  /*0e80*/  BSYNC.RECONVERGENT B1 ;  /* 0x0000000000017941 */ /* 0x000fea0003800200 */
.L_x_44:
        /* <DEDUP_REMOVED lines=21> */
.L_x_47:
[----:B------:R-:W-:Y:S05]  /*0fe0*/  BSYNC.RECONVERGENT B1 ;  /* 0x0000000000017941 */ /* 0x000fea0003800200 */
.L_x_46:
[----:B------:R-:W-:Y:S02]  /*0ff0*/  IMAD.MOV.U32 R46, RZ, RZ, R22 ;  /* 0x000000ffff2e7224 */ /* 0x000fe400078e0016 */
[----:B------:R-:W-:-:S07]  /*1000*/  IMAD.MOV.U32 R47, RZ, RZ, R23 ;  /* 0x000000ffff2f7224 */ /* 0x000fce00078e0017 */
.L_x_41:
[----:B------:R-:W-:Y:S05]  /*1010*/  BSYNC.RECONVERGENT B0 ;  /* 0x0000000000007941 */ /* 0x000fea0003800200 */
.L_x_40:
[----:B------:R-:W-:Y:S01]  /*1020*/  DFMA R16, RZ, R46, -R50 ;  /* 0x0000002eff10722b */ /* 0x000fe20000000832 */
[----:B------:R-:W-:Y:S01]  /*1030*/  BSSY.RECONVERGENT B0, `(.L_x_48) ;  /* 0x0000035000007945 */ /* 0x000fe20003800200 */
[----:B------:R-:W-:Y:S02]  /*1040*/  DMUL R6, RZ, R2 ;  /* 0x00000002ff067228 */ /* 0x000fe40000000000 */
[----:B------:R-:W-:-:S04]  /*1050*/  DFMA R14, -RZ, R46, R2 ;  /* 0x0000002eff0e722b */ /* 0x000fc80000000102 */
[----:B------:R-:W-:Y:S02]  /*1060*/  DMUL R10, R16, R16 ;  /* 0x00000010100a7228 */ /* 0x000fe40000000000 */
[----:B------:R-:W-:Y:S01]  /*1070*/  DFMA R18, RZ, R50, -R6 ;  /* 0x00000032ff12722b */ /* 0x000fe20000000806 */
[----:B------:R-:W-:-:S05]  /*1080*/  CS2R R6, SRZ ;  /* 0x0000000000067805 */ /* 0x000fca000001ff00 */
        /* <DEDUP_REMOVED lines=11> */
[----:B------:R-:W-:Y:S01]  /*1140*/  MOV R6, R28 ;  /* 0x0000001c00067202 */ /* 0x000fe20000000f00 */
[----:B------:R-:W-:-:S07]  /*1150*/  IMAD.MOV.U32 R7, RZ, RZ, R29 ;  /* 0x000000ffff077224 */ /* 0x000fce00078e001d */
.L_x_53:
        /* <DEDUP_REMOVED lines=21> */
.L_x_52:
[----:B------:R-:W-:Y:S05]  /*12b0*/  BSYNC.RECONVERGENT B2 ;  /* 0x0000000000027941 */ /* 0x000fea0003800200 */
.L_x_51:
        /* <DEDUP_REMOVED lines=10> */
.L_x_50:
[----:B------:R-:W-:Y:S01]  /*1360*/  IMAD.MOV.U32 R6, RZ, RZ, R22 ;  /* 0x000000ffff067224 */ /* 0x000fe200078e0016 */
[----:B------:R-:W-:-:S07]  /*1370*/  MOV R7, R23 ;  /* 0x0000001700077202 */ /* 0x000fce0000000f00 */
.L_x_49:
[----:B------:R-:W-:Y:S05]  /*1380*/  BSYNC.RECONVERGENT B0 ;  /* 0x0000000000007941 */ /* 0x000fea0003800200 */
.L_x_48:
        /* <DEDUP_REMOVED lines=29> */
.L_x_57:
[----:B------:R-:W-:Y:S05]  /*1560*/  BSYNC.RECONVERGENT B1 ;  /* 0x0000000000017941 */ /* 0x000fea0003800200 */
.L_x_56:
        /* <DEDUP_REMOVED lines=23> */
[----:B------:R-:W-:Y:S02]  /*16e0*/  IMAD.MOV.U32 R60, RZ, RZ, R22 ;  /* 0x000000ffff3c7224 */ /* 0x000fe400078e0016 */
[----:B------:R-:W-:-:S07]  /*16f0*/  IMAD.MOV.U32 R61, RZ, RZ, R23 ;  /* 0x000000ffff3d7224 */ /* 0x000fce00078e0017 */
.L_x_59:
[----:B------:R-:W-:Y:S05]  /*1700*/  BSYNC.RECONVERGENT B1 ;  /* 0x0000000000017941 */ /* 0x000fea0003800200 */
.L_x_58:
        /* <DEDUP_REMOVED lines=21> */
.L_x_61:
[----:B------:R-:W-:Y:S05]  /*1860*/  BSYNC.RECONVERGENT B1 ;  /* 0x0000000000017941 */ /* 0x000fea0003800200 */
.L_x_60:
[----:B------:R-:W-:Y:S01]  /*1870*/  MOV R62, R22 ;  /* 0x00000016003e7202 */ /* 0x000fe20000000f00 */
[----:B------:R-:W-:-:S07]  /*1880*/  IMAD.MOV.U32 R63, RZ, RZ, R23 ;  /* 0x000000ffff3f7224 */ /* 0x000fce00078e0017 */
.L_x_55:
[----:B------:R-:W-:Y:S05]  /*1890*/  BSYNC.RECONVERGENT B0 ;  /* 0x0000000000007941 */ /* 0x000fea0003800200 */
.L_x_54:
[----:B------:R-:W-:Y:S01]  /*18a0*/  DMUL R10, R58, R46 ;  /* 0x0000002e3a0a7228 */ /* 0x000fe20000000000 */
[----:B------:R-:W-:Y:S01]  /*18b0*/  BSSY.RECONVERGENT B0, `(.L_x_62) ;  /* 0x0000037000007945 */ /* 0x000fe20003800200 */
[----:B------:R-:W-:-:S06]  /*18c0*/  DMUL R6, R62, R2 ;  /* 0x000000023e067228 */ /* 0x000fcc0000000000 */
[----:B------:R-:W-:Y:S02]  /*18d0*/  DFMA R16, R62, R50, -R10 ;  /* 0x000000323e10722b */ /* 0x000fe4000000080a */
[C---:B------:R-:W-:Y:S02]  /*18e0*/  DFMA R14, R60.reuse, R46, -R6 ;  /* 0x0000002e3c0e722b */ /* 0x040fe40000000806 */
[----:B------:R-:W-:-:S04]  /*18f0*/  DMUL R10, R60, R50 ;  /* 0x000000323c0a7228 */ /* 0x000fc80000000000 */
[----:B------:R-:W-:-:S04]  /*1900*/  DMUL R6, R16, R16 ;  /* 0x0000001010067228 */ /* 0x000fc80000000000 */
[----:B------:R-:W-:-:S04]  /*1910*/  DFMA R18, R58, R2, -R10 ;  /* 0x000000023a12722b */ /* 0x000fc8000000080a */
[----:B------:R-:W-:-:S08]  /*1920*/  DFMA R6, R14, R14, R6 ;  /* 0x0000000e0e06722b */ /* 0x000fd00000000006 */
[----:B------:R-:W-:Y:S01]  /*1930*/  DFMA R28, R18, R18, R6 ;  /* 0x00000012121c722b */ /* 0x000fe20000000006 */
[----:B------:R-:W-:-:S07]  /*1940*/  CS2R R6, SRZ ;  /* 0x0000000000067805 */ /* 0x000fce000001ff00 */
        /* <DEDUP_REMOVED lines=11> */
.L_x_67:
        /* <DEDUP_REMOVED lines=21> */
.L_x_66:
[----:B------:R-:W-:Y:S05]  /*1b50*/  BSYNC.RECONVERGENT B2 ;  /* 0x0000000000027941 */ /* 0x000fea0003800200 */
.L_x_65:
        /* <DEDUP_REMOVED lines=10> */
.L_x_64:
[----:B------:R-:W-:Y:S02]  /*1c00*/  IMAD.MOV.U32 R6, RZ, RZ, R22 ;  /* 0x000000ffff067224 */ /* 0x000fe400078e0016 */
[----:B------:R-:W-:-:S07]  /*1c10*/  IMAD.MOV.U32 R7, RZ, RZ, R23 ;  /* 0x000000ffff077224 */ /* 0x000fce00078e0017 */
.L_x_63:
[----:B------:R-:W-:Y:S05]  /*1c20*/  BSYNC.RECONVERGENT B0 ;  /* 0x0000000000007941 */ /* 0x000fea0003800200 */
.L_x_62:
        /* <DEDUP_REMOVED lines=29> */
.L_x_71:
[----:B------:R-:W-:Y:S05]  /*1e00*/  BSYNC.RECONVERGENT B1 ;  /* 0x0000000000017941 */ /* 0x000fea0003800200 */
.L_x_70:
[----:B------:R-:W0:Y:S01]  /*1e10*/  MUFU.RCP64H R11, R7 ;  /* 0x00000007000b7308 */ /* 0x000e220000001800 */
[----:B------:R-:W-:Y:S01]  /*1e20*/  MOV R10, 0x1 ;  /* 0x00000001000a7802 */ /* 0x000fe20000000f00 */
[----:B------:R-:W-:Y:S01]  /*1e30*/  BSSY.RECONVERGENT B1, `(.L_x_72) ;  /* 0x0000017000017945 */ /* 0x000fe20003800200 */
[----:B------:R-:W-:Y:S01]  /*1e40*/  FSETP.GEU.AND P1, PT, |R17|, 6.5827683646048100446e-37, PT ;  /* 0x036000001100780b */ /* 0x000fe20003f2e200 */
        /* <DEDUP_REMOVED lines=19> */
[----:B------:R-:W-:Y:S02]  /*1f80*/  IMAD.MOV.U32 R54, RZ, RZ, R22 ;  /* 0x000000ffff367224 */ /* 0x000fe400078e0016 */
[----:B------:R-:W-:-:S07]  /*1f90*/  IMAD.MOV.U32 R55, RZ, RZ, R23 ;  /* 0x000000ffff377224 */ /* 0x000fce00078e0017 */
.L_x_73:
[----:B------:R-:W-:Y:S05]  /*1fa0*/  BSYNC.RECONVERGENT B1 ;  /* 0x0000000000017941 */ /* 0x000fea0003800200 */
.L_x_72:
        /* <DEDUP_REMOVED lines=15> */
[----:B------:R-:W-:Y:S01]  /*20a0*/  MOV R22, R18 ;  /* 0x0000001200167202 */ /* 0x000fe20000000f00 */
[----:B------:R-:W-:Y:S01]  /*20b0*/  IMAD.MOV.U32 R21, RZ, RZ, R19 ;  /* 0x000000ffff157224 */ /* 0x000fe200078e0013 */
[----:B------:R-:W-:Y:S01]  /*20c0*/  MOV R0, 0x2100 ;  /* 0x0000210000007802 */ /* 0x000fe20000000f00 */
[----:B------:R-:W-:Y:S02]  /*20d0*/  IMAD.MOV.U32 R64, RZ, RZ, R6 ;  /* 0x000000ffff407224 */ /* 0x000fe400078e0006 */
[----:B------:R-:W-:-:S07]  /*20e0*/  IMAD.MOV.U32 R23, RZ, RZ, R7 ;  /* 0x000000ffff177224 */ /* 0x000fce00078e0007 */
[----:B------:R-:W-:Y:S05]  /*20f0*/  CALL.REL.NOINC `($__internal_2_$__cuda_sm20_div_rn_f64_full) ;  /* 0x00000b9000cc7944 */ /* 0x000fea0003c00000 */
.L_x_75:
[----:B------:R-:W-:Y:S05]  /*2100*/  BSYNC.RECONVERGENT B1 ;  /* 0x0000000000017941 */ /* 0x000fea0003800200 */
.L_x_74:
[----:B------:R-:W-:Y:S02]  /*2110*/  IMAD.MOV.U32 R56, RZ, RZ, R22 ;  /* 0x000000ffff387224 */ /* 0x000fe400078e0016 */
[----:B------:R-:W-:-:S07]  /*2120*/  IMAD.MOV.U32 R57, RZ, RZ, R23 ;  /* 0x000000ffff397224 */ /* 0x000fce00078e0017 */
.L_x_69:
[----:B------:R-:W-:Y:S05]  /*2130*/  BSYNC.RECONVERGENT B0 ;  /* 0x0000000000007941 */ /* 0x000fea0003800200 */
.L_x_68:
[----:B------:R-:W0:Y:S02]  /*2140*/  LDCU UR4, c[0x0][0x3e0] ;  /* 0x00007c00ff0477ac */ /* 0x000e240008000800 */
[----:B0-----:R-:W-:-:S13]  /*2150*/  ISETP.GE.AND P0, PT, R8, UR4, PT ;  /* 0x0000000408007c0c */ /* 0x001fda000bf06270 */
[----:B------:R-:W-:Y:S05]  /*2160*/  @P0 EXIT ;  /* 0x000000000000094d */ /* 0x000fea0003800000 */
[----:B------:R-:W0:Y:S01]  /*2170*/  MUFU.RCP64H R7, R5 ;  /* 0x0000000500077308 */ /* 0x000e220000001800 */
[----:B------:R-:W-:Y:S01]  /*2180*/  VIADD R6, R5, 0x300402 ;  /* 0x0030040205067836 */ /* 0x000fe20000000000 */
[----:B------:R-:W1:Y:S01]  /*2190*/  LDCU UR4, c[0x0][0x3e4] ;  /* 0x00007c80ff0477ac */ /* 0x000e620008000800 */
[----:B------:R-:W-:Y:S03]  /*21a0*/  BSSY.RECONVERGENT B0, `(.L_x_76) ;  /* 0x000000f000007945 */ /* 0x000fe60003800200 */
[----:B------:R-:W-:Y:S01]  /*21b0*/  FSETP.GEU.AND P0, PT, |R6|, 5.8789094863358348022e-39, PT ;  /* 0x004004020600780b */ /* 0x000fe20003f0e200 */
[----:B0-----:R-:W-:Y:S01]  /*21c0*/  DFMA R10, R6, -R4, 1 ;  /* 0x3ff00000060a742b */ /* 0x001fe20000000804 */
[----:B-1----:R-:W0:Y:S07]  /*21d0*/  I2F.F64 R22, UR4 ;  /* 0x0000000400167d12 */ /* 0x002e2e0008201c00 */
[----:B------:R-:W-:-:S08]  /*21e0*/  DFMA R10, R10, R10, R10 ;  /* 0x0000000a0a0a722b */ /* 0x000fd0000000000a */
[----:B------:R-:W-:-:S08]  /*21f0*/  DFMA R10, R6, R10, R6 ;  /* 0x0000000a060a722b */ /* 0x000fd00000000006 */
[----:B------:R-:W-:-:S08]  /*2200*/  DFMA R12, R10, -R4, 1 ;  /* 0x3ff000000a0c742b */ /* 0x000fd00000000804 */
[----:B------:R-:W-:Y:S01]  /*2210*/  DFMA R10, R10, R12, R10 ;  /* 0x0000000c0a0a722b */ /* 0x000fe2000000000a */
[----:B0-----:R-:W-:Y:S10]  /*2220*/  @P0 BRA `(.L_x_77) ;  /* 0x0000000000180947 */ /* 0x001ff40003800000 */
[----:B------:R-:W-:Y:S01]  /*2230*/  LOP3.LUT R0, R5, 0x7fffffff, RZ, 0xc0, !PT ;  /* 0x7fffffff05007812 */ /* 0x000fe200078ec0ff */
[----:B------:R-:W-:Y:S02]  /*2240*/  IMAD.MOV.U32 R12, RZ, RZ, R4 ;  /* 0x000000ffff0c7224 */ /* 0x000fe400078e0004 */
[----:B------:R-:W-:Y:S02]  /*2250*/  IMAD.MOV.U32 R13, RZ, RZ, R5 ;  /* 0x000000ffff0d7224 */ /* 0x000fe400078e0005 */
[----:B------:R-:W-:Y:S01]  /*2260*/  VIADD R9, R0, 0xfff00000 ;  /* 0xfff0000000097836 */ /* 0x000fe20000000000 */
[----:B------:R-:W-:-:S07]  /*2270*/  MOV R0, 0x2290 ;  /* 0x0000229000007802 */ /* 0x000fce0000000f00 */
[----:B------:R-:W-:Y:S05]  /*2280*/  CALL.REL.NOINC `($__internal_1_$__cuda_sm20_dblrcp_rn_slowpath_v3) ;  /* 0x00000b8c00bc7944 */ /* 0x000fea0003c00000 */
.L_x_77:
[----:B------:R-:W-:Y:S05]  /*2290*/  BSYNC.RECONVERGENT B0 ;  /* 0x0000000000007941 */ /* 0x000fea0003800200 */
.L_x_76:
[----:B------:R-:W-:Y:S01]  /*22a0*/  DADD R22, R22, -1 ;  /* 0xbff0000016167429 */ /* 0x000fe20000000000 */
[----:B------:R-:W-:Y:S01]  /*22b0*/  MOV R4, 0x1 ;  /* 0x0000000100047802 */ /* 0x000fe20000000f00 */
[----:B------:R-:W0:Y:S01]  /*22c0*/  LDCU UR4, c[0x0][0x3e0] ;  /* 0x00007c00ff0477ac */ /* 0x000e220008000800 */
[C---:B------:R-:W-:Y:S02]  /*22d0*/  DMUL R50, R10.reuse, R50 ;  /* 0x000000320a327228 */ /* 0x040fe40000000000 */
[C---:B------:R-:W-:Y:S01]  /*22e0*/  DMUL R48, R10.reuse, R2 ;  /* 0x000000020a307228 */ /* 0x040fe20000000000 */
[----:B------:R-:W1:Y:S01]  /*22f0*/  MUFU.RCP64H R5, R23 ;  /* 0x0000001700057308 */ /* 0x000e620000001800 */
[----:B------:R-:W-:Y:S02]  /*2300*/  DMUL R46, R10, R46 ;  /* 0x0000002e0a2e7228 */ /* 0x000fe40000000000 */
[----:B-1----:R-:W-:-:S08]  /*2310*/  DFMA R6, -R22, R4, 1 ;  /* 0x3ff000001606742b */ /* 0x002fd00000000104 */
[----:B------:R-:W-:-:S08]  /*2320*/  DFMA R6, R6, R6, R6 ;  /* 0x000000060606722b */ /* 0x000fd00000000006 */
[----:B------:R-:W-:-:S08]  /*2330*/  DFMA R6, R4, R6, R4 ;  /* 0x000000060406722b */ /* 0x000fd00000000004 */
[----:B------:R-:W-:-:S08]  /*2340*/  DFMA R4, -R22, R6, 1 ;  /* 0x3ff000001604742b */ /* 0x000fd00000000106 */
[----:B------:R-:W-:-:S08]  /*2350*/  DFMA R4, R6, R4, R6 ;  /* 0x000000040604722b */ /* 0x000fd00000000006 */
[----:B------:R-:W-:-:S08]  /*2360*/  DMUL R6, R4, 2 ;  /* 0x4000000004067828 */ /* 0x000fd00000000000 */
[----:B------:R-:W-:-:S08]  /*2370*/  DFMA R12, -R22, R6, 2 ;  /* 0x40000000160c742b */ /* 0x000fd00000000106 */
[----:B------:R-:W-:Y:S01]  /*2380*/  DFMA R4, R4, R12, R6 ;  /* 0x0000000c0404722b */ /* 0x000fe20000000006 */
[----:B0-----:R-:W0:Y:S09]  /*2390*/  I2F.F64 R6, UR4 ;  /* 0x0000000400067d12 */ /* 0x001e320008201c00 */
[----:B------:R-:W-:-:S05]  /*23a0*/  FFMA R0, RZ, R23, R5 ;  /* 0x00000017ff007223 */ /* 0x000fca0000000005 */
[----:B------:R-:W-:-:S13]  /*23b0*/  FSETP.GT.AND P0, PT, |R0|, 1.469367938527859385e-39, PT ;  /* 0x001000000000780b */ /* 0x000fda0003f04200 */
[----:B0-----:R-:W-:Y:S05]  /*23c0*/  @P0 BRA `(.L_x_78) ;  /* 0x00000000001c0947 */ /* 0x001fea0003800000 */
[----:B------:R-:W-:Y:S01]  /*23d0*/  IMAD.MOV.U32 R64, RZ, RZ, R22 ;  /* 0x000000ffff407224 */ /* 0x000fe200078e0016 */
[----:B------:R-:W-:Y:S01]  /*23e0*/  MOV R0, 0x2420 ;  /* 0x0000242000007802 */ /* 0x000fe20000000f00 */
[----:B------:R-:W-:Y:S02]  /*23f0*/  IMAD.MOV.U32 R22, RZ, RZ, RZ ;  /* 0x000000ffff167224 */ /* 0x000fe400078e00ff */
[----:B------:R-:W-:-:S07]  /*2400*/  IMAD.MOV.U32 R21, RZ, RZ, 0x40000000 ;  /* 0x40000000ff157424 */ /* 0x000fce00078e00ff */
[----:B------:R-:W-:Y:S05]  /*2410*/  CALL.REL.NOINC `($__internal_2_$__cuda_sm20_div_rn_f64_full) ;  /* 0x00000b9000047944 */ /* 0x000fea0003c00000 */
[----:B------:R-:W-:Y:S02]  /*2420*/  IMAD.MOV.U32 R4, RZ, RZ, R22 ;  /* 0x000000ffff047224 */ /* 0x000fe400078e0016 */
[----:B------:R-:W-:-:S07]  /*2430*/  IMAD.MOV.U32 R5, RZ, RZ, R23 ;  /* 0x000000ffff057224 */ /* 0x000fce00078e0017 */
.L_x_78:
[----:B------:R-:W-:Y:S01]  /*2440*/  DADD R22, R6, -1 ;  /* 0xbff0000006167429 */ /* 0x000fe20000000000 */
[----:B------:R-:W-:-:S05]  /*2450*/  IMAD.MOV.U32 R2, RZ, RZ, 0x1 ;  /* 0x00000001ff027424 */ /* 0x000fca00078e00ff */
[----:B------:R-:W0:Y:S02]  /*2460*/  MUFU.RCP64H R3, R23 ;  /* 0x0000001700037308 */ /* 0x000e240000001800 */
[----:B0-----:R-:W-:-:S08]  /*2470*/  DFMA R6, -R22, R2, 1 ;  /* 0x3ff000001606742b */ /* 0x001fd00000000102 */
[----:B------:R-:W-:-:S08]  /*2480*/  DFMA R6, R6, R6, R6 ;  /* 0x000000060606722b */ /* 0x000fd00000000006 */
[----:B------:R-:W-:-:S08]  /*2490*/  DFMA R6, R2, R6, R2 ;  /* 0x000000060206722b */ /* 0x000fd00000000002 */
[----:B------:R-:W-:-:S08]  /*24a0*/  DFMA R2, -R22, R6, 1 ;  /* 0x3ff000001602742b */ /* 0x000fd00000000106 */
[----:B------:R-:W-:-:S08]  /*24b0*/  DFMA R2, R6, R2, R6 ;  /* 0x000000020602722b */ /* 0x000fd00000000006 */
[----:B------:R-:W-:-:S08]  /*24c0*/  DMUL R6, R2, 2 ;  /* 0x4000000002067828 */ /* 0x000fd00000000000 */
[----:B------:R-:W-:-:S08]  /*24d0*/  DFMA R10, -R22, R6, 2 ;  /* 0x40000000160a742b */ /* 0x000fd00000000106 */
[----:B------:R-:W-:-:S10]  /*24e0*/  DFMA R2, R2, R10, R6 ;  /* 0x0000000a0202722b */ /* 0x000fd40000000006 */
[----:B------:R-:W-:-:S05]  /*24f0*/  FFMA R0, RZ, R23, R3 ;  /* 0x00000017ff007223 */ /* 0x000fca0000000003 */
[----:B------:R-:W-:-:S13]  /*2500*/  FSETP.GT.AND P0, PT, |R0|, 1.469367938527859385e-39, PT ;  /* 0x001000000000780b */ /* 0x000fda0003f04200 */
[----:B------:R-:W-:Y:S05]  /*2510*/  @P0 BRA `(.L_x_79) ;  /* 0x00000000001c0947 */ /* 0x000fea0003800000 */
[----:B------:R-:W-:Y:S01]  /*2520*/  IMAD.MOV.U32 R64, RZ, RZ, R22 ;  /* 0x000000ffff407224 */ /* 0x000fe200078e0016 */
[----:B------:R-:W-:Y:S01]  /*2530*/  MOV R0, 0x2570 ;  /* 0x0000257000007802 */ /* 0x000fe20000000f00 */
[----:B------:R-:W-:Y:S02]  /*2540*/  IMAD.MOV.U32 R22, RZ, RZ, RZ ;  /* 0x000000ffff167224 */ /* 0x000fe400078e00ff */
[----:B------:R-:W-:-:S07]  /*2550*/  IMAD.MOV.U32 R21, RZ, RZ, 0x40000000 ;  /* 0x40000000ff157424 */ /* 0x000fce00078e00ff */
[----:B------:R-:W-:Y:S05]  /*2560*/  CALL.REL.NOINC `($__internal_2_$__cuda_sm20_div_rn_f64_full) ;  /* 0x00000b8c00b07944 */ /* 0x000fea0003c00000 */
[----:B------:R-:W-:Y:S01]  /*2570*/  MOV R2, R22 ;  /* 0x0000001600027202 */ /* 0x000fe20000000f00 */
[----:B------:R-:W-:-:S07]  /*2580*/  IMAD.MOV.U32 R3, RZ, RZ, R23 ;  /* 0x000000ffff037224 */ /* 0x000fce00078e0017 */
.L_x_79:
[----:B------:R-:W0:Y:S01]  /*2590*/  S2R R9, SR_CTAID.X ;  /* 0x0000000000097919 */ /* 0x000e220000002500 */
[----:B------:R-:W0:Y:S01]  /*25a0*/  LDCU UR6, c[0x0][0x360] ;  /* 0x00006c00ff0677ac */ /* 0x000e220008000800 */
[----:B------:R-:W0:Y:S01]  /*25b0*/  S2R R0, SR_TID.X ;  /* 0x0000000000007919 */ /* 0x000e220000002100 */
[----:B------:R-:W1:Y:S02]  /*25c0*/  LDCU.64 UR4, c[0x0][0x358] ;  /* 0x00006b00ff0477ac */ /* 0x000e640008000a00 */
[----:B01----:R-:W-:-:S07]  /*25d0*/  IMAD R9, R9, UR6, R0 ;  /* 0x0000000609097c24 */ /* 0x003fce000f8e0200 */
.L_x_3278:
[----:B------:R-:W0:Y:S01]  /*25e0*/  LDCU UR6, c[0x0][0x3e4] ;  /* 0x00007c80ff0677ac */ /* 0x000e220008000800 */
[----:B------:R-:W-:Y:S01]  /*25f0*/  BSSY.RECONVERGENT B10, `(.L_x_80) ;  /* 0x000b8b10000a7945 */ /* 0x000fe20003800200 */
[----:B0-----:R-:W-:-:S13]  /*2600*/  ISETP.GE.AND P0, PT, R9, UR6, PT ;  /* 0x0000000609007c0c */ /* 0x001fda000bf06270 */
[----:B------:R-:W-:Y:S05]  /*2610*/  @P0 BRA `(.L_x_81) ;  /* 0x00000b8800b80947 */ /* 0x000fea0003800000 */
[----:B------:R-:W-:-:S07]  /*2620*/  IMAD.MOV.U32 R10, RZ, RZ, R9 ;  /* 0x000000ffff0a7224 */ /* 0x000fce00078e0009 */
.L_x_3277:
[----:B------:R-:W0:Y:S01]  /*2630*/  LDCU.64 UR6, c[0x0][0x3e0] ;  /* 0x00007c00ff0677ac */ /* 0x000e220008000a00 */
[----:B------:R-:W-:Y:S01]  /*2640*/  IMAD.MOV.U32 R12, RZ, RZ, 0x1 ;  /* 0x00000001ff0c7424 */ /* 0x000fe200078e00ff */
[----:B------:R-:W1:Y:S01]  /*2650*/  I2F.F64 R6, R10 ;  /* 0x0000000a00067312 */ /* 0x000e620000201c00 */
[----:B------:R-:W-:Y:S01]  /*2660*/  BSSY.RECONVERGENT B0, `(.L_x_82) ;  /* 0x0000016000007945 */ /* 0x000fe20003800200 */
[----:B-1----:R-:W-:-:S06]  /*2670*/  DFMA R6, R6, R4, -1 ;  /* 0xbff000000606742b */ /* 0x002fcc0000000004 */
[----:B0-----:R-:W0:Y:S08]  /*2680*/  I2F.F64 R64, UR6 ;  /* 0x0000000600407d12 */ /* 0x001e300008201c00 */
[----:B------:R-:W1:Y:S08]  /*2690*/  I2F.F64 R20, UR7 ;  /* 0x0000000700147d12 */ /* 0x000e700008201c00 */
[----:B0-----:R-:W0:Y:S01]  /*26a0*/  MUFU.RCP64H R13, R65 ;  /* 0x00000041000d7308 */ /* 0x001e220000001800 */
[----:B-1----:R-:W-:-:S02]  /*26b0*/  DMUL R20, R6, R20 ;  /* 0x0000001406147228 */ /* 0x002fc40000000000 */
[----:B0-----:R-:W-:-:S08]  /*26c0*/  DFMA R14, R12, -R64, 1 ;  /* 0x3ff000000c0e742b */ /* 0x001fd00000000840 */
[----:B------:R-:W-:Y:S01]  /*26d0*/  FSETP.GEU.AND P1, PT, |R21|, 6.5827683646048100446e-37, PT ;  /* 0x036000001500780b */ /* 0x000fe20003f2e200 */
        /* <DEDUP_REMOVED lines=12> */
[----:B------:R-:W-:-:S07]  /*27a0*/  IMAD.MOV.U32 R23, RZ, RZ, R65 ;  /* 0x000000ffff177224 */ /* 0x000fce00078e0041 */
[----:B------:R-:W-:Y:S05]  /*27b0*/  CALL.REL.NOINC `($__internal_2_$__cuda_sm20_div_rn_f64_full) ;  /* 0x00000b8c001c7944 */ /* 0x000fea0003c00000 */
.L_x_83:
[----:B------:R-:W-:Y:S05]  /*27c0*/  BSYNC.RECONVERGENT B0 ;  /* 0x0000000000007941 */ /* 0x000fea0003800200 */
.L_x_82:
[----:B------:R-:W0:Y:S01]  /*27d0*/  I2F.F64.U32 R6, R8 ;  /* 0x0000000800067312 */ /* 0x000e220000201800 */
[----:B------:R-:W-:Y:S01]  /*27e0*/  DMUL R14, R22, R54 ;  /* 0x00000036160e7228 */ /* 0x000fe20000000000 */
[----:B------:R-:W-:Y:S01]  /*27f0*/  BSSY.RECONVERGENT B0, `(.L_x_84) ;  /* 0x000003b000007945 */ /* 0x000fe20003800200 */
[----:B0-----:R-:W-:Y:S02]  /*2800*/  DFMA R12, R6, R2, -1 ;  /* 0xbff00000060c742b */ /* 0x001fe40000000002 */
[C---:B------:R-:W-:Y:S02]  /*2810*/  DMUL R6, R22.reuse, R52 ;  /* 0x0000003416067228 */ /* 0x040fe40000000000 */
[----:B------:R-:W-:-:S04]  /*2820*/  DMUL R22, R22, R56 ;  /* 0x0000003816167228 */ /* 0x000fc80000000000 */
[C---:B------:R-:W-:Y:S02]  /*2830*/  DFMA R14, R12.reuse, R60, R14 ;  /* 0x0000003c0c0e722b */ /* 0x040fe4000000000e */
[C---:B------:R-:W-:Y:S02]  /*2840*/  DFMA R6, R12.reuse, R58, R6 ;  /* 0x0000003a0c06722b */ /* 0x040fe40000000006 */
[----:B------:R-:W-:-:S04]  /*2850*/  DFMA R22, R12, R62, R22 ;  /* 0x0000003e0c16722b */ /* 0x000fc80000000016 */
[----:B------:R-:W-:Y:S02]  /*2860*/  DADD R18, R48, R14 ;  /* 0x0000000030127229 */ /* 0x000fe4000000000e */
[----:B------:R-:W-:Y:S02]  /*2870*/  DADD R16, R50, R6 ;  /* 0x0000000032107229 */ /* 0x000fe40000000006 */
[----:B------:R-:W-:-:S04]  /*2880*/  DADD R28, R46, R22 ;  /* 0x000000002e1c7229 */ /* 0x000fc80000000016 */
[----:B------:R-:W-:-:S08]  /*2890*/  DMUL R6, R18, R18 ;  /* 0x0000001212067228 */ /* 0x000fd00000000000 */
        /* <DEDUP_REMOVED lines=14> */
.L_x_89:
[----:B------:R-:W0:Y:S01]  /*2980*/  MUFU.RCP64H R13, R7 ;  /* 0x00000007000d7308 */ /* 0x000e220000001800 */
[----:B------:R-:W-:Y:S01]  /*2990*/  MOV R12, 0x1 ;  /* 0x00000001000c7802 */ /* 0x000fe20000000f00 */
[----:B------:R-:W-:Y:S01]  /*29a0*/  BSSY.RECONVERGENT B2, `(.L_x_87) ;  /* 0x0000013000027945 */ /* 0x000fe20003800200 */
[----:B------:R-:W-:-:S04]  /*29b0*/  FSETP.GEU.AND P1, PT, |R31|, 6.5827683646048100446e-37, PT ;  /* 0x036000001f00780b */ /* 0x000fc80003f2e200 */
        /* <DEDUP_REMOVED lines=17> */
.L_x_88:
[----:B------:R-:W-:Y:S05]  /*2ad0*/  BSYNC.RECONVERGENT B2 ;  /* 0x0000000000027941 */ /* 0x000fea0003800200 */
.L_x_87:
        /* <DEDUP_REMOVED lines=10> */
.L_x_86:
[----:B------:R-:W-:Y:S02]  /*2b80*/  IMAD.MOV.U32 R6, RZ, RZ, R22 ;  /* 0x000000ffff067224 */ /* 0x000fe400078e0016 */
[----:B------:R-:W-:-:S07]  /*2b90*/  IMAD.MOV.U32 R7, RZ, RZ, R23 ;  /* 0x000000ffff077224 */ /* 0x000fce00078e0017 */
.L_x_85:
[----:B------:R-:W-:Y:S05]  /*2ba0*/  BSYNC.RECONVERGENT B0 ;  /* 0x0000000000007941 */ /* 0x000fea0003800200 */
.L_x_84:
        /* <DEDUP_REMOVED lines=29> */
.L_x_93:
[----:B------:R-:W-:Y:S05]  /*2d80*/  BSYNC.RECONVERGENT B1 ;  /* 0x0000000000017941 */ /* 0x000fea0003800200 */
.L_x_92:
        /* <DEDUP_REMOVED lines=25> */
.L_x_95:
[----:B------:R-:W-:Y:S05]  /*2f20*/  BSYNC.RECONVERGENT B1 ;  /* 0x0000000000017941 */ /* 0x000fea0003800200 */
.L_x_94:
        /* <DEDUP_REMOVED lines=21> */
.L_x_97:
[----:B------:R-:W-:Y:S05]  /*3080*/  BSYNC.RECONVERGENT B1 ;  /* 0x0000000000017941 */ /* 0x000fea0003800200 */
.L_x_96:
[----:B------:R-:W-:Y:S02]  /*3090*/  IMAD.MOV.U32 R192, RZ, RZ, R22 ;  /* 0x000000ffffc07224 */ /* 0x000fe400078e0016 */
[----:B------:R-:W-:-:S07]  /*30a0*/  IMAD.MOV.U32 R193, RZ, RZ, R23 ;  /* 0x000000ffffc17224 */ /* 0x000fce00078e0017 */
.L_x_91:
[----:B------:R-:W-:Y:S05]  /*30b0*/  BSYNC.RECONVERGENT B0 ;  /* 0x0000000000007941 */ /* 0x000fea0003800200 */
.L_x_90:
[----:B------:R-:W0:Y:S01]  /*30c0*/  LDCU UR6, c[0x0][0x3a8] ;  /* 0x00007500ff0677ac */ /* 0x000e220008000800 */
[----:B------:R-:W-:Y:S01]  /*30d0*/  BSSY.RECONVERGENT B9, `(.L_x_98) ;  /* 0x000b7ef000097945 */ /* 0x000fe20003800200 */
[----:B0-----:R-:W-:-:S09]  /*30e0*/  UISETP.GE.AND UP0, UPT, UR6, 0x1, UPT ;  /* 0x000000010600788c */ /* 0x001fd2000bf06270 */
[----:B------:R-:W-:Y:S05]  /*30f0*/  BRA.U !UP0, `(.L_x_99) ;  /* 0x0000000908807547 */ /* 0x000fea000b800000 */
[----:B------:R-:W-:-:S07]  /*3100*/  MOV R27, RZ ;  /* 0x000000ff001b7202 */ /* 0x000fce0000000f00 */
.L_x_115:
[----:B------:R-:W0:Y:S02]  /*3110*/  LDC.64 R6, c[0x0][0x3a0] ;  /* 0x0000e800ff067b82 */ /* 0x000e240000000a00 */
[----:B0-----:R-:W-:-:S05]  /*3120*/  IMAD.WIDE.U32 R16, R27, 0x40, R6 ;  /* 0x000000401b107825 */ /* 0x001fca00078e0006 */
[----:B------:R-:W2:Y:S01]  /*3130*/  LDG.E R0, desc[UR4][R16.64] ;  /* 0x0000000410007981 */ /* 0x000ea2000c1e1900 */
[----:B------:R-:W-:Y:S01]  /*3140*/  BSSY.RELIABLE B0, `(.L_x_100) ;  /* 0x0000097000007945 */ /* 0x000fe20003800100 */
[----:B--2---:R-:W-:-:S13]  /*3150*/  ISETP.NE.AND P0, PT, R0, 0x1, PT ;  /* 0x000000010000780c */ /* 0x004fda0003f05270 */
[----:B------:R-:W-:Y:S05]  /*3160*/  @P0 BRA `(.L_x_101) ;  /* 0x0000000800500947 */ /* 0x000fea0003800000 */
[----:B------:R-:W2:Y:S01]  /*3170*/  LDG.E.64 R12, desc[UR4][R16.64+0x18] ;  /* 0x00001804100c7981 */ /* 0x000ea2000c1e1b00 */
[----:B------:R-:W2:Y:S03]  /*3180*/  LDCU.128 UR8, c[0x0][0x3b0] ;  /* 0x00007600ff0877ac */ /* 0x000ea60008000c00 */
[----:B------:R-:W3:Y:S01]  /*3190*/  LDG.E.64 R6, desc[UR4][R16.64+0x10] ;  /* 0x0000100410067981 */ /* 0x000ee2000c1e1b00 */
[----:B------:R-:W0:Y:S03]  /*31a0*/  LDCU.64 UR6, c[0x0][0x3c0] ;  /* 0x00007800ff0677ac */ /* 0x000e260008000a00 */
[----:B------:R-:W0:Y:S01]  /*31b0*/  LDG.E.64 R14, desc[UR4][R16.64+0x20] ;  /* 0x00002004100e7981 */ /* 0x000e22000c1e1b00 */
[----:B------:R-:W-:Y:S01]  /*31c0*/  BSSY.RECONVERGENT B1, `(.L_x_102) ;  /* 0x0000033000017945 */ /* 0x000fe20003800200 */
[----:B--2---:R-:W-:-:S02]  /*31d0*/  DADD R28, R12, -UR10 ;  /* 0x8000000a0c1c7e29 */ /* 0x004fc40008000000 */
[----:B---3--:R-:W-:-:S06]  /*31e0*/  DADD R18, R6, -UR8 ;  /* 0x8000000806127e29 */ /* 0x008fcc0008000000 */
[----:B------:R-:W-:Y:S02]  /*31f0*/  DMUL R6, R28, R28 ;  /* 0x0000001c1c067228 */ /* 0x000fe40000000000 */
[----:B0-----:R-:W-:Y:S01]  /*3200*/  DADD R12, R14, -UR6 ;  /* 0x800000060e0c7e29 */ /* 0x001fe20008000000 */
        /* <DEDUP_REMOVED lines=14> */
.L_x_106:
        /* <DEDUP_REMOVED lines=21> */
.L_x_105:
[----:B------:R-:W-:Y:S05]  /*3440*/  BSYNC.RECONVERGENT B3 ;  /* 0x0000000000037941 */ /* 0x000fea0003800200 */
.L_x_104:
[----:B------:R-:W-:Y:S01]  /*3450*/  DADD R22, R22, R6 ;  /* 0x0000000016167229 */ /* 0x000fe20000000006 */
[----:B------:R-:W-:Y:S01]  /*3460*/  UMOV UR6, 0x9abcaf48 ;  /* 0x9abcaf4800067882 */ /* 0x000fe20000000000 */
[----:B------:R-:W-:-:S06]  /*3470*/  UMOV UR7, 0x3e7ad7f2 ;  /* 0x3e7ad7f200077882 */ /* 0x000fcc0000000000 */
[----:B------:R-:W-:-:S08]  /*3480*/  DMUL R14, R22, 0.5 ;  /* 0x3fe00000160e7828 */ /* 0x000fd00000000000 */
[----:B------:R-:W-:-:S08]  /*3490*/  DADD R6, R14, -R6 ;  /* 0x000000000e067229 */ /* 0x000fd00000000806 */
[----:B------:R-:W-:Y:S01]  /*34a0*/  DSETP.GT.AND P0, PT, |R6|, UR6, PT ;  /* 0x0000000606007e2a */ /* 0x000fe2000bf04200 */
[----:B------:R-:W-:Y:S01]  /*34b0*/  MOV R6, R14 ;  /* 0x0000000e00067202 */ /* 0x000fe20000000f00 */
[----:B------:R-:W-:-:S12]  /*34c0*/  IMAD.MOV.U32 R7, RZ, RZ, R15 ;  /* 0x000000ffff077224 */ /* 0x000fd800078e000f */
[----:B------:R-:W-:Y:S05]  /*34d0*/  @P0 BRA `(.L_x_106) ;  /* 0xfffffffc00840947 */ /* 0x000fea000383ffff */
[----:B------:R-:W-:Y:S05]  /*34e0*/  BSYNC.RECONVERGENT B2 ;  /* 0x0000000000027941 */ /* 0x000fea0003800200 */
.L_x_103:
[----:B------:R-:W-:Y:S05]  /*34f0*/  BSYNC.RECONVERGENT B1 ;  /* 0x0000000000017941 */ /* 0x000fea0003800200 */
.L_x_102:
        /* <DEDUP_REMOVED lines=29> */
.L_x_110:
[----:B------:R-:W-:Y:S05]  /*36d0*/  BSYNC.RECONVERGENT B2 ;  /* 0x0000000000027941 */ /* 0x000fea0003800200 */
.L_x_109:
        /* <DEDUP_REMOVED lines=11> */
[----:B------:R-:W-:Y:S01]  /*3790*/  DFMA R6, R18, R16, R6 ;  /* 0x000000101206722b */ /* 0x000fe20000000006 */
[----:B------:R-:W-:Y:S02]  /*37a0*/  IMAD.MOV.U32 R16, RZ, RZ, R22 ;  /* 0x000000ffff107224 */ /* 0x000fe400078e0016 */
[----:B------:R-:W-:-:S07]  /*37b0*/  IMAD.MOV.U32 R17, RZ, RZ, R23 ;  /* 0x000000ffff117224 */ /* 0x000fce00078e0017 */
        /* <DEDUP_REMOVED lines=9> */
[----:B------:R-:W-:Y:S02]  /*3850*/  IMAD.MOV.U32 R6, RZ, RZ, R22 ;  /* 0x000000ffff067224 */ /* 0x000fe400078e0016 */
[----:B------:R-:W-:-:S07]  /*3860*/  IMAD.MOV.U32 R7, RZ, RZ, R23 ;  /* 0x000000ffff077224 */ /* 0x000fce00078e0017 */
.L_x_112:
[----:B------:R-:W-:Y:S05]  /*3870*/  BSYNC.RECONVERGENT B2 ;  /* 0x0000000000027941 */ /* 0x000fea0003800200 */
.L_x_111:
        /* <DEDUP_REMOVED lines=21> */
.L_x_113:
[----:B------:R-:W-:Y:S05]  /*39d0*/  BSYNC.RECONVERGENT B2 ;  /* 0x0000000000027941 */ /* 0x000fea0003800200 */
.L_x_108:
[----:B------:R-:W-:Y:S05]  /*39e0*/  BSYNC.RECONVERGENT B1 ;  /* 0x0000000000017941 */ /* 0x000fea0003800200 */
.L_x_107:
[----:B------:R-:W-:Y:S01]  /*39f0*/  DMUL R16, R16, R188 ;  /* 0x000000bc10107228 */ /* 0x000fe20000000000 */
[----:B------:R-:W-:Y:S01]  /*3a00*/  IMAD.MOV.U32 R11, RZ, RZ, 0xff ;  /* 0x000000ffff0b7424 */ /* 0x000fe200078e00ff */
[----:B------:R-:W-:Y:S01]  /*3a10*/  DSETP.LT.AND P1, PT, R14, 0.125, PT ;  /* 0x3fc000000e00742a */ /* 0x000fe20003f21000 */
[----:B------:R-:W-:Y:S02]  /*3a20*/  IMAD.MOV.U32 R12, RZ, RZ, 0xff ;  /* 0x000000ffff0c7424 */ /* 0x000fe400078e00ff */
[----:B------:R-:W-:Y:S02]  /*3a30*/  IMAD.MOV.U32 R13, RZ, RZ, 0xff ;  /* 0x000000ffff0d7424 */ /* 0x000fe400078e00ff */
[----:B------:R-:W-:Y:S01]  /*3a40*/  IMAD.MOV.U32 R14, RZ, RZ, 0xff ;  /* 0x000000ffff0e7424 */ /* 0x000fe200078e00ff */
[----:B------:R-:W-:-:S08]  /*3a50*/  DFMA R6, R6, R190, R16 ;  /* 0x000000be0606722b */ /* 0x000fd00000000010 */
[----:B------:R-:W-:-:S08]  /*3a60*/  DFMA R6, R22, R192, R6 ;  /* 0x000000c01606722b */ /* 0x000fd00000000006 */
[----:B------:R-:W-:-:S08]  /*3a70*/  DADD R6, R6, -1 ;  /* 0xbff0000006067429 */ /* 0x000fd00000000000 */
[----:B------:R-:W-:-:S14]  /*3a80*/  DSETP.GEU.AND P0, PT, |R6|, 0.125, PT ;  /* 0x3fc000000600742a */ /* 0x000fdc0003f0e200 */
[----:B------:R-:W-:Y:S05]  /*3a90*/  @!P0 BREAK.RELIABLE P1, B0 ;  /* 0x0000000000008942 */ /* 0x000fea0000800100 */
[----:B------:R-:W-:Y:S05]  /*3aa0*/  @!P0 BRA P1, `(.L_x_114) ;  /* 0x00000b7400448947 */ /* 0x000fea0000800000 */
.L_x_101:
[----:B------:R-:W-:Y:S05]  /*3ab0*/  BSYNC.RELIABLE B0 ;  /* 0x0000000000007941 */ /* 0x000fea0003800100 */
.L_x_100:
[----:B------:R-:W0:Y:S01]  /*3ac0*/  LDCU UR6, c[0x0][0x3a8] ;  /* 0x00007500ff0677ac */ /* 0x000e220008000800 */
[----:B------:R-:W-:-:S05]  /*3ad0*/  VIADD R27, R27, 0x1 ;  /* 0x000000011b1b7836 */ /* 0x000fca0000000000 */
[----:B0-----:R-:W-:-:S13]  /*3ae0*/  ISETP.NE.AND P0, PT, R27, UR6, PT ;  /* 0x000000061b007c0c */ /* 0x001fda000bf05270 */
[----:B------:R-:W-:Y:S05]  /*3af0*/  @P0 BRA `(.L_x_115) ;  /* 0xfffffff400840947 */ /* 0x000fea000383ffff */
.L_x_99:
[----:B------:R-:W0:Y:S01]  /*3b00*/  LDCU UR6, c[0x0][0x388] ;  /* 0x00007100ff0677ac */ /* 0x000e220008000800 */
[----:B------:R-:W-:Y:S02]  /*3b10*/  IMAD.MOV.U32 R15, RZ, RZ, -0x1 ;  /* 0xffffffffff0f7424 */ /* 0x000fe400078e00ff */
[----:B------:R-:W-:Y:S02]  /*3b20*/  IMAD.MOV.U32 R16, RZ, RZ, -0x1 ;  /* 0xffffffffff107424 */ /* 0x000fe400078e00ff */
[----:B------:R-:W-:Y:S02]  /*3b30*/  IMAD.MOV.U32 R182, RZ, RZ, -0x1 ;  /* 0xffffffffffb67424 */ /* 0x000fe400078e00ff */
[----:B------:R-:W-:Y:S01]  /*3b40*/  IMAD.MOV.U32 R183, RZ, RZ, 0x7fefffff ;  /* 0x7fefffffffb77424 */ /* 0x000fe200078e00ff */
[----:B0-----:R-:W-:-:S09]  /*3b50*/  UISETP.GE.AND UP0, UPT, UR6, 0x1, UPT ;  /* 0x000000010600788c */ /* 0x001fd2000bf06270 */
[----:B------:R-:W-:Y:S05]  /*3b60*/  BRA.U !UP0, `(.L_x_116) ;  /* 0x0000001108707547 */ /* 0x000fea000b800000 */
[----:B------:R-:W-:Y:S01]  /*3b70*/  BSSY.RECONVERGENT B0, `(.L_x_116) ;  /* 0x000011b000007945 */ /* 0x000fe20003800200 */
[----:B------:R-:W-:Y:S01]  /*3b80*/  MOV R16, 0xffffffff ;  /* 0xffffffff00107802 */ /* 0x000fe20000000f00 */
[----:B------:R-:W-:Y:S02]  /*3b90*/  IMAD.MOV.U32 R14, RZ, RZ, RZ ;  /* 0x000000ffff0e7224 */ /* 0x000fe400078e00ff */
[----:B------:R-:W-:Y:S02]  /*3ba0*/  IMAD.MOV.U32 R15, RZ, RZ, -0x1 ;  /* 0xffffffffff0f7424 */ /* 0x000fe400078e00ff */
[----:B------:R-:W-:Y:S02]  /*3bb0*/  IMAD.MOV.U32 R182, RZ, RZ, -0x1 ;  /* 0xffffffffffb67424 */ /* 0x000fe400078e00ff */
[----:B------:R-:W-:-:S07]  /*3bc0*/  IMAD.MOV.U32 R183, RZ, RZ, 0x7fefffff ;  /* 0x7fefffffffb77424 */ /* 0x000fce00078e00ff */
.L_x_133:
[----:B------:R-:W0:Y:S02]  /*3bd0*/  LDC.64 R6, c[0x0][0x380] ;  /* 0x0000e000ff067b82 */ /* 0x000e240000000a00 */
[----:B0-----:R-:W-:-:S05]  /*3be0*/  IMAD.WIDE.U32 R6, R14, 0x80, R6 ;  /* 0x000000800e067825 */ /* 0x001fca00078e0006 */
[----:B------:R-:W2:Y:S04]  /*3bf0*/  LDG.E.64 R12, desc[UR4][R6.64+0x58] ;  /* 0x00005804060c7981 */ /* 0x000ea8000c1e1b00 */
[----:B------:R-:W2:Y:S04]  /*3c00*/  LDG.E.64 R24, desc[UR4][R6.64+0x10] ;  /* 0x0000100406187981 */ /* 0x000ea8000c1e1b00 */
[----:B------:R-:W3:Y:S04]  /*3c10*/  LDG.E.64 R18, desc[UR4][R6.64+0x50] ;  /* 0x0000500406127981 */ /* 0x000ee8000c1e1b00 */
[----:B------:R-:W3:Y:S04]  /*3c20*/  LDG.E.64 R26, desc[UR4][R6.64+0x8] ;  /* 0x00000804061a7981 */ /* 0x000ee8000c1e1b00 */
[----:B------:R-:W4:Y:S04]  /*3c30*/  LDG.E.64 R28, desc[UR4][R6.64+0x48] ;  /* 0x00004804061c7981 */ /* 0x000f28000c1e1b00 */
[----:B------:R-:W4:Y:S04]  /*3c40*/  LDG.E.64 R64, desc[UR4][R6.64] ;  /* 0x0000000406407981 */ /* 0x000f28000c1e1b00 */
[----:B------:R-:W4:Y:S04]  /*3c50*/  LDG.E.64 R30, desc[UR4][R6.64+0x20] ;  /* 0x00002004061e7981 */ /* 0x000f28000c1e1b00 */
[----:B------:R-:W4:Y:S04]  /*3c60*/  LDG.E.64 R32, desc[UR4][R6.64+0x18] ;  /* 0x0000180406207981 */ /* 0x000f28000c1e1b00 */
[----:B------:R-:W4:Y:S04]  /*3c70*/  LDG.E.64 R34, desc[UR4][R6.64+0x28] ;  /* 0x0000280406227981 */ /* 0x000f28000c1e1b00 */
[----:B------:R-:W5:Y:S04]  /*3c80*/  LDG.E.64 R40, desc[UR4][R6.64+0x40] ;  /* 0x0000400406287981 */ /* 0x000f68000c1e1b00 */
[----:B------:R-:W5:Y:S04]  /*3c90*/  LDG.E.64 R36, desc[UR4][R6.64+0x38] ;  /* 0x0000380406247981 */ /* 0x000f68000c1e1b00 */
[----:B------:R0:W5:Y:S01]  /*3ca0*/  LDG.E.64 R42, desc[UR4][R6.64+0x30] ;  /* 0x00003004062a7981 */ /* 0x000162000c1e1b00 */
[----:B------:R-:W-:Y:S01]  /*3cb0*/  UMOV UR6, 0x812dea11 ;  /* 0x812dea1100067882 */ /* 0x000fe20000000000 */
[----:B------:R-:W-:Y:S01]  /*3cc0*/  UMOV UR7, 0x3d719799 ;  /* 0x3d71979900077882 */ /* 0x000fe20000000000 */
[----:B------:R-:W-:Y:S01]  /*3cd0*/  BSSY.RECONVERGENT B1, `(.L_x_117) ;  /* 0x0000075000017945 */ /* 0x000fe20003800200 */
[----:B------:R-:W-:-:S02]  /*3ce0*/  PLOP3.LUT P1, PT, PT, PT, PT, 0x8, 0x80 ;  /* 0x000000000080781c */ /* 0x000fc40003f2e170 */
[----:B------:R-:W-:Y:S01]  /*3cf0*/  CS2R R38, SRZ ;  /* 0x0000000000267805 */ /* 0x000fe2000001ff00 */
[----:B--2---:R-:W-:Y:S02]  /*3d00*/  DADD R44, R12, -R24 ;  /* 0x000000000c2c7229 */ /* 0x004fe40000000818 */
[----:B---3--:R-:W-:-:S06]  /*3d10*/  DADD R72, R18, -R26 ;  /* 0x0000000012487229 */ /* 0x008fcc000000081a */
[----:B------:R-:W-:Y:S02]  /*3d20*/  DMUL R22, R44, R188 ;  /* 0x000000bc2c167228 */ /* 0x000fe40000000000 */
[----:B----4-:R-:W-:Y:S02]  /*3d30*/  DADD R68, R28, -R64 ;  /* 0x000000001c447229 */ /* 0x010fe40000000840 */
[----:B------:R-:W-:Y:S02]  /*3d40*/  DMUL R20, R72, R192 ;  /* 0x000000c048147228 */ /* 0x000fe40000000000 */
[----:B------:R-:W-:-:S04]  /*3d50*/  DADD R74, R30, -R26 ;  /* 0x000000001e4a7229 */ /* 0x000fc8000000081a */
[----:B------:R-:W-:Y:S02]  /*3d60*/  DFMA R80, R68, R192, -R22 ;  /* 0x000000c04450722b */ /* 0x000fe40000000816 */
[----:B------:R-:W-:Y:S02]  /*3d70*/  DADD R76, R32, -R64 ;  /* 0x00000000204c7229 */ /* 0x000fe40000000840 */
[-C--:B------:R-:W-:Y:S02]  /*3d80*/  DMUL R22, R68, R190.reuse ;  /* 0x000000be44167228 */ /* 0x080fe40000000000 */
[----:B------:R-:W-:Y:S02]  /*3d90*/  DFMA R66, R44, R190, -R20 ;  /* 0x000000be2c42722b */ /* 0x000fe40000000814 */
[----:B0-----:R-:W-:Y:S02]  /*3da0*/  DMUL R6, R74, R80 ;  /* 0x000000504a067228 */ /* 0x001fe40000000000 */
[----:B------:R-:W-:-:S02]  /*3db0*/  DADD R78, R34, -R24 ;  /* 0x00000000224e7229 */ /* 0x000fc40000000818 */
[----:B------:R-:W-:-:S04]  /*3dc0*/  DFMA R82, R72, R188, -R22 ;  /* 0x000000bc4852722b */ /* 0x000fc80000000816 */
[----:B------:R-:W-:-:S08]  /*3dd0*/  DFMA R6, R76, R66, R6 ;  /* 0x000000424c06722b */ /* 0x000fd00000000006 */
[----:B------:R-:W-:-:S08]  /*3de0*/  DFMA R70, R78, R82, R6 ;  /* 0x000000524e46722b */ /* 0x000fd00000000006 */
[----:B------:R-:W-:-:S14]  /*3df0*/  DSETP.GEU.AND P0, PT, |R70|, UR6, PT ;  /* 0x0000000646007e2a */ /* 0x000fdc000bf0e200 */
[----:B------:R-:W-:Y:S05]  /*3e00*/  @!P0 BRA `(.L_x_118) ;  /* 0x0000000400848947 */ /* 0x000fea0003800000 */
[----:B------:R-:W0:Y:S01]  /*3e10*/  MUFU.RCP64H R21, R71 ;  /* 0x0000004700157308 */ /* 0x000e220000001800 */
[----:B------:R-:W1:Y:S01]  /*3e20*/  LDCU.128 UR8, c[0x0][0x3b0] ;  /* 0x00007600ff0877ac */ /* 0x000e620008000c00 */
[----:B------:R-:W-:Y:S01]  /*3e30*/  IMAD.MOV.U32 R20, RZ, RZ, 0x1 ;  /* 0x00000001ff147424 */ /* 0x000fe200078e00ff */
[----:B------:R-:W-:Y:S01]  /*3e40*/  BSSY.RECONVERGENT B2, `(.L_x_119) ;  /* 0x000001c000027945 */ /* 0x000fe20003800200 */
[----:B------:R-:W2:Y:S04]  /*3e50*/  LDCU.64 UR6, c[0x0][0x3c0] ;  /* 0x00007800ff0677ac */ /* 0x000ea80008000a00 */
[----:B0-----:R-:W-:Y:S02]  /*3e60*/  DFMA R6, -R70, R20, 1 ;  /* 0x3ff000004606742b */ /* 0x001fe40000000114 */
[----:B-1----:R-:W-:-:S02]  /*3e70*/  DADD R86, -R26, UR10 ;  /* 0x0000000a1a567e29 */ /* 0x002fc40008000100 */
[----:B------:R-:W-:-:S04]  /*3e80*/  DADD R84, -R64, UR8 ;  /* 0x0000000840547e29 */ /* 0x000fc80008000100 */
[----:B------:R-:W-:Y:S02]  /*3e90*/  DFMA R22, R6, R6, R6 ;  /* 0x000000060616722b */ /* 0x000fe40000000006 */
[----:B------:R-:W-:Y:S02]  /*3ea0*/  DMUL R6, R80, R86 ;  /* 0x0000005650067228 */ /* 0x000fe40000000000 */
[----:B--2---:R-:W-:-:S04]  /*3eb0*/  DADD R80, -R24, UR6 ;  /* 0x0000000618507e29 */ /* 0x004fc80008000100 */
[----:B------:R-:W-:Y:S02]  /*3ec0*/  DFMA R22, R20, R22, R20 ;  /* 0x000000161416722b */ /* 0x000fe40000000014 */
[----:B------:R-:W-:-:S06]  /*3ed0*/  DFMA R6, R66, R84, R6 ;  /* 0x000000544206722b */ /* 0x000fcc0000000006 */
[----:B------:R-:W-:Y:S02]  /*3ee0*/  DFMA R20, -R70, R22, 1 ;  /* 0x3ff000004614742b */ /* 0x000fe40000000116 */
[----:B------:R-:W-:-:S06]  /*3ef0*/  DFMA R82, R82, R80, R6 ;  /* 0x000000505252722b */ /* 0x000fcc0000000006 */
[----:B------:R-:W-:-:S04]  /*3f00*/  DFMA R20, R22, R20, R22 ;  /* 0x000000141614722b */ /* 0x000fc80000000016 */
[----:B------:R-:W-:-:S04]  /*3f10*/  FSETP.GEU.AND P2, PT, |R83|, 6.5827683646048100446e-37, PT ;  /* 0x036000005300780b */ /* 0x000fc80003f4e200 */
[----:B------:R-:W-:-:S08]  /*3f20*/  DMUL R6, R82, R20 ;  /* 0x0000001452067228 */ /* 0x000fd00000000000 */
[----:B------:R-:W-:-:S08]  /*3f30*/  DFMA R22, -R70, R6, R82 ;  /* 0x000000064616722b */ /* 0x000fd00000000152 */
        /* <DEDUP_REMOVED lines=9> */
[----:B-----5:R-:W-:Y:S05]  /*3fd0*/  CALL.REL.NOINC `($__internal_2_$__cuda_sm20_div_rn_f64_full) ;  /* 0x00000b7400147944 */ /* 0x020fea0003c00000 */
[----:B------:R-:W-:Y:S01]  /*3fe0*/  MOV R6, R22 ;  /* 0x0000001600067202 */ /* 0x000fe20000000f00 */
[----:B------:R-:W-:-:S07]  /*3ff0*/  IMAD.MOV.U32 R7, RZ, RZ, R23 ;  /* 0x000000ffff077224 */ /* 0x000fce00078e0017 */
.L_x_120:
[----:B------:R-:W-:Y:S05]  /*4000*/  BSYNC.RECONVERGENT B2 ;  /* 0x0000000000027941 */ /* 0x000fea0003800200 */
.L_x_119:
[----:B------:R-:W-:-:S06]  /*4010*/  DSETP.GT.AND P0, PT, R6, 1, PT ;  /* 0x3ff000000600742a */ /* 0x000fcc0003f04000 */
[----:B------:R-:W-:-:S14]  /*4020*/  DSETP.LT.OR P0, PT, R6, RZ, P0 ;  /* 0x000000ff0600722a */ /* 0x000fdc0000701400 */
[----:B------:R-:W-:Y:S05]  /*4030*/  @P0 BRA `(.L_x_118) ;  /* 0x0000000000f80947 */ /* 0x000fea0003800000 */
[----:B------:R-:W0:Y:S01]  /*4040*/  MUFU.RCP64H R25, R71 ;  /* 0x0000004700197308 */ /* 0x000e220000001800 */
[----:B------:R-:W-:Y:S01]  /*4050*/  IMAD.MOV.U32 R24, RZ, RZ, 0x1 ;  /* 0x00000001ff187424 */ /* 0x000fe200078e00ff */
[----:B------:R-:W-:Y:S01]  /*4060*/  DMUL R22, R78, R84 ;  /* 0x000000544e167228 */ /* 0x000fe20000000000 */
[----:B------:R-:W-:Y:S01]  /*4070*/  BSSY.RECONVERGENT B2, `(.L_x_121) ;  /* 0x000001b000027945 */ /* 0x000fe20003800200 */
[----:B------:R-:W-:-:S06]  /*4080*/  DMUL R20, R74, R80 ;  /* 0x000000504a147228 */ /* 0x000fcc0000000000 */
[----:B------:R-:W-:Y:S02]  /*4090*/  DFMA R80, R76, R80, -R22 ;  /* 0x000000504c50722b */ /* 0x000fe40000000816 */
[-C--:B------:R-:W-:Y:S02]  /*40a0*/  DFMA R78, R78, R86.reuse, -R20 ;  /* 0x000000564e4e722b */ /* 0x080fe40000000814 */
[----:B------:R-:W-:Y:S02]  /*40b0*/  DMUL R76, R76, R86 ;  /* 0x000000564c4c7228 */ /* 0x000fe40000000000 */
[----:B0-----:R-:W-:Y:S02]  /*40c0*/  DFMA R26, -R70, R24, 1 ;  /* 0x3ff00000461a742b */ /* 0x001fe40000000118 */
[----:B------:R-:W-:-:S04]  /*40d0*/  DMUL R20, R80, R190 ;  /* 0x000000be50147228 */ /* 0x000fc80000000000 */
[----:B------:R-:W-:Y:S02]  /*40e0*/  DFMA R76, R74, R84, -R76 ;  /* 0x000000544a4c722b */ /* 0x000fe4000000084c */
[----:B------:R-:W-:Y:S02]  /*40f0*/  DFMA R26, R26, R26, R26 ;  /* 0x0000001a1a1a722b */ /* 0x000fe4000000001a */
[----:B------:R-:W-:-:S06]  /*4100*/  DFMA R20, R78, R188, R20 ;  /* 0x000000bc4e14722b */ /* 0x000fcc0000000014 */
[----:B------:R-:W-:Y:S02]  /*4110*/  DFMA R26, R24, R26, R24 ;  /* 0x0000001a181a722b */ /* 0x000fe40000000018 */
[----:B------:R-:W-:-:S06]  /*4120*/  DFMA R24, R76, R192, R20 ;  /* 0x000000c04c18722b */ /* 0x000fcc0000000014 */
[----:B------:R-:W-:-:S04]  /*4130*/  DFMA R22, -R70, R26, 1 ;  /* 0x3ff000004616742b */ /* 0x000fc8000000011a */
[----:B------:R-:W-:-:S04]  /*4140*/  FSETP.GEU.AND P2, PT, |R25|, 6.5827683646048100446e-37, PT ;  /* 0x036000001900780b */ /* 0x000fc80003f4e200 */
[----:B------:R-:W-:-:S08]  /*4150*/  DFMA R26, R26, R22, R26 ;  /* 0x000000161a1a722b */ /* 0x000fd0000000001a */
        /* <DEDUP_REMOVED lines=12> */
.L_x_122:
[----:B------:R-:W-:Y:S05]  /*4220*/  BSYNC.RECONVERGENT B2 ;  /* 0x0000000000027941 */ /* 0x000fea0003800200 */
.L_x_121:
[----:B------:R-:W-:-:S08]  /*4230*/  DADD R6, R22, R6 ;  /* 0x0000000016067229 */ /* 0x000fd00000000006 */
[----:B------:R-:W-:-:S06]  /*4240*/  DSETP.GT.AND P0, PT, R6, 1, PT ;  /* 0x3ff000000600742a */ /* 0x000fcc0003f04000 */
[----:B------:R-:W-:-:S14]  /*4250*/  DSETP.LT.OR P0, PT, R22, RZ, P0 ;  /* 0x000000ff1600722a */ /* 0x000fdc0000701400 */
[----:B------:R-:W-:Y:S05]  /*4260*/  @P0 BRA `(.L_x_118) ;  /* 0x00000000006c0947 */ /* 0x000fea0003800000 */
[----:B------:R-:W0:Y:S01]  /*4270*/  MUFU.RCP64H R7, R71 ;  /* 0x0000004700077308 */ /* 0x000e220000001800 */
[----:B------:R-:W-:Y:S01]  /*4280*/  IMAD.MOV.U32 R6, RZ, RZ, 0x1 ;  /* 0x00000001ff067424 */ /* 0x000fe200078e00ff */
[----:B------:R-:W-:Y:S01]  /*4290*/  DMUL R72, R72, R80 ;  /* 0x0000005048487228 */ /* 0x000fe20000000000 */
[----:B------:R-:W-:Y:S07]  /*42a0*/  BSSY.RECONVERGENT B2, `(.L_x_123) ;  /* 0x0000014000027945 */ /* 0x000fee0003800200 */
[----:B------:R-:W-:-:S02]  /*42b0*/  DFMA R72, R68, R78, R72 ;  /* 0x0000004e4448722b */ /* 0x000fc40000000048 */
[----:B0-----:R-:W-:-:S08]  /*42c0*/  DFMA R20, -R70, R6, 1 ;  /* 0x3ff000004614742b */ /* 0x001fd00000000106 */
[----:B------:R-:W-:-:S08]  /*42d0*/  DFMA R20, R20, R20, R20 ;  /* 0x000000141414722b */ /* 0x000fd00000000014 */
        /* <DEDUP_REMOVED lines=12> */
[----:B------:R-:W-:Y:S01]  /*43a0*/  MOV R23, R71 ;  /* 0x0000004700177202 */ /* 0x000fe20000000f00 */
[----:B------:R-:W-:Y:S01]  /*43b0*/  IMAD.MOV.U32 R64, RZ, RZ, R70 ;  /* 0x000000ffff407224 */ /* 0x000fe200078e0046 */
[----:B------:R-:W-:-:S07]  /*43c0*/  MOV R0, 0x43e0 ;  /* 0x000043e000007802 */ /* 0x000fce0000000f00 */
[----:B-----5:R-:W-:Y:S05]  /*43d0*/  CALL.REL.NOINC `($__internal_2_$__cuda_sm20_div_rn_f64_full) ;  /* 0x00000b7000147944 */ /* 0x020fea0003c00000 */
.L_x_124:
[----:B------:R-:W-:Y:S05]  /*43e0*/  BSYNC.RECONVERGENT B2 ;  /* 0x0000000000027941 */ /* 0x000fea0003800200 */
.L_x_123:
[----:B------:R-:W-:-:S06]  /*43f0*/  DSETP.GEU.AND P1, PT, R22, RZ, PT ;  /* 0x000000ff1600722a */ /* 0x000fcc0003f2e000 */
[----:B------:R-:W-:Y:S02]  /*4400*/  FSEL R38, R22, RZ, P1 ;  /* 0x000000ff16267208 */ /* 0x000fe40000800000 */
[----:B------:R-:W-:-:S07]  /*4410*/  FSEL R39, R23, RZ, P1 ;  /* 0x000000ff17277208 */ /* 0x000fce0000800000 */
.L_x_118:
[----:B------:R-:W-:Y:S05]  /*4420*/  BSYNC.RECONVERGENT B1 ;  /* 0x0000000000017941 */ /* 0x000fea0003800200 */
.L_x_117:
[----:B-----5:R-:W-:Y:S01]  /*4430*/  DADD R40, -R12, R40 ;  /* 0x000000000c287229 */ /* 0x020fe20000000128 */
[----:B------:R-:W-:Y:S01]  /*4440*/  UMOV UR6, 0x812dea11 ;  /* 0x812dea1100067882 */ /* 0x000fe20000000000 */
[----:B------:R-:W-:Y:S01]  /*4450*/  DADD R36, -R18, R36 ;  /* 0x0000000012247229 */ /* 0x000fe20000000124 */
[----:B------:R-:W-:Y:S01]  /*4460*/  UMOV UR7, 0x3d719799 ;  /* 0x3d71979900077882 */ /* 0x000fe20000000000 */
[----:B------:R-:W-:Y:S01]  /*4470*/  DADD R42, -R28, R42 ;  /* 0x000000001c2a7229 */ /* 0x000fe2000000012a */
[----:B------:R-:W-:Y:S01]  /*4480*/  BSSY.RECONVERGENT B1, `(.L_x_125) ;  /* 0x0000070000017945 */ /* 0x000fe20003800200 */
[----:B------:R-:W-:Y:S01]  /*4490*/  DADD R68, -R18, R30 ;  /* 0x0000000012447229 */ /* 0x000fe2000000011e */
[----:B------:R-:W-:Y:S01]  /*44a0*/  PLOP3.LUT P0, PT, PT, PT, PT, 0x8, 0x80 ;  /* 0x000000000080781c */ /* 0x000fe20003f0e170 */
[----:B------:R-:W-:Y:S02]  /*44b0*/  DMUL R20, R40, R188 ;  /* 0x000000bc28147228 */ /* 0x000fe40000000000 */
[----:B------:R-:W-:-:S02]  /*44c0*/  DMUL R6, R36, R192 ;  /* 0x000000c024067228 */ /* 0x000fc40000000000 */
[----:B------:R-:W-:Y:S02]  /*44d0*/  DADD R44, -R28, R32 ;  /* 0x000000001c2c7229 */ /* 0x000fe40000000120 */
[----:B------:R-:W-:Y:S01]  /*44e0*/  DADD R34, -R12, R34 ;  /* 0x000000000c227229 */ /* 0x000fe20000000122 */
[----:B------:R-:W-:Y:S01]  /*44f0*/  CS2R R32, SRZ ;  /* 0x0000000000207805 */ /* 0x000fe2000001ff00 */
[----:B------:R-:W-:Y:S02]  /*4500*/  DFMA R24, R42, R192, -R20 ;  /* 0x000000c02a18722b */ /* 0x000fe40000000814 */
[-C--:B------:R-:W-:Y:S02]  /*4510*/  DFMA R22, R40, R190.reuse, -R6 ;  /* 0x000000be2816722b */ /* 0x080fe40000000806 */
[----:B------:R-:W-:-:S04]  /*4520*/  DMUL R20, R42, R190 ;  /* 0x000000be2a147228 */ /* 0x000fc80000000000 */
[----:B------:R-:W-:-:S04]  /*4530*/  DMUL R6, R68, R24 ;  /* 0x0000001844067228 */ /* 0x000fc80000000000 */
        /* <DEDUP_REMOVED lines=12> */
[----:B------:R-:W-:Y:S02]  /*4600*/  DADD R28, -R28, UR8 ;  /* 0x000000081c1c7e29 */ /* 0x000fe40008000100 */
[----:B--2---:R-:W-:Y:S02]  /*4610*/  DADD R72, -R12, UR6 ;  /* 0x000000060c487e29 */ /* 0x004fe40008000100 */
[----:B------:R-:W-:Y:S02]  /*4620*/  DFMA R18, R6, R6, R6 ;  /* 0x000000060612722b */ /* 0x000fe40000000006 */
[----:B------:R-:W-:-:S06]  /*4630*/  DMUL R6, R24, R70 ;  /* 0x0000004618067228 */ /* 0x000fcc0000000000 */
        /* <DEDUP_REMOVED lines=15> */
[----:B------:R-:W-:-:S07]  /*4730*/  IMAD.MOV.U32 R23, RZ, RZ, R31 ;  /* 0x000000ffff177224 */ /* 0x000fce00078e001f */
[----:B------:R-:W-:Y:S05]  /*4740*/  CALL.REL.NOINC `($__internal_2_$__cuda_sm20_div_rn_f64_full) ;  /* 0x00000b6c00387944 */ /* 0x000fea0003c00000 */
[----:B------:R-:W-:Y:S02]  /*4750*/  IMAD.MOV.U32 R6, RZ, RZ, R22 ;  /* 0x000000ffff067224 */ /* 0x000fe400078e0016 */
[----:B------:R-:W-:-:S07]  /*4760*/  IMAD.MOV.U32 R7, RZ, RZ, R23 ;  /* 0x000000ffff077224 */ /* 0x000fce00078e0017 */
.L_x_128:
[----:B------:R-:W-:Y:S05]  /*4770*/  BSYNC.RECONVERGENT B2 ;  /* 0x0000000000027941 */ /* 0x000fea0003800200 */
.L_x_127:
        /* <DEDUP_REMOVED lines=31> */
[----:B------:R-:W-:Y:S05]  /*4970*/  CALL.REL.NOINC `($__internal_2_$__cuda_sm20_div_rn_f64_full) ;  /* 0x00000b6800ac7944 */ /* 0x000fea0003c00000 */
.L_x_130:
[----:B------:R-:W-:Y:S05]  /*4980*/  BSYNC.RECONVERGENT B2 ;  /* 0x0000000000027941 */ /* 0x000fea0003800200 */
.L_x_129:
        /* <DEDUP_REMOVED lines=9> */
[----:B0-----:R-:W-:-:S06]  /*4a20*/  DFMA R12, -R30, R6, 1 ;  /* 0x3ff000001e0c742b */ /* 0x001fcc0000000106 */
[----:B------:R-:W-:Y:S02]  /*4a30*/  DFMA R20, R40, R18, R36 ;  /* 0x000000122814722b */ /* 0x000fe40000000024 */
[----:B------:R-:W-:-:S08]  /*4a40*/  DFMA R12, R12, R12, R12 ;  /* 0x0000000c0c0c722b */ /* 0x000fd0000000000c */
[----:B------:R-:W-:Y:S01]  /*4a50*/  FSETP.GEU.AND P2, PT, |R21|, 6.5827683646048100446e-37, PT ;  /* 0x036000001500780b */ /* 0x000fe20003f4e200 */
[----:B------:R-:W-:-:S08]  /*4a60*/  DFMA R12, R6, R12, R6 ;  /* 0x0000000c060c722b */ /* 0x000fd00000000006 */
[----:B------:R-:W-:-:S08]  /*4a70*/  DFMA R6, -R30, R12, 1 ;  /* 0x3ff000001e06742b */ /* 0x000fd0000000010c */
        /* <DEDUP_REMOVED lines=12> */
.L_x_132:
[----:B------:R-:W-:Y:S05]  /*4b40*/  BSYNC.RECONVERGENT B2 ;  /* 0x0000000000027941 */ /* 0x000fea0003800200 */
.L_x_131:
[----:B------:R-:W-:-:S06]  /*4b50*/  DSETP.GEU.AND P0, PT, R22, RZ, PT ;  /* 0x000000ff1600722a */ /* 0x000fcc0003f0e000 */
[----:B------:R-:W-:Y:S02]  /*4b60*/  FSEL R32, R22, RZ, P0 ;  /* 0x000000ff16207208 */ /* 0x000fe40000000000 */
[----:B------:R-:W-:-:S07]  /*4b70*/  FSEL R33, R23, RZ, P0 ;  /* 0x000000ff17217208 */ /* 0x000fce0000000000 */
.L_x_126:
[----:B------:R-:W-:Y:S05]  /*4b80*/  BSYNC.RECONVERGENT B1 ;  /* 0x0000000000017941 */ /* 0x000fea0003800200 */
.L_x_125:
[----:B------:R-:W-:Y:S01]  /*4b90*/  UMOV UR6, 0xffffffff ;  /* 0xffffffff00067882 */ /* 0x000fe20000000000 */
[----:B------:R-:W-:Y:S02]  /*4ba0*/  UMOV UR7, 0x7fefffff ;  /* 0x7fefffff00077882 */ /* 0x000fe40000000000 */
[----:B------:R-:W-:Y:S01]  /*4bb0*/  DSETP.LT.AND P1, PT, R38, UR6, P1 ;  /* 0x0000000626007e2a */ /* 0x000fe20008f21000 */
[----:B------:R-:W0:Y:S05]  /*4bc0*/  LDCU UR6, c[0x0][0x388] ;  /* 0x00007100ff0677ac */ /* 0x000e2a0008000800 */
[----:B------:R-:W-:Y:S02]  /*4bd0*/  FSEL R6, R38, -QNAN , P1 ;  /* 0xffffffff26067808 */ /* 0x000fe40000800000 */
[----:B------:R-:W-:-:S02]  /*4be0*/  FSEL R7, R39, +QNAN , P1 ;  /* 0x7fefffff27077808 */ /* 0x000fc40000800000 */
[----:B------:R-:W-:Y:S02]  /*4bf0*/  FSEL R13, R38, RZ, P1 ;  /* 0x000000ff260d7208 */ /* 0x000fe40000800000 */
[----:B------:R-:W-:Y:S02]  /*4c00*/  FSEL R39, R39, RZ, P1 ;  /* 0x000000ff27277208 */ /* 0x000fe40000800000 */
[----:B------:R-:W-:-:S06]  /*4c10*/  DSETP.LT.AND P0, PT, R32, R6, P0 ;  /* 0x000000062000722a */ /* 0x000fcc0000701000 */
[----:B------:R-:W-:Y:S02]  /*4c20*/  PLOP3.LUT P2, PT, P0, P1, PT, 0xf8, 0x8f ;  /* 0x00000000008f781c */ /* 0x000fe40000743f70 */
[----:B------:R-:W-:Y:S02]  /*4c30*/  FSEL R12, R32, R13, P0 ;  /* 0x0000000d200c7208 */ /* 0x000fe40000000000 */
[----:B------:R-:W-:-:S09]  /*4c40*/  FSEL R13, R33, R39, P0 ;  /* 0x00000027210d7208 */ /* 0x000fd20000000000 */
[----:B------:R-:W-:Y:S02]  /*4c50*/  @P2 IMAD.MOV.U32 R6, RZ, RZ, -0x5f4a1273 ;  /* 0xa0b5ed8dff062424 */ /* 0x000fe400078e00ff */
[----:B------:R-:W-:-:S06]  /*4c60*/  @P2 IMAD.MOV.U32 R7, RZ, RZ, 0x3eb0c6f7 ;  /* 0x3eb0c6f7ff072424 */ /* 0x000fcc00078e00ff */
[----:B------:R-:W-:-:S06]  /*4c70*/  @P2 DSETP.GT.AND P0, PT, R12, R6, PT ;  /* 0x000000060c00222a */ /* 0x000fcc0003f04000 */
[----:B------:R-:W-:-:S06]  /*4c80*/  @P2 DSETP.LT.AND P0, PT, R12, R182, P0 ;  /* 0x000000b60c00222a */ /* 0x000fcc0000701000 */
[C---:B------:R-:W-:Y:S01]  /*4c90*/  @P2 SEL R15, R14.reuse, R15, P0 ;  /* 0x0000000f0e0f2207 */ /* 0x040fe20000000000 */
[----:B------:R-:W-:Y:S01]  /*4ca0*/  VIADD R14, R14, 0x1 ;  /* 0x000000010e0e7836 */ /* 0x000fe20000000000 */
[----:B------:R-:W-:Y:S02]  /*4cb0*/  @P2 FSEL R0, R12, R182, P0 ;  /* 0x000000b60c002208 */ /* 0x000fe40000000000 */
[----:B------:R-:W-:Y:S02]  /*4cc0*/  @P2 FSEL R13, R13, R183, P0 ;  /* 0x000000b70d0d2208 */ /* 0x000fe40000000000 */
[----:B0-----:R-:W-:Y:S01]  /*4cd0*/  ISETP.NE.AND P1, PT, R14, UR6, PT ;  /* 0x000000060e007c0c */ /* 0x001fe2000bf25270 */
[----:B------:R-:W-:Y:S01]  /*4ce0*/  @P2 IMAD.MOV.U32 R182, RZ, RZ, R0 ;  /* 0x000000ffffb62224 */ /* 0x000fe200078e0000 */
[----:B------:R-:W-:Y:S01]  /*4cf0*/  @P2 SEL R16, R16, RZ, !P0 ;  /* 0x000000ff10102207 */ /* 0x000fe20004000000 */
[----:B------:R-:W-:-:S10]  /*4d00*/  @P2 IMAD.MOV.U32 R183, RZ, RZ, R13 ;  /* 0x000000ffffb72224 */ /* 0x000fd400078e000d */
[----:B------:R-:W-:Y:S05]  /*4d10*/  @P1 BRA `(.L_x_133) ;  /* 0xffffffec00ac1947 */ /* 0x000fea000383ffff */
[----:B------:R-:W-:Y:S05]  /*4d20*/  BSYNC.RECONVERGENT B0 ;  /* 0x0000000000007941 */ /* 0x000fea0003800200 */
.L_x_116:
[----:B------:R-:W0:Y:S01]  /*4d30*/  LDCU UR6, c[0x0][0x398] ;  /* 0x00007300ff0677ac */ /* 0x000e220008000800 */
[----:B------:R-:W-:Y:S01]  /*4d40*/  BSSY.RECONVERGENT B2, `(.L_x_134) ;  /* 0x00001be000027945 */ /* 0x000fe20003800200 */
[----:B0-----:R-:W-:-:S04]  /*4d50*/  MOV R0, UR6 ;  /* 0x0000000600007c02 */ /* 0x001fc80008000f00 */
[----:B------:R-:W-:-:S13]  /*4d60*/  ISETP.GE.AND P0, PT, R0, 0x1, PT ;  /* 0x000000010000780c */ /* 0x000fda0003f06270 */
[----:B------:R-:W-:Y:S05]  /*4d70*/  @!P0 BRA `(.L_x_135) ;  /* 0x0000001800e88947 */ /* 0x000fea0003800000 */
[----:B------:R-:W-:Y:S01]  /*4d80*/  ISETP.NE.AND P0, PT, R0, 0x1, PT ;  /* 0x000000010000780c */ /* 0x000fe20003f05270 */
[----:B------:R-:W-:Y:S01]  /*4d90*/  BSSY.RECONVERGENT B1, `(.L_x_136) ;  /* 0x0000127000017945 */ /* 0x000fe20003800200 */
[----:B------:R-:W-:-:S11]  /*4da0*/  IMAD.MOV.U32 R14, RZ, RZ, RZ ;  /* 0x000000ffff0e7224 */ /* 0x000fd600078e00ff */
[----:B------:R-:W-:Y:S05]  /*4db0*/  @!P0 BRA `(.L_x_137) ;  /* 0x0000001000908947 */ /* 0x000fea0003800000 */
[----:B------:R-:W-:Y:S01]  /*4dc0*/  BSSY.RECONVERGENT B0, `(.L_x_137) ;  /* 0x0000123000007945 */ /* 0x000fe20003800200 */
[----:B------:R-:W-:-:S07]  /*4dd0*/  IMAD.MOV.U32 R12, RZ, RZ, RZ ;  /* 0x000000ffff0c7224 */ /* 0x000fce00078e00ff */
.L_x_156:
        /* <DEDUP_REMOVED lines=8> */
[----:B------:R-:W5:Y:S04]  /*4e60*/  LDG.E.64 R20, desc[UR4][R18.64+0x20] ;  /* 0x0000200412147981 */ /* 0x000f68000c1e1b00 */
[----:B------:R-:W5:Y:S04]  /*4e70*/  LDG.E.64 R6, desc[UR4][R18.64+0x18] ;  /* 0x0000180412067981 */ /* 0x000f68000c1e1b00 */
[----:B------:R-:W5:Y:S01]  /*4e80*/  LDG.E.64 R22, desc[UR4][R18.64+0x28] ;  /* 0x0000280412167981 */ /* 0x000f62000c1e1b00 */
[----:B------:R-:W-:Y:S01]  /*4e90*/  UMOV UR6, 0x812dea11 ;  /* 0x812dea1100067882 */ /* 0x000fe20000000000 */
[----:B------:R-:W-:Y:S01]  /*4ea0*/  UMOV UR7, 0x3d719799 ;  /* 0x3d71979900077882 */ /* 0x000fe20000000000 */
[----:B------:R-:W-:Y:S01]  /*4eb0*/  BSSY.RECONVERGENT B3, `(.L_x_138) ;  /* 0x0000076000037945 */ /* 0x000fe20003800200 */
[----:B------:R-:W-:-:S02]  /*4ec0*/  PLOP3.LUT P0, PT, PT, PT, PT, 0x80, 0x8 ;  /* 0x000000000008781c */ /* 0x000fc40003f0f070 */
[----:B------:R-:W-:Y:S01]  /*4ed0*/  CS2R R28, SRZ ;  /* 0x00000000001c7805 */ /* 0x000fe2000001ff00 */
[----:B--2---:R-:W-:Y:S02]  /*4ee0*/  DADD R30, -R40, R30 ;  /* 0x00000000281e7229 */ /* 0x004fe4000000011e */
[----:B---3--:R-:W-:-:S06]  /*4ef0*/  DADD R34, -R38, R34 ;  /* 0x0000000026227229 */ /* 0x008fcc0000000122 */
[----:B------:R-:W-:Y:S02]  /*4f00*/  DMUL R24, R30, R188 ;  /* 0x000000bc1e187228 */ /* 0x000fe40000000000 */
[----:B----4-:R-:W-:Y:S02]  /*4f10*/  DADD R32, -R26, R32 ;  /* 0x000000001a207229 */ /* 0x010fe40000000120 */
[----:B-----5:R-:W-:Y:S02]  /*4f20*/  DADD R44, -R38, R20 ;  /* 0x00000000262c7229 */ /* 0x020fe40000000114 */
[----:B------:R-:W-:-:S04]  /*4f30*/  DMUL R20, R34, R192 ;  /* 0x000000c022147228 */ /* 0x000fc80000000000 */
[----:B------:R-:W-:Y:S02]  /*4f40*/  DFMA R64, R32, R192, -R24 ;  /* 0x000000c02040722b */ /* 0x000fe40000000818 */
[----:B------:R-:W-:Y:S02]  /*4f50*/  DADD R42, -R26, R6 ;  /* 0x000000001a2a7229 */ /* 0x000fe40000000106 */
[-C--:B------:R-:W-:Y:S02]  /*4f60*/  DMUL R6, R32, R190.reuse ;  /* 0x000000be20067228 */ /* 0x080fe40000000000 */
[----:B------:R-:W-:Y:S02]  /*4f70*/  DFMA R24, R30, R190, -R20 ;  /* 0x000000be1e18722b */ /* 0x000fe40000000814 */
[----:B------:R-:W-:Y:S02]  /*4f80*/  DMUL R20, R44, R64 ;  /* 0x000000402c147228 */ /* 0x000fe40000000000 */
[----:B------:R-:W-:-:S02]  /*4f90*/  DADD R68, -R40, R22 ;  /* 0x0000000028447229 */ /* 0x000fc40000000116 */
        /* <DEDUP_REMOVED lines=36> */
.L_x_141:
[----:B------:R-:W-:Y:S05]  /*51e0*/  BSYNC.RECONVERGENT B4 ;  /* 0x0000000000047941 */ /* 0x000fea0003800200 */
.L_x_140:
[----:B------:R-:W-:-:S06]  /*51f0*/  DSETP.GT.AND P1, PT, R6, 1, PT ;  /* 0x3ff000000600742a */ /* 0x000fcc0003f24000 */
[----:B------:R-:W-:-:S14]  /*5200*/  DSETP.LT.OR P1, PT, R6, RZ, P1 ;  /* 0x000000ff0600722a */ /* 0x000fdc0000f21400 */
[----:B------:R-:W-:Y:S05]  /*5210*/  @P1 BRA `(.L_x_139) ;  /* 0x0000000000fc1947 */ /* 0x000fea0003800000 */
[----:B------:R-:W0:Y:S01]  /*5220*/  MUFU.RCP64H R25, R37 ;  /* 0x0000002500197308 */ /* 0x000e220000001800 */
[----:B------:R-:W-:Y:S01]  /*5230*/  MOV R24, 0x1 ;  /* 0x0000000100187802 */ /* 0x000fe20000000f00 */
[----:B------:R-:W-:Y:S01]  /*5240*/  DMUL R22, R68, R38 ;  /* 0x0000002644167228 */ /* 0x000fe20000000000 */
[----:B------:R-:W-:Y:S01]  /*5250*/  BSSY.RECONVERGENT B4, `(.L_x_142) ;  /* 0x000001b000047945 */ /* 0x000fe20003800200 */
[----:B------:R-:W-:-:S06]  /*5260*/  DMUL R20, R44, R40 ;  /* 0x000000282c147228 */ /* 0x000fcc0000000000 */
[C---:B------:R-:W-:Y:S02]  /*5270*/  DFMA R40, R42.reuse, R40, -R22 ;  /* 0x000000282a28722b */ /* 0x040fe40000000816 */
[-C--:B------:R-:W-:Y:S02]  /*5280*/  DMUL R22, R42, R70.reuse ;  /* 0x000000462a167228 */ /* 0x080fe40000000000 */
[----:B------:R-:W-:Y:S02]  /*5290*/  DFMA R68, R68, R70, -R20 ;  /* 0x000000464444722b */ /* 0x000fe40000000814 */
[----:B0-----:R-:W-:Y:S02]  /*52a0*/  DFMA R26, -R36, R24, 1 ;  /* 0x3ff00000241a742b */ /* 0x001fe40000000118 */
[----:B------:R-:W-:Y:S02]  /*52b0*/  DMUL R20, R40, R190 ;  /* 0x000000be28147228 */ /* 0x000fe40000000000 */
[----:B------:R-:W-:-:S04]  /*52c0*/  DFMA R38, R44, R38, -R22 ;  /* 0x000000262c26722b */ /* 0x000fc80000000816 */
        /* <DEDUP_REMOVED lines=19> */
.L_x_143:
[----:B------:R-:W-:Y:S05]  /*5400*/  BSYNC.RECONVERGENT B4 ;  /* 0x0000000000047941 */ /* 0x000fea0003800200 */
.L_x_142:
        /* <DEDUP_REMOVED lines=27> */
.L_x_145:
[----:B------:R-:W-:Y:S05]  /*55c0*/  BSYNC.RECONVERGENT B4 ;  /* 0x0000000000047941 */ /* 0x000fea0003800200 */
.L_x_144:
[----:B------:R-:W-:-:S06]  /*55d0*/  DSETP.GEU.AND P1, PT, R22, RZ, PT ;  /* 0x000000ff1600722a */ /* 0x000fcc0003f2e000 */
[----:B------:R-:W-:Y:S02]  /*55e0*/  PLOP3.LUT P0, PT, P1, PT, PT, 0x8, 0x80 ;  /* 0x000000000080781c */ /* 0x000fe40000f0e170 */
[----:B------:R-:W-:Y:S02]  /*55f0*/  FSEL R28, R22, RZ, P1 ;  /* 0x000000ff161c7208 */ /* 0x000fe40000800000 */
[----:B------:R-:W-:-:S09]  /*5600*/  FSEL R29, R23, RZ, P1 ;  /* 0x000000ff171d7208 */ /* 0x000fd20000800000 */
.L_x_139:
[----:B------:R-:W-:Y:S05]  /*5610*/  BSYNC.RECONVERGENT B3 ;  /* 0x0000000000037941 */ /* 0x000fea0003800200 */
.L_x_138:
[----:B------:R-:W2:Y:S04]  /*5620*/  LDG.E.64 R40, desc[UR4][R18.64+0x70] ;  /* 0x0000700412287981 */ /* 0x000ea8000c1e1b00 */
[----:B------:R-:W2:Y:S04]  /*5630*/  LDG.E.64 R30, desc[UR4][R18.64+0xa0] ;  /* 0x0000a004121e7981 */ /* 0x000ea8000c1e1b00 */
[----:B------:R-:W3:Y:S04]  /*5640*/  LDG.E.64 R26, desc[UR4][R18.64+0x60] ;  /* 0x00006004121a7981 */ /* 0x000ee8000c1e1b00 */
[----:B------:R-:W4:Y:S04]  /*5650*/  LDG.E.64 R38, desc[UR4][R18.64+0x68] ;  /* 0x0000680412267981 */ /* 0x000f28000c1e1b00 */
[----:B------:R-:W3:Y:S04]  /*5660*/  LDG.E.64 R32, desc[UR4][R18.64+0x90] ;  /* 0x0000900412207981 */ /* 0x000ee8000c1e1b00 */
[----:B------:R-:W4:Y:S04]  /*5670*/  LDG.E.64 R34, desc[UR4][R18.64+0x98] ;  /* 0x0000980412227981 */ /* 0x000f28000c1e1b00 */
[----:B------:R-:W5:Y:S04]  /*5680*/  LDG.E.64 R36, desc[UR4][R18.64+0x80] ;  /* 0x0000800412247981 */ /* 0x000f68000c1e1b00 */
[----:B------:R-:W5:Y:S04]  /*5690*/  LDG.E.64 R6, desc[UR4][R18.64+0x78] ;  /* 0x0000780412067981 */ /* 0x000f68000c1e1b00 */
[----:B------:R0:W5:Y:S01]  /*56a0*/  LDG.E.64 R20, desc[UR4][R18.64+0x88] ;  /* 0x0000880412147981 */ /* 0x000162000c1e1b00 */
[----:B------:R-:W-:Y:S01]  /*56b0*/  UMOV UR6, 0x812dea11 ;  /* 0x812dea1100067882 */ /* 0x000fe20000000000 */
[----:B------:R-:W-:Y:S01]  /*56c0*/  UMOV UR7, 0x3d719799 ;  /* 0x3d71979900077882 */ /* 0x000fe20000000000 */
[----:B------:R-:W-:Y:S01]  /*56d0*/  BSSY.RECONVERGENT B3, `(.L_x_146) ;  /* 0x0000080000037945 */ /* 0x000fe20003800200 */
[----:B--2---:R-:W-:-:S08]  /*56e0*/  DADD R30, -R40, R30 ;  /* 0x00000000281e7229 */ /* 0x004fd0000000011e */
[----:B------:R-:W-:Y:S02]  /*56f0*/  DMUL R24, R30, R188 ;  /* 0x000000bc1e187228 */ /* 0x000fe40000000000 */
[----:B---3--:R-:W-:Y:S02]  /*5700*/  DADD R32, -R26, R32 ;  /* 0x000000001a207229 */ /* 0x008fe40000000120 */
[C---:B----4-:R-:W-:Y:S02]  /*5710*/  DADD R34, -R38.reuse, R34 ;  /* 0x0000000026227229 */ /* 0x050fe40000000122 */
[----:B-----5:R-:W-:-:S04]  /*5720*/  DADD R36, -R38, R36 ;  /* 0x0000000026247229 */ /* 0x020fc80000000124 */
[-C--:B------:R-:W-:Y:S02]  /*5730*/  DFMA R64, R32, R192.reuse, -R24 ;  /* 0x000000c02040722b */ /* 0x080fe40000000818 */
[----:B------:R-:W-:Y:S02]  /*5740*/  DMUL R22, R34, R192 ;  /* 0x000000c022167228 */ /* 0x000fe40000000000 */
[----:B------:R-:W-:Y:S02]  /*5750*/  DADD R42, -R26, R6 ;  /* 0x000000001a2a7229 */ /* 0x000fe40000000106 */
[----:B------:R-:W-:Y:S02]  /*5760*/  DMUL R6, R32, R190 ;  /* 0x000000be20067228 */ /* 0x000fe40000000000 */
[----:B0-----:R-:W-:Y:S02]  /*5770*/  DMUL R18, R36, R64 ;  /* 0x0000004024127228 */ /* 0x001fe40000000000 */
[----:B------:R-:W-:-:S02]  /*5780*/  DFMA R24, R30, R190, -R22 ;  /* 0x000000be1e18722b */ /* 0x000fc40000000816 */
[----:B------:R-:W-:Y:S02]  /*5790*/  DADD R44, -R40, R20 ;  /* 0x00000000282c7229 */ /* 0x000fe40000000114 */
[----:B------:R-:W-:Y:S01]  /*57a0*/  DFMA R66, R34, R188, -R6 ;  /* 0x000000bc2242722b */ /* 0x000fe20000000806 */
[----:B------:R-:W-:Y:S01]  /*57b0*/  @!P0 IMAD.MOV.U32 R6, RZ, RZ, -0x5f4a1273 ;  /* 0xa0b5ed8dff068424 */ /* 0x000fe200078e00ff */
[----:B------:R-:W-:Y:S02]  /*57c0*/  @!P0 MOV R7, 0x3eb0c6f7 ;  /* 0x3eb0c6f700078802 */ /* 0x000fe40000000f00 */
[----:B------:R-:W-:-:S04]  /*57d0*/  DFMA R18, R42, R24, R18 ;  /* 0x000000182a12722b */ /* 0x000fc80000000012 */
[----:B------:R-:W-:-:S04]  /*57e0*/  @!P0 DSETP.GT.AND P1, PT, R28, R6, PT ;  /* 0x000000061c00822a */ /* 0x000fc80003f24000 */
[----:B------:R-:W-:Y:S02]  /*57f0*/  DFMA R18, R44, R66, R18 ;  /* 0x000000422c12722b */ /* 0x000fe40000000012 */
[----:B------:R-:W-:Y:S01]  /*5800*/  @!P0 DSETP.LT.AND P2, PT, R28, R182, P1 ;  /* 0x000000b61c00822a */ /* 0x000fe20000f41000 */
[----:B------:R-:W-:-:S05]  /*5810*/  PLOP3.LUT P1, PT, PT, PT, PT, 0x80, 0x8 ;  /* 0x000000000008781c */ /* 0x000fca0003f2f070 */
[----:B------:R-:W-:Y:S01]  /*5820*/  DSETP.GEU.AND P3, PT, |R18|, UR6, PT ;  /* 0x0000000612007e2a */ /* 0x000fe2000bf6e200 */
[----:B------:R-:W-:Y:S02]  /*5830*/  @!P0 FSEL R0, R28, R182, P2 ;  /* 0x000000b61c008208 */ /* 0x000fe40001000000 */
[----:B------:R-:W-:Y:S02]  /*5840*/  @!P0 FSEL R7, R29, R183, P2 ;  /* 0x000000b71d078208 */ /* 0x000fe40001000000 */
[----:B------:R-:W-:Y:S02]  /*5850*/  CS2R R28, SRZ ;  /* 0x00000000001c7805 */ /* 0x000fe4000001ff00 */
[----:B------:R-:W-:Y:S01]  /*5860*/  @!P0 SEL R15, R12, R15, P2 ;  /* 0x0000000f0c0f8207 */ /* 0x000fe20001000000 */
[----:B------:R-:W-:Y:S01]  /*5870*/  @!P0 IMAD.MOV.U32 R182, RZ, RZ, R0 ;  /* 0x000000ffffb68224 */ /* 0x000fe200078e0000 */
[----:B------:R-:W-:Y:S01]  /*5880*/  @!P0 SEL R16, R16, 0x1, !P2 ;  /* 0x0000000110108807 */ /* 0x000fe20005000000 */
[----:B------:R-:W-:-:S04]  /*5890*/  @!P0 IMAD.MOV.U32 R183, RZ, RZ, R7 ;  /* 0x000000ffffb78224 */ /* 0x000fc800078e0007 */
        /* <DEDUP_REMOVED lines=32> */
.L_x_149:
[----:B------:R-:W-:Y:S05]  /*5aa0*/  BSYNC.RECONVERGENT B4 ;  /* 0x0000000000047941 */ /* 0x000fea0003800200 */
.L_x_148:
        /* <DEDUP_REMOVED lines=33> */
.L_x_151:
[----:B------:R-:W-:Y:S05]  /*5cc0*/  BSYNC.RECONVERGENT B4 ;  /* 0x0000000000047941 */ /* 0x000fea0003800200 */
.L_x_150:
        /* <DEDUP_REMOVED lines=27> */
.L_x_153:
[----:B------:R-:W-:Y:S05]  /*5e80*/  BSYNC.RECONVERGENT B4 ;  /* 0x0000000000047941 */ /* 0x000fea0003800200 */
.L_x_152:
[----:B------:R-:W-:-:S06]  /*5e90*/  DSETP.GEU.AND P0, PT, R22, RZ, PT ;  /* 0x000000ff1600722a */ /* 0x000fcc0003f0e000 */
[----:B------:R-:W-:Y:S02]  /*5ea0*/  PLOP3.LUT P1, PT, P0, PT, PT, 0x8, 0x80 ;  /* 0x000000000080781c */ /* 0x000fe4000072e170 */
[----:B------:R-:W-:Y:S02]  /*5eb0*/  FSEL R28, R22, RZ, P0 ;  /* 0x000000ff161c7208 */ /* 0x000fe40000000000 */
[----:B------:R-:W-:-:S09]  /*5ec0*/  FSEL R29, R23, RZ, P0 ;  /* 0x000000ff171d7208 */ /* 0x000fd20000000000 */
.L_x_147:
[----:B------:R-:W-:Y:S05]  /*5ed0*/  BSYNC.RECONVERGENT B3 ;  /* 0x0000000000037941 */ /* 0x000fea0003800200 */
.L_x_146:
[----:B------:R-:W-:Y:S04]  /*5ee0*/  BSSY.RECONVERGENT B3, `(.L_x_154) ;  /* 0x000000a000037945 */ /* 0x000fe80003800200 */
[----:B------:R-:W-:Y:S05]  /*5ef0*/  @P1 BRA `(.L_x_155) ;  /* 0x0000000000201947 */ /* 0x000fea0003800000 */
[----:B------:R-:W-:Y:S01]  /*5f00*/  UMOV UR6, 0xa0b5ed8d ;  /* 0xa0b5ed8d00067882 */ /* 0x000fe20000000000 */
[----:B------:R-:W-:Y:S02]  /*5f10*/  UMOV UR7, 0x3eb0c6f7 ;  /* 0x3eb0c6f700077882 */ /* 0x000fe40000000000 */
[----:B------:R-:W-:-:S06]  /*5f20*/  DSETP.GT.AND P0, PT, R28, UR6, PT ;  /* 0x000000061c007e2a */ /* 0x000fcc000bf04000 */
[----:B------:R-:W-:-:S06]  /*5f30*/  DSETP.LT.AND P0, PT, R28, R182, P0 ;  /* 0x000000b61c00722a */ /* 0x000fcc0000701000 */
[----:B------:R-:W-:Y:S02]  /*5f40*/  FSEL R182, R28, R182, P0 ;  /* 0x000000b61cb67208 */ /* 0x000fe40000000000 */
[----:B------:R-:W-:Y:S02]  /*5f50*/  FSEL R183, R29, R183, P0 ;  /* 0x000000b71db77208 */ /* 0x000fe40000000000 */
[----:B------:R-:W-:-:S04]  /*5f60*/  SEL R16, R16, 0x1, !P0 ;  /* 0x0000000110107807 */ /* 0x000fc80004000000 */
[----:B------:R-:W-:-:S07]  /*5f70*/  @P0 VIADD R15, R12, 0x1 ;  /* 0x000000010c0f0836 */ /* 0x000fce0000000000 */
.L_x_155:
[----:B------:R-:W-:Y:S05]  /*5f80*/  BSYNC.RECONVERGENT B3 ;  /* 0x0000000000037941 */ /* 0x000fea0003800200 */
.L_x_154:
[----:B------:R-:W0:Y:S01]  /*5f90*/  LDCU UR6, c[0x0][0x398] ;  /* 0x00007300ff0677ac */ /* 0x000e220008000800 */
[----:B------:R-:W-:Y:S01]  /*5fa0*/  VIADD R12, R12, 0x2 ;  /* 0x000000020c0c7836 */ /* 0x000fe20000000000 */
[----:B0-----:R-:W-:-:S04]  /*5fb0*/  MOV R0, UR6 ;  /* 0x0000000600007c02 */ /* 0x001fc80008000f00 */
[----:B------:R-:W-:-:S04]  /*5fc0*/  LOP3.LUT R14, R0, 0x7ffffffe, RZ, 0xc0, !PT ;  /* 0x7ffffffe000e7812 */ /* 0x000fc800078ec0ff */
[----:B------:R-:W-:-:S13]  /*5fd0*/  ISETP.NE.AND P0, PT, R12, R14, PT ;  /* 0x0000000e0c00720c */ /* 0x000fda0003f05270 */
[----:B------:R-:W-:Y:S05]  /*5fe0*/  @P0 BRA `(.L_x_156) ;  /* 0xffffffec007c0947 */ /* 0x000fea000383ffff */
[----:B------:R-:W-:Y:S05]  /*5ff0*/  BSYNC.RECONVERGENT B0 ;  /* 0x0000000000007941 */ /* 0x000fea0003800200 */
.L_x_137:
[----:B------:R-:W-:Y:S05]  /*6000*/  BSYNC.RECONVERGENT B1 ;  /* 0x0000000000017941 */ /* 0x000fea0003800200 */
.L_x_136:
[----:B------:R-:W-:-:S04]  /*6010*/  LOP3.LUT R0, R0, 0x1, RZ, 0xc0, !PT ;  /* 0x0000000100007812 */ /* 0x000fc800078ec0ff */
[----:B------:R-:W-:-:S13]  /*6020*/  ISETP.NE.U32.AND P0, PT, R0, 0x1, PT ;  /* 0x000000010000780c */ /* 0x000fda0003f05070 */
[----:B------:R-:W-:Y:S05]  /*6030*/  @P0 BRA `(.L_x_135) ;  /* 0x0000000800380947 */ /* 0x000fea0003800000 */
[----:B------:R-:W0:Y:S02]  /*6040*/  LDC.64 R6, c[0x0][0x390] ;  /* 0x0000e400ff067b82 */ /* 0x000e240000000a00 */
[----:B0-----:R-:W-:-:S05]  /*6050*/  IMAD.WIDE.U32 R6, R14, 0x60, R6 ;  /* 0x000000600e067825 */ /* 0x001fca00078e0006 */
        /* <DEDUP_REMOVED lines=62> */
.L_x_160:
[----:B------:R-:W-:Y:S05]  /*6440*/  BSYNC.RECONVERGENT B1 ;  /* 0x0000000000017941 */ /* 0x000fea0003800200 */
.L_x_159:
        /* <DEDUP_REMOVED lines=33> */
.L_x_162:
[----:B------:R-:W-:Y:S05]  /*6660*/  BSYNC.RECONVERGENT B1 ;  /* 0x0000000000017941 */ /* 0x000fea0003800200 */
.L_x_161:
        /* <DEDUP_REMOVED lines=27> */
.L_x_164:
[----:B------:R-:W-:Y:S05]  /*6820*/  BSYNC.RECONVERGENT B1 ;  /* 0x0000000000017941 */ /* 0x000fea0003800200 */
.L_x_163:
[----:B------:R-:W-:-:S06]  /*6830*/  DSETP.GEU.AND P1, PT, R22, RZ, PT ;  /* 0x000000ff1600722a */ /* 0x000fcc0003f2e000 */
[----:B------:R-:W-:Y:S02]  /*6840*/  PLOP3.LUT P0, PT, P1, PT, PT, 0x8, 0x80 ;  /* 0x000000000080781c */ /* 0x000fe40000f0e170 */
[----:B------:R-:W-:Y:S02]  /*6850*/  FSEL R32, R22, RZ, P1 ;  /* 0x000000ff16207208 */ /* 0x000fe40000800000 */
[----:B------:R-:W-:-:S09]  /*6860*/  FSEL R33, R23, RZ, P1 ;  /* 0x000000ff17217208 */ /* 0x000fd20000800000 */
.L_x_158:
[----:B------:R-:W-:Y:S05]  /*6870*/  BSYNC.RECONVERGENT B0 ;  /* 0x0000000000007941 */ /* 0x000fea0003800200 */
.L_x_157:
[----:B------:R-:W-:Y:S02]  /*6880*/  @!P0 IMAD.MOV.U32 R6, RZ, RZ, -0x5f4a1273 ;  /* 0xa0b5ed8dff068424 */ /* 0x000fe400078e00ff */
[----:B------:R-:W-:-:S06]  /*6890*/  @!P0 IMAD.MOV.U32 R7, RZ, RZ, 0x3eb0c6f7 ;  /* 0x3eb0c6f7ff078424 */ /* 0x000fcc00078e00ff */
[----:B------:R-:W-:-:S06]  /*68a0*/  @!P0 DSETP.GT.AND P1, PT, R32, R6, PT ;  /* 0x000000062000822a */ /* 0x000fcc0003f24000 */
[----:B------:R-:W-:-:S06]  /*68b0*/  @!P0 DSETP.LT.AND P1, PT, R32, R182, P1 ;  /* 0x000000b62000822a */ /* 0x000fcc0000f21000 */
[----:B------:R-:W-:Y:S02]  /*68c0*/  @!P0 FSEL R33, R33, R183, P1 ;  /* 0x000000b721218208 */ /* 0x000fe40000800000 */
[----:B------:R-:W-:Y:S02]  /*68d0*/  @!P0 FSEL R0, R32, R182, P1 ;  /* 0x000000b620008208 */ /* 0x000fe40000800000 */
[----:B------:R-:W-:Y:S01]  /*68e0*/  @!P0 SEL R15, R14, R15, P1 ;  /* 0x0000000f0e0f8207 */ /* 0x000fe20000800000 */
[----:B------:R-:W-:Y:S01]  /*68f0*/  @!P0 IMAD.MOV.U32 R183, RZ, RZ, R33 ;  /* 0x000000ffffb78224 */ /* 0x000fe200078e0021 */
[----:B------:R-:W-:Y:S02]  /*6900*/  @!P0 SEL R16, R16, 0x1, !P1 ;  /* 0x0000000110108807 */ /* 0x000fe40004800000 */
[----:B------:R-:W-:-:S07]  /*6910*/  @!P0 MOV R182, R0 ;  /* 0x0000000000b68202 */ /* 0x000fce0000000f00 */
.L_x_135:
[----:B------:R-:W-:Y:S05]  /*6920*/  BSYNC.RECONVERGENT B2 ;  /* 0x0000000000027941 */ /* 0x000fea0003800200 */
.L_x_134:
[----:B------:R-:W-:Y:S01]  /*6930*/  ISETP.NE.AND P0, PT, R15, -0x1, PT ;  /* 0xffffffff0f00780c */ /* 0x000fe20003f05270 */
[----:B------:R-:W-:Y:S01]  /*6940*/  IMAD.MOV.U32 R11, RZ, RZ, 0xff ;  /* 0x000000ffff0b7424 */ /* 0x000fe200078e00ff */
[----:B------:R-:W-:Y:S02]  /*6950*/  PRMT R12, RZ, 0x7610, R12 ;  /* 0x00007610ff0c7816 */ /* 0x000fe4000000000c */
[----:B------:R-:W-:Y:S02]  /*6960*/  PRMT R13, RZ, 0x7610, R13 ;  /* 0x00007610ff0d7816 */ /* 0x000fe4000000000d */
[----:B------:R-:W-:-:S07]  /*6970*/  PRMT R14, RZ, 0x7610, R14 ;  /* 0x00007610ff0e7816 */ /* 0x000fce000000000e */
[----:B------:R-:W-:Y:S05]  /*6980*/  @!P0 BRA `(.L_x_114) ;  /* 0x00000b44008c8947 */ /* 0x000fea0003800000 */
[----:B------:R-:W0:Y:S01]  /*6990*/  LDC.64 R44, c[0x0][0x380] ;  /* 0x0000e000ff2c7b82 */ /* 0x000e220000000a00 */
[----:B------:R-:W1:Y:S01]  /*69a0*/  LDCU.128 UR8, c[0x0][0x3b0] ;  /* 0x00007600ff0877ac */ /* 0x000e620008000c00 */
[----:B------:R-:W-:Y:S01]  /*69b0*/  ISETP.NE.AND P0, PT, R16, 0x1, PT ;  /* 0x000000011000780c */ /* 0x000fe20003f05270 */
[----:B------:R-:W-:Y:S01]  /*69c0*/  BSSY.RECONVERGENT B0, `(.L_x_165) ;  /* 0x000020e000007945 */ /* 0x000fe20003800200 */
[----:B------:R-:W-:Y:S01]  /*69d0*/  CS2R R180, SRZ ;  /* 0x0000000000b47805 */ /* 0x000fe2000001ff00 */
[----:B------:R-:W2:Y:S01]  /*69e0*/  LDCU.64 UR6, c[0x0][0x3c0] ;  /* 0x00007800ff0677ac */ /* 0x000ea20008000a00 */
[----:B------:R-:W-:Y:S02]  /*69f0*/  CS2R R178, SRZ ;  /* 0x0000000000b27805 */ /* 0x000fe4000001ff00 */
[----:B------:R-:W-:Y:S01]  /*6a00*/  CS2R R176, SRZ ;  /* 0x0000000000b07805 */ /* 0x000fe2000001ff00 */
[C---:B-1----:R-:W-:Y:S02]  /*6a10*/  DFMA R186, R182.reuse, R188, UR8 ;  /* 0x00000008b6ba7e2b */ /* 0x042fe400080000bc */
[----:B------:R-:W-:-:S02]  /*6a20*/  DFMA R184, R182, R190, UR10 ;  /* 0x0000000ab6b87e2b */ /* 0x000fc400080000be */
[----:B--2---:R-:W-:Y:S01]  /*6a30*/  DFMA R182, R182, R192, UR6 ;  /* 0x00000006b6b67e2b */ /* 0x004fe200080000c0 */
[----:B0-----:R-:W-:Y:S01]  /*6a40*/  IMAD.WIDE R44, R15, 0x80, R44 ;  /* 0x000000800f2c7825 */ /* 0x001fe200078e022c */
[----:B------:R-:W-:Y:S09]  /*6a50*/  @!P0 BRA `(.L_x_166) ;  /* 0x0000000c00c88947 */ /* 0x000ff20003800000 */
[----:B------:R-:W-:Y:S01]  /*6a60*/  ISETP.NE.AND P0, PT, R16, RZ, PT ;  /* 0x000000ff1000720c */ /* 0x000fe20003f05270 */
[----:B------:R-:W-:Y:S02]  /*6a70*/  IMAD.MOV.U32 R20, RZ, RZ, 0xff ;  /* 0x000000ffff147424 */ /* 0x000fe400078e00ff */
[----:B------:R-:W-:Y:S02]  /*6a80*/  IMAD.MOV.U32 R17, RZ, RZ, 0xff ;  /* 0x000000ffff117424 */ /* 0x000fe400078e00ff */
[----:B------:R-:W-:Y:S02]  /*6a90*/  IMAD.MOV.U32 R14, RZ, RZ, 0xff ;  /* 0x000000ffff0e7424 */ /* 0x000fe400078e00ff */
[----:B------:R-:W-:-:S06]  /*6aa0*/  IMAD.MOV.U32 R11, RZ, RZ, 0xff ;  /* 0x000000ffff0b7424 */ /* 0x000fcc00078e00ff */
[----:B------:R-:W-:Y:S05]  /*6ab0*/  @P0 BRA `(.L_x_167) ;  /* 0x0000001c00f80947 */ /* 0x000fea0003800000 */
[----:B------:R-:W2:Y:S04]  /*6ac0*/  LDG.E.64 R6, desc[UR4][R44.64+0x30] ;  /* 0x000030042c067981 */ /* 0x000ea8000c1e1b00 */
[----:B------:R-:W2:Y:S04]  /*6ad0*/  LDG.E.64 R36, desc[UR4][R44.64] ;  /* 0x000000042c247981 */ /* 0x000ea8000c1e1b00 */
[----:B------:R-:W3:Y:S04]  /*6ae0*/  LDG.E.64 R38, desc[UR4][R44.64+0x38] ;  /* 0x000038042c267981 */ /* 0x000ee8000c1e1b00 */
[----:B------:R-:W3:Y:S04]  /*6af0*/  LDG.E.64 R18, desc[UR4][R44.64+0x8] ;  /* 0x000008042c127981 */ /* 0x000ee8000c1e1b00 */
[----:B------:R0:W5:Y:S04]  /*6b00*/  LDG.E.64 R30, desc[UR4][R44.64+0x10] ;  /* 0x000010042c1e7981 */ /* 0x000168000c1e1b00 */
[----:B------:R0:W5:Y:S04]  /*6b10*/  LDG.E.64 R34, desc[UR4][R44.64+0x18] ;  /* 0x000018042c227981 */ /* 0x000168000c1e1b00 */
[----:B------:R0:W5:Y:S04]  /*6b20*/  LDG.E.64 R12, desc[UR4][R44.64+0x20] ;  /* 0x000020042c0c7981 */ /* 0x000168000c1e1b00 */
[----:B------:R0:W5:Y:S04]  /*6b30*/  LDG.E.64 R28, desc[UR4][R44.64+0x28] ;  /* 0x000028042c1c7981 */ /* 0x000168000c1e1b00 */
[----:B------:R0:W5:Y:S04]  /*6b40*/  LDG.E.64 R32, desc[UR4][R44.64+0x40] ;  /* 0x000040042c207981 */ /* 0x000168000c1e1b00 */
[----:B------:R0:W5:Y:S01]  /*6b50*/  LDG.E.64 R40, desc[UR4][R44.64+0x60] ;  /* 0x000060042c287981 */ /* 0x000162000c1e1b00 */
[----:B------:R-:W-:Y:S01]  /*6b60*/  IMAD.MOV.U32 R11, RZ, RZ, 0x3d719799 ;  /* 0x3d719799ff0b7424 */ /* 0x000fe200078e00ff */
[----:B------:R-:W-:Y:S01]  /*6b70*/  UMOV UR6, 0x812dea11 ;  /* 0x812dea1100067882 */ /* 0x000fe20000000000 */
[----:B------:R-:W-:Y:S01]  /*6b80*/  UMOV UR7, 0x3d719799 ;  /* 0x3d71979900077882 */ /* 0x000fe20000000000 */
[----:B------:R-:W-:Y:S01]  /*6b90*/  IMAD.MOV.U32 R20, RZ, RZ, 0x1 ;  /* 0x00000001ff147424 */ /* 0x000fe200078e00ff */
[----:B------:R-:W-:Y:S01]  /*6ba0*/  BSSY.RECONVERGENT B1, `(.L_x_168) ;  /* 0x0000021000017945 */ /* 0x000fe20003800200 */
[----:B--2---:R-:W-:-:S02]  /*6bb0*/  DADD R6, R6, -R36 ;  /* 0x0000000006067229 */ /* 0x004fc40000000824 */
[----:B------:R-:W-:-:S06]  /*6bc0*/  DADD R26, R186, -R36 ;  /* 0x00000000ba1a7229 */ /* 0x000fcc0000000824 */
[C---:B------:R-:W-:Y:S02]  /*6bd0*/  DSETP.GEU.AND P1, PT, R6.reuse, RZ, PT ;  /* 0x000000ff0600722a */ /* 0x040fe40003f2e000 */
[----:B------:R-:W-:Y:S02]  /*6be0*/  DSETP.GEU.AND P0, PT, |R6|, UR6, PT ;  /* 0x0000000606007e2a */ /* 0x000fe4000bf0e200 */
[--C-:B---3--:R-:W-:Y:S02]  /*6bf0*/  DADD R38, R38, -R18.reuse ;  /* 0x0000000026267229 */ /* 0x108fe40000000812 */
[----:B------:R-:W-:Y:S01]  /*6c00*/  FSEL R65, -R11, 0.058982465416193008423, !P1 ;  /* 0x3d7197990b417808 */ /* 0x000fe20004800100 */
[----:B------:R-:W-:Y:S01]  /*6c10*/  DADD R42, R184, -R18 ;  /* 0x00000000b82a7229 */ /* 0x000fe20000000812 */
[----:B------:R-:W-:Y:S02]  /*6c20*/  FSEL R64, R6, -3.1943016081226573927e-38, P0 ;  /* 0x812dea1106407808 */ /* 0x000fe40000000000 */
[----:B------:R-:W-:-:S02]  /*6c30*/  FSEL R65, R65, R7, !P0 ;  /* 0x0000000741417208 */ /* 0x000fc40004000000 */
[C---:B------:R-:W-:Y:S02]  /*6c40*/  DSETP.GEU.AND P1, PT, R38.reuse, RZ, PT ;  /* 0x000000ff2600722a */ /* 0x040fe40003f2e000 */
[----:B------:R-:W1:Y:S01]  /*6c50*/  MUFU.RCP64H R21, R65 ;  /* 0x0000004100157308 */ /* 0x000e620000001800 */
[----:B------:R-:W-:-:S03]  /*6c60*/  DSETP.GEU.AND P0, PT, |R38|, UR6, PT ;  /* 0x0000000626007e2a */ /* 0x000fc6000bf0e200 */
[----:B------:R-:W-:Y:S02]  /*6c70*/  FSEL R11, -R11, 0.058982465416193008423, !P1 ;  /* 0x3d7197990b0b7808 */ /* 0x000fe40004800100 */
[----:B------:R-:W-:Y:S02]  /*6c80*/  FSETP.GEU.AND P1, PT, |R27|, 6.5827683646048100446e-37, PT ;  /* 0x036000001b00780b */ /* 0x000fe40003f2e200 */
[----:B------:R-:W-:Y:S02]  /*6c90*/  FSEL R68, R38, -3.1943016081226573927e-38, P0 ;  /* 0x812dea1126447808 */ /* 0x000fe40000000000 */
[----:B------:R-:W-:Y:S01]  /*6ca0*/  FSEL R69, R11, R39, !P0 ;  /* 0x000000270b457208 */ /* 0x000fe20004000000 */
[----:B-1----:R-:W-:-:S08]  /*6cb0*/  DFMA R22, -R64, R20, 1 ;  /* 0x3ff000004016742b */ /* 0x002fd00000000114 */
[----:B------:R-:W-:-:S08]  /*6cc0*/  DFMA R22, R22, R22, R22 ;  /* 0x000000161616722b */ /* 0x000fd00000000016 */
        /* <DEDUP_REMOVED lines=8> */
[----:B0-----:R-:W-:Y:S05]  /*6d50*/  @P2 BRA P1, `(.L_x_169) ;  /* 0x0000000000142947 */ /* 0x001fea0000800000 */
[----:B------:R-:W-:Y:S01]  /*6d60*/  IMAD.MOV.U32 R22, RZ, RZ, R26 ;  /* 0x000000ffff167224 */ /* 0x000fe200078e001a */
[----:B------:R-:W-:Y:S01]  /*6d70*/  MOV R21, R27 ;  /* 0x0000001b00157202 */ /* 0x000fe20000000f00 */
[----:B------:R-:W-:Y:S01]  /*6d80*/  IMAD.MOV.U32 R23, RZ, RZ, R65 ;  /* 0x000000ffff177224 */ /* 0x000fe200078e0041 */
[----:B------:R-:W-:-:S07]  /*6d90*/  MOV R0, 0x6db0 ;  /* 0x00006db000007802 */ /* 0x000fce0000000f00 */
[----:B-----5:R-:W-:Y:S05]  /*6da0*/  CALL.REL.NOINC `($__internal_2_$__cuda_sm20_div_rn_f64_full) ;  /* 0x00000b4400a07944 */ /* 0x020fea0003c00000 */
.L_x_169:
[----:B------:R-:W-:Y:S05]  /*6db0*/  BSYNC.RECONVERGENT B1 ;  /* 0x0000000000017941 */ /* 0x000fea0003800200 */
.L_x_168:
[----:B------:R-:W0:Y:S01]  /*6dc0*/  MUFU.RCP64H R21, R69 ;  /* 0x0000004500157308 */ /* 0x000e220000001800 */
[----:B------:R-:W-:Y:S01]  /*6dd0*/  IMAD.MOV.U32 R20, RZ, RZ, 0x1 ;  /* 0x00000001ff147424 */ /* 0x000fe200078e00ff */
[----:B------:R-:W-:Y:S01]  /*6de0*/  FSETP.GEU.AND P1, PT, |R43|, 6.5827683646048100446e-37, PT ;  /* 0x036000002b00780b */ /* 0x000fe20003f2e200 */
[----:B------:R-:W-:Y:S01]  /*6df0*/  IMAD.MOV.U32 R11, RZ, RZ, 0x3fe00000 ;  /* 0x3fe00000ff0b7424 */ /* 0x000fe200078e00ff */
[----:B------:R-:W-:Y:S03]  /*6e00*/  BSSY.RECONVERGENT B1, `(.L_x_170) ;  /* 0x0000018000017945 */ /* 0x000fe60003800200 */
[----:B0-----:R-:W-:-:S08]  /*6e10*/  DFMA R24, -R68, R20, 1 ;  /* 0x3ff000004418742b */ /* 0x001fd00000000114 */
[----:B------:R-:W-:-:S08]  /*6e20*/  DFMA R24, R24, R24, R24 ;  /* 0x000000181818722b */ /* 0x000fd00000000018 */
[----:B------:R-:W-:Y:S01]  /*6e30*/  DFMA R24, R20, R24, R20 ;  /* 0x000000181418722b */ /* 0x000fe20000000014 */
[----:B-----5:R-:W0:Y:S07]  /*6e40*/  I2F.F64 R20, R40 ;  /* 0x0000002800147312 */ /* 0x020e2e0000201c00 */
[----:B------:R-:W-:-:S08]  /*6e50*/  DFMA R26, -R68, R24, 1 ;  /* 0x3ff00000441a742b */ /* 0x000fd00000000118 */
[----:B------:R-:W-:Y:S02]  /*6e60*/  DFMA R26, R24, R26, R24 ;  /* 0x0000001a181a722b */ /* 0x000fe40000000018 */
[----:B0-----:R-:W-:-:S06]  /*6e70*/  DMUL R20, R20, R22 ;  /* 0x0000001614147228 */ /* 0x001fcc0000000000 */
[----:B------:R-:W-:-:S08]  /*6e80*/  DMUL R24, R42, R26 ;  /* 0x0000001a2a187228 */ /* 0x000fd00000000000 */
[----:B------:R-:W-:-:S08]  /*6e90*/  DFMA R22, -R68, R24, R42 ;  /* 0x000000184416722b */ /* 0x000fd0000000012a */
[----:B------:R-:W-:Y:S01]  /*6ea0*/  DFMA R22, R26, R22, R24 ;  /* 0x000000161a16722b */ /* 0x000fe20000000018 */
[----:B------:R-:W-:Y:S01]  /*6eb0*/  LOP3.LUT R25, R11, 0x80000000, R21, 0xb8, !PT ;  /* 0x800000000b197812 */ /* 0x000fe200078eb815 */
[----:B------:R-:W-:-:S06]  /*6ec0*/  IMAD.MOV.U32 R24, RZ, RZ, RZ ;  /* 0x000000ffff187224 */ /* 0x000fcc00078e00ff */
[----:B------:R-:W-:Y:S02]  /*6ed0*/  DADD.RZ R20, R20, R24 ;  /* 0x0000000014147229 */ /* 0x000fe4000000c018 */
[----:B------:R-:W-:-:S05]  /*6ee0*/  FFMA R0, RZ, R69, R23 ;  /* 0x00000045ff007223 */ /* 0x000fca0000000017 */
[----:B------:R-:W-:Y:S01]  /*6ef0*/  FSETP.GT.AND P0, PT, |R0|, 1.469367938527859385e-39, PT ;  /* 0x001000000000780b */ /* 0x000fe20003f04200 */
[----:B------:R0:W1:-:S12]  /*6f00*/  F2I.F64.TRUNC R11, R20 ;  /* 0x00000014000b7311 */ /* 0x000058000030d100 */
[----:B0-----:R-:W-:Y:S05]  /*6f10*/  @P0 BRA P1, `(.L_x_171) ;  /* 0x0000000000180947 */ /* 0x001fea0000800000 */
[----:B------:R-:W-:Y:S01]  /*6f20*/  IMAD.MOV.U32 R22, RZ, RZ, R42 ;  /* 0x000000ffff167224 */ /* 0x000fe200078e002a */
[----:B------:R-:W-:Y:S01]  /*6f30*/  MOV R0, 0x6f80 ;  /* 0x00006f8000007802 */ /* 0x000fe20000000f00 */
[----:B------:R-:W-:Y:S02]  /*6f40*/  IMAD.MOV.U32 R21, RZ, RZ, R43 ;  /* 0x000000ffff157224 */ /* 0x000fe400078e002b */
[----:B------:R-:W-:Y:S02]  /*6f50*/  IMAD.MOV.U32 R64, RZ, RZ, R68 ;  /* 0x000000ffff407224 */ /* 0x000fe400078e0044 */
[----:B------:R-:W-:-:S07]  /*6f60*/  IMAD.MOV.U32 R23, RZ, RZ, R69 ;  /* 0x000000ffff177224 */ /* 0x000fce00078e0045 */
[----:B-1----:R-:W-:Y:S05]  /*6f70*/  CALL.REL.NOINC `($__internal_2_$__cuda_sm20_div_rn_f64_full) ;  /* 0x00000b44002c7944 */ /* 0x002fea0003c00000 */
.L_x_171:
[----:B------:R-:W-:Y:S05]  /*6f80*/  BSYNC.RECONVERGENT B1 ;  /* 0x0000000000017941 */ /* 0x000fea0003800200 */
.L_x_170:
[----:B------:R-:W0:Y:S01]  /*6f90*/  I2F.F64 R20, R41 ;  /* 0x0000002900147312 */ /* 0x000e220000201c00 */
[----:B-1----:R-:W-:-:S04]  /*6fa0*/  VIMNMX R11, PT, PT, RZ, R11, !PT ;  /* 0x0000000bff0b7248 */ /* 0x002fc80007fe0100 */
[----:B------:R-:W-:Y:S01]  /*6fb0*/  ISETP.GE.AND P0, PT, R11, R40, PT ;  /* 0x000000280b00720c */ /* 0x000fe20003f06270 */
[----:B0-----:R-:W-:Y:S01]  /*6fc0*/  DMUL R20, R20, R22 ;  /* 0x0000001614147228 */ /* 0x001fe20000000000 */
[----:B------:R-:W-:Y:S01]  /*6fd0*/  IMAD.MOV.U32 R23, RZ, RZ, 0x3fe00000 ;  /* 0x3fe00000ff177424 */ /* 0x000fe200078e00ff */
[----:B------:R-:W-:-:S10]  /*6fe0*/  MOV R22, RZ ;  /* 0x000000ff00167202 */ /* 0x000fd40000000f00 */
[----:B------:R-:W-:Y:S01]  /*6ff0*/  @P0 VIADD R11, R40, 0xffffffff ;  /* 0xffffffff280b0836 */ /* 0x000fe20000000000 */
[----:B------:R-:W-:-:S06]  /*7000*/  LOP3.LUT R23, R23, 0x80000000, R21, 0xb8, !PT ;  /* 0x8000000017177812 */ /* 0x000fcc00078eb815 */
[----:B------:R-:W-:Y:S01]  /*7010*/  DADD.RZ R20, R20, R22 ;  /* 0x0000000014147229 */ /* 0x000fe2000000c016 */
[----:B------:R-:W0:Y:S09]  /*7020*/  LDC.64 R22, c[0x0][0x400] ;  /* 0x00010000ff167b82 */ /* 0x000e320000000a00 */
[----:B------:R-:W1:Y:S02]  /*7030*/  F2I.F64.TRUNC R20, R20 ;  /* 0x0000001400147311 */ /* 0x000e64000030d100 */
[----:B-1----:R-:W-:-:S04]  /*7040*/  VIMNMX R0, PT, PT, RZ, R20, !PT ;  /* 0x00000014ff007248 */ /* 0x002fc80007fe0100 */
[----:B------:R-:W-:-:S13]  /*7050*/  ISETP.GE.AND P1, PT, R0, R41, PT ;  /* 0x000000290000720c */ /* 0x000fda0003f26270 */
[----:B------:R-:W-:-:S04]  /*7060*/  @P1 VIADD R0, R41, 0xffffffff ;  /* 0xffffffff29001836 */ /* 0x000fc80000000000 */
[----:B------:R-:W-:-:S04]  /*7070*/  IMAD R11, R40, R0, R11 ;  /* 0x00000000280b7224 */ /* 0x000fc800078e020b */
[----:B0-----:R-:W-:-:S06]  /*7080*/  IMAD.WIDE R22, R11, 0x4, R22 ;  /* 0x000000040b167825 */ /* 0x001fcc00078e0216 */
[----:B------:R-:W2:Y:S01]  /*7090*/  LDG.E R22, desc[UR4][R22.64] ;  /* 0x0000000416167981 */ /* 0x000ea2000c1e1900 */
[----:B------:R-:W-:Y:S01]  /*70a0*/  DADD R34, R34, -R36 ;  /* 0x0000000022227229 */ /* 0x000fe20000000824 */
[----:B------:R-:W-:Y:S01]  /*70b0*/  BSSY.RECONVERGENT B1, `(.L_x_172) ;  /* 0x000003f000017945 */ /* 0x000fe20003800200 */
[C---:B------:R-:W-:Y:S02]  /*70c0*/  DADD R32, -R30.reuse, R32 ;  /* 0x000000001e207229 */ /* 0x040fe40000000120 */
[----:B------:R-:W-:Y:S02]  /*70d0*/  DADD R28, -R30, R28 ;  /* 0x000000001e1c7229 */ /* 0x000fe4000000011c */
[----:B------:R-:W-:-:S04]  /*70e0*/  DADD R18, R12, -R18 ;  /* 0x000000000c127229 */ /* 0x000fc80000000812 */
[----:B------:R-:W-:Y:S02]  /*70f0*/  DMUL R24, R34, R32 ;  /* 0x0000002022187228 */ /* 0x000fe40000000000 */
[----:B------:R-:W-:-:S06]  /*7100*/  DMUL R20, R38, R28 ;  /* 0x0000001c26147228 */ /* 0x000fcc0000000000 */
[C---:B------:R-:W-:Y:S02]  /*7110*/  DFMA R12, R6.reuse, R28, -R24 ;  /* 0x0000001c060c722b */ /* 0x040fe40000000818 */
[----:B------:R-:W-:Y:S02]  /*7120*/  DMUL R6, R6, R18 ;  /* 0x0000001206067228 */ /* 0x000fe40000000000 */
[----:B------:R-:W-:-:S04]  /*7130*/  DFMA R32, R18, R32, -R20 ;  /* 0x000000201220722b */ /* 0x000fc80000000814 */
[----:B------:R-:W-:Y:S02]  /*7140*/  DMUL R18, R12, R12 ;  /* 0x0000000c0c127228 */ /* 0x000fe40000000000 */
[----:B------:R-:W-:Y:S01]  /*7150*/  DFMA R38, R38, R34, -R6 ;  /* 0x000000222626722b */ /* 0x000fe20000000806 */
[----:B------:R-:W-:-:S05]  /*7160*/  CS2R R6, SRZ ;  /* 0x0000000000067805 */ /* 0x000fca000001ff00 */
[----:B------:R-:W-:-:S08]  /*7170*/  DFMA R18, R32, R32, R18 ;  /* 0x000000202012722b */ /* 0x000fd00000000012 */
[----:B------:R-:W-:-:S08]  /*7180*/  DFMA R28, R38, R38, R18 ;  /* 0x00000026261c722b */ /* 0x000fd00000000012 */
[----:B------:R-:W-:Y:S01]  /*7190*/  DSETP.NEU.AND P0, PT, R28, RZ, PT ;  /* 0x000000ff1c00722a */ /* 0x000fe20003f0d000 */
[C---:B--2---:R-:W-:Y:S02]  /*71a0*/  PRMT R20, R22.reuse, 0x7773, RZ ;  /* 0x0000777316147816 */ /* 0x044fe400000000ff */
[C---:B------:R-:W-:Y:S02]  /*71b0*/  PRMT R17, R22.reuse, 0x7772, RZ ;  /* 0x0000777216117816 */ /* 0x040fe400000000ff */
[C---:B------:R-:W-:Y:S02]  /*71c0*/  PRMT R14, R22.reuse, 0x7771, RZ ;  /* 0x00007771160e7816 */ /* 0x040fe400000000ff */
[----:B------:R-:W-:-:S07]  /*71d0*/  PRMT R11, R22, 0x7770, RZ ;  /* 0x00007770160b7816 */ /* 0x000fce00000000ff */
        /* <DEDUP_REMOVED lines=10> */
.L_x_177:
        /* <DEDUP_REMOVED lines=21> */
.L_x_176:
[----:B------:R-:W-:Y:S05]  /*73d0*/  BSYNC.RECONVERGENT B3 ;  /* 0x0000000000037941 */ /* 0x000fea0003800200 */
.L_x_175:
        /* <DEDUP_REMOVED lines=10> */
.L_x_174:
[----:B------:R-:W-:Y:S02]  /*7480*/  IMAD.MOV.U32 R6, RZ, RZ, R22 ;  /* 0x000000ffff067224 */ /* 0x000fe400078e0016 */
[----:B------:R-:W-:-:S07]  /*7490*/  IMAD.MOV.U32 R7, RZ, RZ, R23 ;  /* 0x000000ffff077224 */ /* 0x000fce00078e0017 */
.L_x_173:
[----:B------:R-:W-:Y:S05]  /*74a0*/  BSYNC.RECONVERGENT B1 ;  /* 0x0000000000017941 */ /* 0x000fea0003800200 */
.L_x_172:
[----:B------:R-:W-:Y:S01]  /*74b0*/  UMOV UR6, 0x812dea11 ;  /* 0x812dea1100067882 */ /* 0x000fe20000000000 */
[----:B------:R-:W-:Y:S02]  /*74c0*/  UMOV UR7, 0x3d719799 ;  /* 0x3d71979900077882 */ /* 0x000fe40000000000 */
[----:B------:R-:W-:-:S14]  /*74d0*/  DSETP.GEU.AND P0, PT, R6, UR6, PT ;  /* 0x0000000606007e2a */ /* 0x000fdc000bf0e000 */
        /* <DEDUP_REMOVED lines=22> */
.L_x_179:
[----:B------:R-:W-:Y:S05]  /*7640*/  BSYNC.RECONVERGENT B1 ;  /* 0x0000000000017941 */ /* 0x000fea0003800200 */
.L_x_178:
        /* <DEDUP_REMOVED lines=25> */
.L_x_181:
[----:B------:R-:W-:Y:S05]  /*77e0*/  BSYNC.RECONVERGENT B1 ;  /* 0x0000000000017941 */ /* 0x000fea0003800200 */
.L_x_180:
        /* <DEDUP_REMOVED lines=21> */
.L_x_183:
[----:B------:R-:W-:Y:S05]  /*7940*/  BSYNC.RECONVERGENT B1 ;  /* 0x0000000000017941 */ /* 0x000fea0003800200 */
.L_x_182:
[----:B------:R-:W-:Y:S02]  /*7950*/  IMAD.MOV.U32 R180, RZ, RZ, R22 ;  /* 0x000000ffffb47224 */ /* 0x000fe400078e0016 */
[----:B------:R-:W-:Y:S01]  /*7960*/  IMAD.MOV.U32 R181, RZ, RZ, R23 ;  /* 0x000000ffffb57224 */ /* 0x000fe200078e0017 */
[----:B------:R-:W-:Y:S06]  /*7970*/  BRA `(.L_x_167) ;  /* 0x0000001000487947 */ /* 0x000fec0003800000 */
.L_x_166:
[----:B------:R-:W0:Y:S02]  /*7980*/  LDC.64 R6, c[0x0][0x390] ;  /* 0x0000e400ff067b82 */ /* 0x000e240000000a00 */
[----:B0-----:R-:W-:-:S05]  /*7990*/  IMAD.WIDE R6, R15, 0x60, R6 ;  /* 0x000000600f067825 */ /* 0x001fca00078e0206 */
[----:B------:R-:W2:Y:S04]  /*79a0*/  LDG.E.64 R76, desc[UR4][R6.64] ;  /* 0x00000004064c7981 */ /* 0x000ea8000c1e1b00 */
[----:B------:R-:W2:Y:S04]  /*79b0*/  LDG.E.64 R12, desc[UR4][R6.64+0x18] ;  /* 0x00001804060c7981 */ /* 0x000ea8000c1e1b00 */
[----:B------:R-:W3:Y:S04]  /*79c0*/  LDG.E.64 R78, desc[UR4][R6.64+0x10] ;  /* 0x00001004064e7981 */ /* 0x000ee8000c1e1b00 */
[----:B------:R-:W3:Y:S04]  /*79d0*/  LDG.E.64 R18, desc[UR4][R6.64+0x28] ;  /* 0x0000280406127981 */ /* 0x000ee8000c1e1b00 */
[----:B------:R-:W4:Y:S04]  /*79e0*/  LDG.E.64 R20, desc[UR4][R6.64+0x30] ;  /* 0x0000300406147981 */ /* 0x000f28000c1e1b00 */
[----:B------:R-:W5:Y:S04]  /*79f0*/  LDG.E.64 R24, desc[UR4][R6.64+0x40] ;  /* 0x0000400406187981 */ /* 0x000f68000c1e1b00 */
[----:B------:R-:W5:Y:S04]  /*7a00*/  LDG.E.64 R74, desc[UR4][R6.64+0x8] ;  /* 0x00000804064a7981 */ /* 0x000f68000c1e1b00 */
[----:B------:R-:W5:Y:S04]  /*7a10*/  LDG.E.64 R70, desc[UR4][R6.64+0x20] ;  /* 0x0000200406467981 */ /* 0x000f68000c1e1b00 */
[----:B------:R-:W5:Y:S01]  /*7a20*/  LDG.E.64 R22, desc[UR4][R6.64+0x38] ;  /* 0x0000380406167981 */ /* 0x000f62000c1e1b00 */
[----:B------:R-:W-:Y:S01]  /*7a30*/  UMOV UR6, 0x88e368f1 ;  /* 0x88e368f100067882 */ /* 0x000fe20000000000 */
[----:B------:R-:W-:Y:S01]  /*7a40*/  UMOV UR7, 0x3ee4f8b5 ;  /* 0x3ee4f8b500077882 */ /* 0x000fe20000000000 */
[----:B------:R-:W-:Y:S01]  /*7a50*/  BSSY.RECONVERGENT B1, `(.L_x_184) ;  /* 0x0000082000017945 */ /* 0x000fe20003800200 */
[----:B------:R-:W-:-:S02]  /*7a60*/  PRMT R17, RZ, 0x7610, R17 ;  /* 0x00007610ff117816 */ /* 0x000fc40000000011 */
[----:B------:R-:W-:Y:S02]  /*7a70*/  PRMT R14, RZ, 0x7610, R14 ;  /* 0x00007610ff0e7816 */ /* 0x000fe4000000000e */
[----:B------:R-:W-:Y:S01]  /*7a80*/  PRMT R11, RZ, 0x7610, R11 ;  /* 0x00007610ff0b7816 */ /* 0x000fe2000000000b */
[----:B--2---:R-:W-:Y:S02]  /*7a90*/  DADD R12, -R76, R12 ;  /* 0x000000004c0c7229 */ /* 0x004fe4000000010c */
[----:B---3--:R-:W-:Y:S02]  /*7aa0*/  DADD R18, -R78, R18 ;  /* 0x000000004e127229 */ /* 0x008fe40000000112 */
[----:B----4-:R-:W-:Y:S02]  /*7ab0*/  DADD R64, -R76, R20 ;  /* 0x000000004c407229 */ /* 0x010fe40000000114 */
[----:B-----5:R-:W-:-:S06]  /*7ac0*/  DADD R80, -R78, R24 ;  /* 0x000000004e507229 */ /* 0x020fcc0000000118 */
[----:B------:R-:W-:Y:S02]  /*7ad0*/  DMUL R36, R18, R64 ;  /* 0x0000004012247228 */ /* 0x000fe40000000000 */
[----:B------:R-:W-:Y:S02]  /*7ae0*/  DADD R70, -R74, R70 ;  /* 0x000000004a467229 */ /* 0x000fe40000000146 */
[----:B------:R-:W-:Y:S02]  /*7af0*/  DMUL R38, R12, R80 ;  /* 0x000000500c267228 */ /* 0x000fe40000000000 */
[----:B------:R-:W-:-:S04]  /*7b00*/  DADD R66, -R74, R22 ;  /* 0x000000004a427229 */ /* 0x000fc80000000116 */
[----:B------:R-:W-:Y:S02]  /*7b10*/  DMUL R30, R70, R80 ;  /* 0x00000050461e7228 */ /* 0x000fe40000000000 */
[----:B------:R-:W-:Y:S02]  /*7b20*/  DADD R68, R36, -R38 ;  /* 0x0000000024447229 */ /* 0x000fe40000000826 */
[----:B------:R-:W-:Y:S02]  /*7b30*/  DMUL R28, R18, R66 ;  /* 0x00000042121c7228 */ /* 0x000fe40000000000 */
[----:B------:R-:W-:Y:S02]  /*7b40*/  DMUL R32, R70, R64 ;  /* 0x0000004046207228 */ /* 0x000fe40000000000 */
[----:B------:R-:W-:Y:S02]  /*7b50*/  DMUL R34, R12, R66 ;  /* 0x000000420c227228 */ /* 0x000fe40000000000 */
[----:B------:R-:W-:-:S02]  /*7b60*/  DMUL R20, R68, R68 ;  /* 0x0000004444147228 */ /* 0x000fc40000000000 */
[----:B------:R-:W-:-:S04]  /*7b70*/  DADD R42, R30, -R28 ;  /* 0x000000001e2a7229 */ /* 0x000fc8000000081c */
[----:B------:R-:W-:-:S04]  /*7b80*/  DADD R40, R34, -R32 ;  /* 0x0000000022287229 */ /* 0x000fc80000000820 */
[----:B------:R-:W-:-:S08]  /*7b90*/  DFMA R20, R42, R42, R20 ;  /* 0x0000002a2a14722b */ /* 0x000fd00000000014 */
[----:B------:R-:W-:Y:S01]  /*7ba0*/  DFMA R72, R40, R40, R20 ;  /* 0x000000282848722b */ /* 0x000fe20000000014 */
[----:B------:R-:W-:-:S07]  /*7bb0*/  IMAD.MOV.U32 R20, RZ, RZ, 0xff ;  /* 0x000000ffff147424 */ /* 0x000fce00078e00ff */
[----:B------:R-:W-:-:S14]  /*7bc0*/  DSETP.GEU.AND P0, PT, |R72|, UR6, PT ;  /* 0x0000000648007e2a */ /* 0x000fdc000bf0e200 */
[----:B------:R-:W-:Y:S05]  /*7bd0*/  @!P0 BRA `(.L_x_185) ;  /* 0x0000000400a48947 */ /* 0x000fea0003800000 */
[----:B------:R0:W2:Y:S01]  /*7be0*/  LDG.E R0, desc[UR4][R6.64+0x48] ;  /* 0x0000480406007981 */ /* 0x0000a2000c1e1900 */
[----:B------:R-:W1:Y:S01]  /*7bf0*/  MUFU.RCP64H R25, R73 ;  /* 0x0000004900197308 */ /* 0x000e620000001800 */
[----:B------:R-:W-:Y:S01]  /*7c00*/  DADD R76, R186, -R76 ;  /* 0x00000000ba4c7229 */ /* 0x000fe2000000084c */
[----:B------:R-:W-:Y:S01]  /*7c10*/  IMAD.MOV.U32 R24, RZ, RZ, 0x1 ;  /* 0x00000001ff187424 */ /* 0x000fe200078e00ff */
[----:B------:R-:W-:Y:S01]  /*7c20*/  DADD R78, R182, -R78 ;  /* 0x00000000b64e7229 */ /* 0x000fe2000000084e */
[----:B------:R-:W-:Y:S01]  /*7c30*/  BSSY.RECONVERGENT B2, `(.L_x_186) ;  /* 0x0000023000027945 */ /* 0x000fe20003800200 */
[----:B------:R-:W-:-:S04]  /*7c40*/  DADD R74, R184, -R74 ;  /* 0x00000000b84a7229 */ /* 0x000fc8000000084a */
[----:B------:R-:W-:Y:S02]  /*7c50*/  DMUL R22, R80, R76 ;  /* 0x0000004c50167228 */ /* 0x000fe40000000000 */
[----:B------:R-:W-:Y:S02]  /*7c60*/  DMUL R20, R66, R78 ;  /* 0x0000004e42147228 */ /* 0x000fe40000000000 */
[----:B0-----:R-:W-:Y:S02]  /*7c70*/  DMUL R6, R64, R74 ;  /* 0x0000004a40067228 */ /* 0x001fe40000000000 */
[----:B-1----:R-:W-:Y:S02]  /*7c80*/  DFMA R26, -R72, R24, 1 ;  /* 0x3ff00000481a742b */ /* 0x002fe40000000118 */
[----:B------:R-:W-:Y:S02]  /*7c90*/  DFMA R22, R64, R78, -R22 ;  /* 0x0000004e4016722b */ /* 0x000fe40000000816 */
[----:B------:R-:W-:-:S02]  /*7ca0*/  DFMA R20, R80, R74, -R20 ;  /* 0x0000004a5014722b */ /* 0x000fc40000000814 */
[----:B------:R-:W-:Y:S02]  /*7cb0*/  DFMA R6, R66, R76, -R6 ;  /* 0x0000004c4206722b */ /* 0x000fe40000000806 */
        /* <DEDUP_REMOVED lines=12> */
[----:B------:R-:W-:Y:S02]  /*7d80*/  FSETP.GT.AND P0, PT, |R11|, 1.469367938527859385e-39, PT ;  /* 0x001000000b00780b */ /* 0x000fe40003f04200 */
[C---:B--2---:R-:W-:Y:S02]  /*7d90*/  PRMT R80, R0.reuse, 0x7770, RZ ;  /* 0x0000777000507816 */ /* 0x044fe400000000ff */
[C---:B------:R-:W-:Y:S02]  /*7da0*/  PRMT R81, R0.reuse, 0x7771, RZ ;  /* 0x0000777100517816 */ /* 0x040fe400000000ff */
[C---:B------:R-:W-:Y:S02]  /*7db0*/  PRMT R82, R0.reuse, 0x7772, RZ ;  /* 0x0000777200527816 */ /* 0x040fe400000000ff */
[----:B------:R-:W-:-:S05]  /*7dc0*/  PRMT R83, R0, 0x7773, RZ ;  /* 0x0000777300537816 */ /* 0x000fca00000000ff */
        /* <DEDUP_REMOVED lines=9> */
.L_x_187:
[----:B------:R-:W-:Y:S05]  /*7e60*/  BSYNC.RECONVERGENT B2 ;  /* 0x0000000000027941 */ /* 0x000fea0003800200 */
.L_x_186:
[----:B------:R-:W0:Y:S01]  /*7e70*/  MUFU.RCP64H R25, R73 ;  /* 0x0000004900197308 */ /* 0x000e220000001800 */
[----:B------:R-:W-:Y:S01]  /*7e80*/  IMAD.MOV.U32 R24, RZ, RZ, 0x1 ;  /* 0x00000001ff187424 */ /* 0x000fe200078e00ff */
[----:B------:R-:W-:Y:S01]  /*7e90*/  DMUL R22, R12, R78 ;  /* 0x0000004e0c167228 */ /* 0x000fe20000000000 */
[----:B------:R-:W-:Y:S01]  /*7ea0*/  BSSY.RECONVERGENT B2, `(.L_x_188) ;  /* 0x000001a000027945 */ /* 0x000fe20003800200 */
[----:B------:R-:W-:-:S06]  /*7eb0*/  DMUL R20, R18, R74 ;  /* 0x0000004a12147228 */ /* 0x000fcc0000000000 */
[-C--:B------:R-:W-:Y:S02]  /*7ec0*/  DFMA R22, R18, R76.reuse, -R22 ;  /* 0x0000004c1216722b */ /* 0x080fe40000000816 */
[C---:B------:R-:W-:Y:S02]  /*7ed0*/  DMUL R76, R70.reuse, R76 ;  /* 0x0000004c464c7228 */ /* 0x040fe40000000000 */
        /* <DEDUP_REMOVED lines=22> */
.L_x_189:
[----:B------:R-:W-:Y:S05]  /*8040*/  BSYNC.RECONVERGENT B2 ;  /* 0x0000000000027941 */ /* 0x000fea0003800200 */
.L_x_188:
[----:B------:R-:W-:Y:S01]  /*8050*/  DADD R12, -R6, 1 ;  /* 0x3ff00000060c7429 */ /* 0x000fe20000000100 */
[----:B------:R-:W-:Y:S02]  /*8060*/  PRMT R20, R83, 0x7610, R20 ;  /* 0x0000761053147816 */ /* 0x000fe40000000014 */
[----:B------:R-:W-:-:S05]  /*8070*/  PRMT R17, R82, 0x7610, R17 ;  /* 0x0000761052117816 */ /* 0x000fca0000000011 */
[----:B------:R-:W-:-:S08]  /*8080*/  DADD R12, R12, -R22 ;  /* 0x000000000c0c7229 */ /* 0x000fd00000000816 */
[----:B------:R-:W-:-:S06]  /*8090*/  DSETP.GE.AND P0, PT, R12, RZ, PT ;  /* 0x000000ff0c00722a */ /* 0x000fcc0003f06000 */
[----:B------:R-:W-:-:S06]  /*80a0*/  DSETP.GE.AND P0, PT, R22, RZ, P0 ;  /* 0x000000ff1600722a */ /* 0x000fcc0000706000 */
[----:B------:R-:W-:-:S14]  /*80b0*/  DSETP.LTU.OR P0, PT, R6, RZ, !P0 ;  /* 0x000000ff0600722a */ /* 0x000fdc0004709400 */
[----:B------:R-:W-:Y:S01]  /*80c0*/  @!P0 DSETP.MIN.AND P1, P2, |R22|, |R6|, PT ;  /* 0x400000061600822a */ /* 0x000fe20003a20200 */
[----:B------:R-:W-:Y:S01]  /*80d0*/  @!P0 IMAD.MOV.U32 R0, RZ, RZ, R23 ;  /* 0x000000ffff008224 */ /* 0x000fe200078e0017 */
[----:B------:R-:W-:-:S04]  /*80e0*/  @!P0 MOV R11, R7 ;  /* 0x00000007000b8202 */ /* 0x000fc80000000f00 */
[----:B------:R-:W-:Y:S02]  /*80f0*/  @!P0 FSEL R0, |R0|, |R11|, P1 ;  /* 0x4000000b00008208 */ /* 0x000fe40000800200 */
[----:B------:R-:W-:Y:S02]  /*8100*/  @!P0 LOP3.LUT R11, R11, 0x80000, RZ, 0xfc, !PT ;  /* 0x000800000b0b8812 */ /* 0x000fe400078efcff */
[----:B------:R-:W-:Y:S02]  /*8110*/  @!P0 SEL R6, R22, R6, P1 ;  /* 0x0000000616068207 */ /* 0x000fe40000800000 */
[----:B------:R-:W-:Y:S01]  /*8120*/  @!P0 SEL R7, R11, R0, P2 ;  /* 0x000000000b078207 */ /* 0x000fe20001000000 */
[----:B------:R-:W-:-:S05]  /*8130*/  @!P0 IMAD.MOV.U32 R0, RZ, RZ, R12 ;  /* 0x000000ffff008224 */ /* 0x000fca00078e000c */
[----:B------:R-:W-:Y:S01]  /*8140*/  @!P0 DSETP.MIN.AND P1, P2, R12, R6, PT ;  /* 0x000000060c00822a */ /* 0x000fe20003a20000 */
[----:B------:R-:W-:-:S05]  /*8150*/  @!P0 IMAD.MOV.U32 R12, RZ, RZ, R7 ;  /* 0x000000ffff0c8224 */ /* 0x000fca00078e0007 */
[----:B------:R-:W-:Y:S02]  /*8160*/  @!P0 SEL R6, R0, R6, P1 ;  /* 0x0000000600068207 */ /* 0x000fe40000800000 */
[----:B------:R-:W-:Y:S01]  /*8170*/  @!P0 FSEL R11, R13, R12, P1 ;  /* 0x0000000c0d0b8208 */ /* 0x000fe20000800000 */
[----:B------:R-:W-:Y:S01]  /*8180*/  @!P0 IMAD.MOV.U32 R13, RZ, RZ, 0x3fa99999 ;  /* 0x3fa99999ff0d8424 */ /* 0x000fe200078e00ff */
[----:B------:R-:W-:Y:S01]  /*8190*/  @!P0 LOP3.LUT R14, R12, 0x80000, RZ, 0xfc, !PT ;  /* 0x000800000c0e8812 */ /* 0x000fe200078efcff */
[----:B------:R-:W-:-:S03]  /*81a0*/  @!P0 IMAD.MOV.U32 R12, RZ, RZ, -0x66666666 ;  /* 0x9999999aff0c8424 */ /* 0x000fc600078e00ff */
[----:B------:R-:W-:Y:S02]  /*81b0*/  @!P0 SEL R7, R14, R11, P2 ;  /* 0x0000000b0e078207 */ /* 0x000fe40001000000 */
[----:B------:R-:W-:Y:S02]  /*81c0*/  PRMT R14, R81, 0x7610, R14 ;  /* 0x00007610510e7816 */ /* 0x000fe4000000000e */
[----:B------:R-:W-:Y:S02]  /*81d0*/  PRMT R11, R80, 0x7610, R11 ;  /* 0x00007610500b7816 */ /* 0x000fe4000000000b */
[----:B------:R-:W-:-:S06]  /*81e0*/  @!P0 DSETP.GEU.AND P1, PT, R6, R12, PT ;  /* 0x0000000c0600822a */ /* 0x000fcc0003f2e000 */
[----:B------:R-:W-:Y:S02]  /*81f0*/  @!P0 SEL R0, R83, 0xffff, P1 ;  /* 0x0000ffff53008807 */ /* 0x000fe40000800000 */
[----:B------:R-:W-:Y:S02]  /*8200*/  @!P0 SEL R6, R82, RZ, P1 ;  /* 0x000000ff52068207 */ /* 0x000fe40000800000 */
[----:B------:R-:W-:Y:S02]  /*8210*/  @!P0 SEL R7, R81, RZ, P1 ;  /* 0x000000ff51078207 */ /* 0x000fe40000800000 */
[----:B------:R-:W-:Y:S02]  /*8220*/  @!P0 SEL R12, R80, RZ, P1 ;  /* 0x000000ff500c8207 */ /* 0x000fe40000800000 */
[----:B------:R-:W-:Y:S02]  /*8230*/  @!P0 PRMT R20, R0, 0x7610, R20 ;  /* 0x0000761000148816 */ /* 0x000fe40000000014 */
[----:B------:R-:W-:-:S02]  /*8240*/  @!P0 PRMT R17, R6, 0x7610, R17 ;  /* 0x0000761006118816 */ /* 0x000fc40000000011 */
[----:B------:R-:W-:Y:S02]  /*8250*/  @!P0 PRMT R14, R7, 0x7610, R14 ;  /* 0x00007610070e8816 */ /* 0x000fe4000000000e */
[----:B------:R-:W-:-:S07]  /*8260*/  @!P0 PRMT R11, R12, 0x7610, R11 ;  /* 0x000076100c0b8816 */ /* 0x000fce000000000b */
.L_x_185:
[----:B------:R-:W-:Y:S05]  /*8270*/  BSYNC.RECONVERGENT B1 ;  /* 0x0000000000017941 */ /* 0x000fea0003800200 */
.L_x_184:
[----:B------:R-:W-:Y:S01]  /*8280*/  DADD R36, -R36, R38 ;  /* 0x0000000024247229 */ /* 0x000fe20000000126 */
[----:B------:R-:W-:Y:S01]  /*8290*/  BSSY.RECONVERGENT B1, `(.L_x_190) ;  /* 0x0000034000017945 */ /* 0x000fe20003800200 */
[----:B------:R-:W-:Y:S02]  /*82a0*/  DADD R28, -R30, R28 ;  /* 0x000000001e1c7229 */ /* 0x000fe4000000011c */
[----:B------:R-:W-:-:S04]  /*82b0*/  DADD R32, -R34, R32 ;  /* 0x0000000022207229 */ /* 0x000fc80000000120 */
        /* <DEDUP_REMOVED lines=15> */
.L_x_195:
        /* <DEDUP_REMOVED lines=21> */
.L_x_194:
[----:B------:R-:W-:Y:S05]  /*8500*/  BSYNC.RECONVERGENT B3 ;  /* 0x0000000000037941 */ /* 0x000fea0003800200 */
.L_x_193:
        /* <DEDUP_REMOVED lines=10> */
.L_x_192:
[----:B------:R-:W-:Y:S02]  /*85b0*/  IMAD.MOV.U32 R6, RZ, RZ, R22 ;  /* 0x000000ffff067224 */ /* 0x000fe400078e0016 */
[----:B------:R-:W-:-:S07]  /*85c0*/  IMAD.MOV.U32 R7, RZ, RZ, R23 ;  /* 0x000000ffff077224 */ /* 0x000fce00078e0017 */
.L_x_191:
[----:B------:R-:W-:Y:S05]  /*85d0*/  BSYNC.RECONVERGENT B1 ;  /* 0x0000000000017941 */ /* 0x000fea0003800200 */
.L_x_190:
        /* <DEDUP_REMOVED lines=25> */
.L_x_197:
[----:B------:R-:W-:Y:S05]  /*8770*/  BSYNC.RECONVERGENT B1 ;  /* 0x0000000000017941 */ /* 0x000fea0003800200 */
.L_x_196:
        /* <DEDUP_REMOVED lines=23> */
[----:B------:R-:W-:Y:S01]  /*88f0*/  MOV R178, R22 ;  /* 0x0000001600b27202 */ /* 0x000fe20000000f00 */
[----:B------:R-:W-:-:S07]  /*8900*/  IMAD.MOV.U32 R179, RZ, RZ, R23 ;  /* 0x000000ffffb37224 */ /* 0x000fce00078e0017 */
.L_x_199:
[----:B------:R-:W-:Y:S05]  /*8910*/  BSYNC.RECONVERGENT B1 ;  /* 0x0000000000017941 */ /* 0x000fea0003800200 */
.L_x_198:
        /* <DEDUP_REMOVED lines=21> */
.L_x_201:
[----:B------:R-:W-:Y:S05]  /*8a70*/  BSYNC.RECONVERGENT B1 ;  /* 0x0000000000017941 */ /* 0x000fea0003800200 */
.L_x_200:
[----:B------:R-:W-:Y:S02]  /*8a80*/  IMAD.MOV.U32 R180, RZ, RZ, R22 ;  /* 0x000000ffffb47224 */ /* 0x000fe400078e0016 */
[----:B------:R-:W-:-:S07]  /*8a90*/  IMAD.MOV.U32 R181, RZ, RZ, R23 ;  /* 0x000000ffffb57224 */ /* 0x000fce00078e0017 */
.L_x_167:
[----:B------:R-:W-:Y:S05]  /*8aa0*/  BSYNC.RECONVERGENT B0 ;  /* 0x0000000000007941 */ /* 0x000fea0003800200 */
.L_x_165:
[----:B------:R-:W0:Y:S01]  /*8ab0*/  LDCU UR6, c[0x0][0x3a8] ;  /* 0x00007500ff0677ac */ /* 0x000e220008000800 */
[----:B------:R-:W-:Y:S01]  /*8ac0*/  CS2R R28, SRZ ;  /* 0x00000000001c7805 */ /* 0x000fe2000001ff00 */
[----:B0-----:R-:W-:-:S09]  /*8ad0*/  UISETP.GE.AND UP0, UPT, UR6, 0x1, UPT ;  /* 0x000000010600788c */ /* 0x001fd2000bf06270 */
[----:B------:R-:W-:Y:S05]  /*8ae0*/  BRA.U !UP0, `(.L_x_202) ;  /* 0x0000003d08fc7547 */ /* 0x000fea000b800000 */
[----:B------:R-:W-:Y:S01]  /*8af0*/  DMUL R6, R176, R176 ;  /* 0x000000b0b0067228 */ /* 0x000fe20000000000 */
[----:B------:R-:W-:Y:S01]  /*8b00*/  UMOV UR6, 0x9abcaf48 ;  /* 0x9abcaf4800067882 */ /* 0x000fe20000000000 */
[----:B------:R-:W-:Y:S01]  /*8b10*/  DMUL R12, R188, R188 ;  /* 0x000000bcbc0c7228 */ /* 0x000fe20000000000 */
[----:B------:R-:W-:Y:S01]  /*8b20*/  UMOV UR7, 0x3e7ad7f2 ;  /* 0x3e7ad7f200077882 */ /* 0x000fe20000000000 */
[----:B------:R-:W-:Y:S01]  /*8b30*/  IMAD.MOV.U32 R27, RZ, RZ, RZ ;  /* 0x000000ffff1b7224 */ /* 0x000fe200078e00ff */
[----:B------:R-:W-:-:S03]  /*8b40*/  CS2R R28, SRZ ;  /* 0x00000000001c7805 */ /* 0x000fc6000001ff00 */
[----:B------:R-:W-:Y:S02]  /*8b50*/  DFMA R6, R178, R178, R6 ;  /* 0x000000b2b206722b */ /* 0x000fe40000000006 */
[----:B------:R-:W-:-:S06]  /*8b60*/  DFMA R12, R190, R190, R12 ;  /* 0x000000bebe0c722b */ /* 0x000fcc000000000c */
[----:B------:R-:W-:Y:S02]  /*8b70*/  DFMA R18, R180, R180, R6 ;  /* 0x000000b4b412722b */ /* 0x000fe40000000006 */
[----:B------:R-:W-:-:S06]  /*8b80*/  DFMA R12, R192, R192, R12 ;  /* 0x000000c0c00c722b */ /* 0x000fcc000000000c */
[----:B------:R-:W-:Y:S02]  /*8b90*/  DSETP.GT.AND P6, PT, |R18|, UR6, PT ;  /* 0x0000000612007e2a */ /* 0x000fe4000bfc4200 */
[----:B------:R-:W-:-:S04]  /*8ba0*/  DSETP.GT.AND P5, PT, |R12|, UR6, PT ;  /* 0x000000060c007e2a */ /* 0x000fc8000bfa4200 */
[----:B------:R-:W-:Y:S02]  /*8bb0*/  DSETP.EQ.OR P6, PT, R18, RZ, !P6 ;  /* 0x000000ff1200722a */ /* 0x000fe400077c2400 */
[----:B------:R-:W-:-:S14]  /*8bc0*/  DSETP.EQ.OR P5, PT, R12, RZ, !P5 ;  /* 0x000000ff0c00722a */ /* 0x000fdc0006fa2400 */
.L_x_283:
[----:B------:R-:W0:Y:S01]  /*8bd0*/  LDC.64 R6, c[0x0][0x3a0] ;  /* 0x0000e800ff067b82 */ /* 0x000e220000000a00 */
[----:B------:R-:W1:Y:S01]  /*8be0*/  LDCU UR6, c[0x0][0x3a8] ;  /* 0x00007500ff0677ac */ /* 0x000e620008000800 */
[----:B0-----:R-:W-:-:S05]  /*8bf0*/  IMAD.WIDE.U32 R6, R27, 0x40, R6 ;  /* 0x000000401b067825 */ /* 0x001fca00078e0006 */
[----:B------:R-:W2:Y:S04]  /*8c00*/  LDG.E R0, desc[UR4][R6.64] ;  /* 0x0000000406007981 */ /* 0x000ea8000c1e1900 */
[----:B------:R0:W5:Y:S01]  /*8c10*/  LDG.E.64 R38, desc[UR4][R6.64+0x8] ;  /* 0x0000080406267981 */ /* 0x000162000c1e1b00 */
[----:B------:R-:W-:Y:S01]  /*8c20*/  IADD3 R27, PT, PT, R27, 0x1, RZ ;  /* 0x000000011b1b7810 */ /* 0x000fe20007ffe0ff */
[----:B------:R-:W-:Y:S03]  /*8c30*/  BSSY.RECONVERGENT B0, `(.L_x_203) ;  /* 0x00003e9000007945 */ /* 0x000fe60003800200 */
[----:B-1----:R-:W-:Y:S02]  /*8c40*/  ISETP.NE.AND P4, PT, R27, UR6, PT ;  /* 0x000000061b007c0c */ /* 0x002fe4000bf85270 */
[----:B--2---:R-:W-:-:S13]  /*8c50*/  ISETP.NE.AND P0, PT, R0, 0x1, PT ;  /* 0x000000010000780c */ /* 0x004fda0003f05270 */
[----:B0-----:R-:W-:Y:S05]  /*8c60*/  @!P0 BRA `(.L_x_204) ;  /* 0x0000000000248947 */ /* 0x001fea0003800000 */
[----:B------:R0:W5:Y:S04]  /*8c70*/  LDG.E.64 R36, desc[UR4][R6.64+0x28] ;  /* 0x0000280406247981 */ /* 0x000168000c1e1b00 */
[----:B------:R0:W5:Y:S04]  /*8c80*/  LDG.E.64 R34, desc[UR4][R6.64+0x30] ;  /* 0x0000300406227981 */ /* 0x000168000c1e1b00 */
[----:B------:R0:W5:Y:S01]  /*8c90*/  LDG.E.64 R32, desc[UR4][R6.64+0x38] ;  /* 0x0000380406207981 */ /* 0x000162000c1e1b00 */
[----:B------:R-:W-:Y:S01]  /*8ca0*/  ISETP.NE.AND P0, PT, R0, RZ, PT ;  /* 0x000000ff0000720c */ /* 0x000fe20003f05270 */
[----:B------:R-:W-:-:S02]  /*8cb0*/  IMAD.MOV.U32 R40, RZ, RZ, -0x7a276000 ;  /* 0x85d8a000ff287424 */ /* 0x000fc400078e00ff */
[----:B------:R-:W-:-:S10]  /*8cc0*/  IMAD.MOV.U32 R41, RZ, RZ, 0x43763457 ;  /* 0x43763457ff297424 */ /* 0x000fd400078e00ff */
[----:B0-----:R-:W-:Y:S05]  /*8cd0*/  @P0 BRA `(.L_x_205) ;  /* 0x0000000000280947 */ /* 0x001fea0003800000 */
[----:B-----5:R-:W-:Y:S01]  /*8ce0*/  DADD R28, R28, R38 ;  /* 0x000000001c1c7229 */ /* 0x020fe20000000026 */
[----:B------:R-:W-:Y:S10]  /*8cf0*/  BRA `(.L_x_206) ;  /* 0x0000003c00707947 */ /* 0x000ff40003800000 */
.L_x_204:
[----:B------:R-:W2:Y:S04]  /*8d00*/  LDG.E.64 R32, desc[UR4][R6.64+0x20] ;  /* 0x0000200406207981 */ /* 0x000ea8000c1e1b00 */
[----:B------:R-:W3:Y:S04]  /*8d10*/  LDG.E.64 R34, desc[UR4][R6.64+0x18] ;  /* 0x0000180406227981 */ /* 0x000ee8000c1e1b00 */
[----:B------:R-:W4:Y:S01]  /*8d20*/  LDG.E.64 R36, desc[UR4][R6.64+0x10] ;  /* 0x0000100406247981 */ /* 0x000f22000c1e1b00 */
[----:B------:R-:W-:Y:S02]  /*8d30*/  IMAD.MOV.U32 R40, RZ, RZ, 0x0 ;  /* 0x00000000ff287424 */ /* 0x000fe400078e00ff */
[----:B------:R-:W-:Y:S01]  /*8d40*/  IMAD.MOV.U32 R41, RZ, RZ, 0x3ff00000 ;  /* 0x3ff00000ff297424 */ /* 0x000fe200078e00ff */
[----:B--2---:R-:W-:-:S02]  /*8d50*/  DADD R32, -R182, R32 ;  /* 0x00000000b6207229 */ /* 0x004fc40000000120 */
[----:B---3--:R-:W-:Y:S02]  /*8d60*/  DADD R34, -R184, R34 ;  /* 0x00000000b8227229 */ /* 0x008fe40000000122 */
[----:B----4-:R-:W-:-:S11]  /*8d70*/  DADD R36, -R186, R36 ;  /* 0x00000000ba247229 */ /* 0x010fd60000000124 */
.L_x_205:
[----:B------:R-:W0:Y:S01]  /*8d80*/  LDCU UR6, c[0x0][0x388] ;  /* 0x00007100ff0677ac */ /* 0x000e220008000800 */
[----:B------:R-:W-:Y:S02]  /*8d90*/  IMAD.MOV.U32 R30, RZ, RZ, 0x0 ;  /* 0x00000000ff1e7424 */ /* 0x000fe400078e00ff */
[----:B------:R-:W-:Y:S01]  /*8da0*/  IMAD.MOV.U32 R31, RZ, RZ, 0x3ff00000 ;  /* 0x3ff00000ff1f7424 */ /* 0x000fe200078e00ff */
[----:B0-----:R-:W-:-:S09]  /*8db0*/  UISETP.GE.AND UP0, UPT, UR6, 0x1, UPT ;  /* 0x000000010600788c */ /* 0x001fd2000bf06270 */
[----:B------:R-:W-:Y:S05]  /*8dc0*/  BRA.U !UP0, `(.L_x_207) ;  /* 0x0000001108647547 */ /* 0x000fea000b800000 */
[----:B------:R-:W-:Y:S02]  /*8dd0*/  IMAD.MOV.U32 R100, RZ, RZ, RZ ;  /* 0x000000ffff647224 */ /* 0x000fe400078e00ff */
[----:B------:R-:W-:Y:S02]  /*8de0*/  IMAD.MOV.U32 R30, RZ, RZ, 0x0 ;  /* 0x00000000ff1e7424 */ /* 0x000fe400078e00ff */
[----:B------:R-:W-:-:S07]  /*8df0*/  IMAD.MOV.U32 R31, RZ, RZ, 0x3ff00000 ;  /* 0x3ff00000ff1f7424 */ /* 0x000fce00078e00ff */
.L_x_226:
        /* <DEDUP_REMOVED lines=11> */
[----:B-----5:R-:W5:Y:S04]  /*8eb0*/  LDG.E.64 R82, desc[UR4][R6.64+0x40] ;  /* 0x0000400406527981 */ /* 0x020f68000c1e1b00 */
        /* <DEDUP_REMOVED lines=25> */
[----:B------:R-:W-:Y:S01]  /*9050*/  MOV R22, 0x1 ;  /* 0x0000000100167802 */ /* 0x000fe20000000f00 */
[----:B------:R-:W-:Y:S01]  /*9060*/  DADD R102, R184, -R102 ;  /* 0x00000000b8667229 */ /* 0x000fe20000000866 */
[----:B------:R-:W-:Y:S01]  /*9070*/  BSSY.RECONVERGENT B2, `(.L_x_210) ;  /* 0x000001a000027945 */ /* 0x000fe20003800200 */
[----:B------:R-:W-:Y:S02]  /*9080*/  DADD R104, R186, -R104 ;  /* 0x00000000ba687229 */ /* 0x000fe40000000868 */
[----:B------:R-:W-:Y:S02]  /*9090*/  DADD R106, R182, -R106 ;  /* 0x00000000b66a7229 */ /* 0x000fe4000000086a */
[----:B0-----:R-:W-:-:S08]  /*90a0*/  DFMA R6, -R96, R22, 1 ;  /* 0x3ff000006006742b */ /* 0x001fd00000000116 */
        /* <DEDUP_REMOVED lines=20> */
[----:B------:R-:W-:Y:S02]  /*91f0*/  IMAD.MOV.U32 R6, RZ, RZ, R22 ;  /* 0x000000ffff067224 */ /* 0x000fe400078e0016 */
[----:B------:R-:W-:-:S07]  /*9200*/  IMAD.MOV.U32 R7, RZ, RZ, R23 ;  /* 0x000000ffff077224 */ /* 0x000fce00078e0017 */
.L_x_211:
[----:B------:R-:W-:Y:S05]  /*9210*/  BSYNC.RECONVERGENT B2 ;  /* 0x0000000000027941 */ /* 0x000fea0003800200 */
.L_x_210:
        /* <DEDUP_REMOVED lines=32> */
[----:B-----5:R-:W-:Y:S05]  /*9420*/  CALL.REL.NOINC `($__internal_2_$__cuda_sm20_div_rn_f64_full) ;  /* 0x00000b2000007944 */ /* 0x020fea0003c00000 */
.L_x_213:
[----:B------:R-:W-:Y:S05]  /*9430*/  BSYNC.RECONVERGENT B2 ;  /* 0x0000000000027941 */ /* 0x000fea0003800200 */
.L_x_212:
        /* <DEDUP_REMOVED lines=28> */
.L_x_215:
[----:B------:R-:W-:Y:S05]  /*9600*/  BSYNC.RECONVERGENT B2 ;  /* 0x0000000000027941 */ /* 0x000fea0003800200 */
.L_x_214:
[----:B------:R-:W-:-:S06]  /*9610*/  DSETP.GEU.AND P1, PT, R22, RZ, PT ;  /* 0x000000ff1600722a */ /* 0x000fcc0003f2e000 */
[----:B------:R-:W-:Y:S02]  /*9620*/  FSEL R42, R22, RZ, P1 ;  /* 0x000000ff162a7208 */ /* 0x000fe40000800000 */
[----:B------:R-:W-:-:S07]  /*9630*/  FSEL R43, R23, RZ, P1 ;  /* 0x000000ff172b7208 */ /* 0x000fce0000800000 */
.L_x_209:
[----:B------:R-:W-:Y:S05]  /*9640*/  BSYNC.RECONVERGENT B1 ;  /* 0x0000000000017941 */ /* 0x000fea0003800200 */
.L_x_208:
        /* <DEDUP_REMOVED lines=8> */
[----:B------:R-:W-:Y:S01]  /*96d0*/  DMUL R22, R82, R36 ;  /* 0x0000002452167228 */ /* 0x000fe20000000000 */
[----:B------:R-:W-:Y:S01]  /*96e0*/  CS2R R88, SRZ ;  /* 0x0000000000587805 */ /* 0x000fe2000001ff00 */
[----:B------:R-:W-:-:S02]  /*96f0*/  DMUL R6, R80, R32 ;  /* 0x0000002050067228 */ /* 0x000fc40000000000 */
[----:B------:R-:W-:Y:S02]  /*9700*/  DADD R76, -R70, R76 ;  /* 0x00000000464c7229 */ /* 0x000fe4000000014c */
[----:B------:R-:W-:Y:S02]  /*9710*/  DADD R68, -R74, R68 ;  /* 0x000000004a447229 */ /* 0x000fe40000000144 */
        /* <DEDUP_REMOVED lines=10> */
[----:B------:R-:W-:Y:S01]  /*97c0*/  IMAD.MOV.U32 R22, RZ, RZ, 0x1 ;  /* 0x00000001ff167424 */ /* 0x000fe200078e00ff */
        /* <DEDUP_REMOVED lines=27> */
.L_x_219:
[----:B------:R-:W-:Y:S05]  /*9980*/  BSYNC.RECONVERGENT B2 ;  /* 0x0000000000027941 */ /* 0x000fea0003800200 */
.L_x_218:
        /* <DEDUP_REMOVED lines=33> */
.L_x_221:
[----:B------:R-:W-:Y:S05]  /*9ba0*/  BSYNC.RECONVERGENT B2 ;  /* 0x0000000000027941 */ /* 0x000fea0003800200 */
.L_x_220:
        /* <DEDUP_REMOVED lines=28> */
.L_x_223:
[----:B------:R-:W-:Y:S05]  /*9d70*/  BSYNC.RECONVERGENT B2 ;  /* 0x0000000000027941 */ /* 0x000fea0003800200 */
.L_x_222:
[----:B------:R-:W-:-:S06]  /*9d80*/  DSETP.GEU.AND P0, PT, R22, RZ, PT ;  /* 0x000000ff1600722a */ /* 0x000fcc0003f0e000 */
[----:B------:R-:W-:Y:S02]  /*9d90*/  FSEL R88, R22, RZ, P0 ;  /* 0x000000ff16587208 */ /* 0x000fe40000000000 */
[----:B------:R-:W-:-:S07]  /*9da0*/  FSEL R89, R23, RZ, P0 ;  /* 0x000000ff17597208 */ /* 0x000fce0000000000 */
.L_x_217:
[----:B------:R-:W-:Y:S05]  /*9db0*/  BSYNC.RECONVERGENT B1 ;  /* 0x0000000000017941 */ /* 0x000fea0003800200 */
.L_x_216:
[----:B------:R-:W-:Y:S01]  /*9dc0*/  UMOV UR6, 0xffffffff ;  /* 0xffffffff00067882 */ /* 0x000fe20000000000 */
[----:B------:R-:W-:Y:S01]  /*9dd0*/  UMOV UR7, 0x7fefffff ;  /* 0x7fefffff00077882 */ /* 0x000fe20000000000 */
[----:B------:R-:W-:Y:S01]  /*9de0*/  BSSY.RECONVERGENT B1, `(.L_x_224) ;  /* 0x0000013000017945 */ /* 0x000fe20003800200 */
[----:B------:R-:W-:Y:S01]  /*9df0*/  DSETP.LT.AND P1, PT, R42, UR6, P1 ;  /* 0x000000062a007e2a */ /* 0x000fe20008f21000 */
[----:B------:R-:W-:Y:S01]  /*9e00*/  UMOV UR6, 0xd2f1a9fc ;  /* 0xd2f1a9fc00067882 */ /* 0x000fe20000000000 */
[----:B------:R-:W-:-:S04]  /*9e10*/  UMOV UR7, 0x3f50624d ;  /* 0x3f50624d00077882 */ /* 0x000fc80000000000 */
[----:B------:R-:W-:Y:S02]  /*9e20*/  FSEL R6, R42, -QNAN , P1 ;  /* 0xffffffff2a067808 */ /* 0x000fe40000800000 */
[C---:B------:R-:W-:Y:S02]  /*9e30*/  FSEL R7, R43.reuse, +QNAN , P1 ;  /* 0x7fefffff2b077808 */ /* 0x040fe40000800000 */
[----:B------:R-:W-:-:S04]  /*9e40*/  FSEL R43, R43, RZ, P1 ;  /* 0x000000ff2b2b7208 */ /* 0x000fc80000800000 */
[----:B------:R-:W-:Y:S01]  /*9e50*/  DSETP.LT.AND P0, PT, R88, R6, P0 ;  /* 0x000000065800722a */ /* 0x000fe20000701000 */
[----:B------:R-:W-:-:S05]  /*9e60*/  FSEL R7, R42, RZ, P1 ;  /* 0x000000ff2a077208 */ /* 0x000fca0000800000 */
[----:B------:R-:W-:Y:S02]  /*9e70*/  FSEL R6, R88, R7, P0 ;  /* 0x0000000758067208 */ /* 0x000fe40000000000 */
[----:B------:R-:W-:-:S06]  /*9e80*/  FSEL R7, R89, R43, P0 ;  /* 0x0000002b59077208 */ /* 0x000fcc0000000000 */
[----:B------:R-:W-:-:S06]  /*9e90*/  DSETP.GTU.AND P2, PT, R6, R40, PT ;  /* 0x000000280600722a */ /* 0x000fcc0003f4c000 */
[----:B------:R-:W-:-:S06]  /*9ea0*/  DSETP.LTU.OR P2, PT, R6, UR6, P2 ;  /* 0x0000000606007e2a */ /* 0x000fcc0009749400 */
[----:B------:R-:W-:-:S13]  /*9eb0*/  PLOP3.LUT P2, PT, P2, P0, P1, 0xf1, 0x0 ;  /* 0x000000000000781c */ /* 0x000fda0001741e11 */
[----:B------:R-:W-:Y:S05]  /*9ec0*/  @P2 BRA `(.L_x_225) ;  /* 0x0000000000102947 */ /* 0x000fea0003800000 */
[----:B------:R-:W0:Y:S02]  /*9ed0*/  LDC.64 R6, c[0x0][0x380] ;  /* 0x0000e000ff067b82 */ /* 0x000e240000000a00 */
[----:B0-----:R-:W-:-:S06]  /*9ee0*/  IMAD.WIDE.U32 R6, R100, 0x80, R6 ;  /* 0x0000008064067825 */ /* 0x001fcc00078e0006 */
[----:B------:R-:W2:Y:S02]  /*9ef0*/  LDG.E.64 R6, desc[UR4][R6.64+0x78] ;  /* 0x0000780406067981 */ /* 0x000ea4000c1e1b00 */
[----:B--2---:R-:W-:-:S11]  /*9f00*/  DMUL R30, R30, R6 ;  /* 0x000000061e1e7228 */ /* 0x004fd60000000000 */
.L_x_225:
[----:B------:R-:W-:Y:S05]  /*9f10*/  BSYNC.RECONVERGENT B1 ;  /* 0x0000000000017941 */ /* 0x000fea0003800200 */
.L_x_224:
[----:B------:R-:W0:Y:S01]  /*9f20*/  LDCU UR6, c[0x0][0x388] ;  /* 0x00007100ff0677ac */ /* 0x000e220008000800 */
[----:B------:R-:W-:-:S05]  /*9f30*/  VIADD R100, R100, 0x1 ;  /* 0x0000000164647836 */ /* 0x000fca0000000000 */
[----:B0-----:R-:W-:-:S13]  /*9f40*/  ISETP.NE.AND P0, PT, R100, UR6, PT ;  /* 0x0000000664007c0c */ /* 0x001fda000bf05270 */
[----:B------:R-:W-:Y:S05]  /*9f50*/  @P0 BRA `(.L_x_226) ;  /* 0xffffffec00a80947 */ /* 0x000fea000383ffff */
.L_x_207:
[----:B------:R-:W0:Y:S02]  /*9f60*/  LDCU UR6, c[0x0][0x398] ;  /* 0x00007300ff0677ac */ /* 0x000e240008000800 */
[----:B0-----:R-:W-:-:S05]  /*9f70*/  IMAD.U32 R0, RZ, RZ, UR6 ;  /* 0x00000006ff007e24 */ /* 0x001fca000f8e00ff */
[----:B------:R-:W-:-:S13]  /*9f80*/  ISETP.GE.AND P0, PT, R0, 0x1, PT ;  /* 0x000000010000780c */ /* 0x000fda0003f06270 */
[----:B------:R-:W-:Y:S05]  /*9f90*/  @!P0 BRA `(.L_x_227) ;  /* 0x0000001800bc8947 */ /* 0x000fea0003800000 */
[----:B------:R-:W-:Y:S02]  /*9fa0*/  ISETP.NE.AND P0, PT, R0, 0x1, PT ;  /* 0x000000010000780c */ /* 0x000fe40003f05270 */
[----:B------:R-:W-:-:S11]  /*9fb0*/  CS2R R6, SRZ ;  /* 0x0000000000067805 */ /* 0x000fd6000001ff00 */
[----:B------:R-:W-:Y:S05]  /*9fc0*/  @!P0 BRA `(.L_x_228) ;  /* 0x0000001000688947 */ /* 0x000fea0003800000 */
[----:B------:R-:W-:-:S07]  /*9fd0*/  IMAD.MOV.U32 R76, RZ, RZ, RZ ;  /* 0x000000ffff4c7224 */ /* 0x000fce00078e00ff */
.L_x_245:
        /* <DEDUP_REMOVED lines=10> */
[----:B------:R-:W4:Y:S01]  /*a080*/  LDG.E.64 R82, desc[UR4][R42.64+0x28] ;  /* 0x000028042a527981 */ /* 0x000f22000c1e1b00 */
[----:B------:R-:W-:Y:S01]  /*a090*/  UMOV UR6, 0x812dea11 ;  /* 0x812dea1100067882 */ /* 0x000fe20000000000 */
[----:B------:R-:W-:Y:S01]  /*a0a0*/  UMOV UR7, 0x3d719799 ;  /* 0x3d71979900077882 */ /* 0x000fe20000000000 */
[----:B------:R-:W-:Y:S01]  /*a0b0*/  BSSY.RECONVERGENT B1, `(.L_x_229) ;  /* 0x0000075000017945 */ /* 0x000fe20003800200 */
[----:B------:R-:W-:-:S02]  /*a0c0*/  PLOP3.LUT P0, PT, PT, PT, PT, 0x80, 0x8 ;  /* 0x000000000008781c */ /* 0x000fc40003f0f070 */
[----:B------:R-:W-:Y:S01]  /*a0d0*/  CS2R R84, SRZ ;  /* 0x0000000000547805 */ /* 0x000fe2000001ff00 */
[----:B--2---:R-:W-:Y:S02]  /*a0e0*/  DADD R68, -R64, R68 ;  /* 0x0000000040447229 */ /* 0x004fe40000000144 */
[----:B---3--:R-:W-:-:S06]  /*a0f0*/  DADD R72, -R86, R72 ;  /* 0x0000000056487229 */ /* 0x008fcc0000000148 */
[----:B-----5:R-:W-:Y:S02]  /*a100*/  DMUL R22, R68, R36 ;  /* 0x0000002444167228 */ /* 0x020fe40000000000 */
[----:B----4-:R-:W-:Y:S02]  /*a110*/  DADD R70, -R88, R70 ;  /* 0x0000000058467229 */ /* 0x010fe40000000146 */
[----:B------:R-:W-:Y:S02]  /*a120*/  DMUL R6, R72, R32 ;  /* 0x0000002048067228 */ /* 0x000fe40000000000 */
[----:B------:R-:W-:-:S04]  /*a130*/  DADD R74, -R86, R74 ;  /* 0x00000000564a7229 */ /* 0x000fc8000000014a */
[----:B------:R-:W-:Y:S02]  /*a140*/  DFMA R90, R70, R32, -R22 ;  /* 0x00000020465a722b */ /* 0x000fe40000000816 */
[-C--:B------:R-:W-:Y:S02]  /*a150*/  DFMA R66, R68, R34.reuse, -R6 ;  /* 0x000000224442722b */ /* 0x080fe40000000806 */
[----:B------:R-:W-:Y:S02]  /*a160*/  DADD R78, -R88, R78 ;  /* 0x00000000584e7229 */ /* 0x000fe4000000014e */
[----:B------:R-:W-:Y:S02]  /*a170*/  DMUL R22, R70, R34 ;  /* 0x0000002246167228 */ /* 0x000fe40000000000 */
[----:B------:R-:W-:Y:S02]  /*a180*/  DMUL R6, R74, R90 ;  /* 0x0000005a4a067228 */ /* 0x000fe40000000000 */
[----:B------:R-:W-:-:S04]  /*a190*/  DADD R82, -R64, R82 ;  /* 0x0000000040527229 */ /* 0x000fc80000000152 */
[----:B------:R-:W-:Y:S02]  /*a1a0*/  DFMA R92, R72, R36, -R22 ;  /* 0x00000024485c722b */ /* 0x000fe40000000816 */
        /* <DEDUP_REMOVED lines=33> */
.L_x_232:
[----:B------:R-:W-:Y:S05]  /*a3c0*/  BSYNC.RECONVERGENT B2 ;  /* 0x0000000000027941 */ /* 0x000fea0003800200 */
.L_x_231:
        /* <DEDUP_REMOVED lines=33> */
.L_x_234:
[----:B------:R-:W-:Y:S05]  /*a5e0*/  BSYNC.RECONVERGENT B2 ;  /* 0x0000000000027941 */ /* 0x000fea0003800200 */
.L_x_233:
        /* <DEDUP_REMOVED lines=28> */
.L_x_236:
[----:B------:R-:W-:Y:S05]  /*a7b0*/  BSYNC.RECONVERGENT B2 ;  /* 0x0000000000027941 */ /* 0x000fea0003800200 */
.L_x_235:
[----:B------:R-:W-:-:S06]  /*a7c0*/  DSETP.GEU.AND P1, PT, R22, RZ, PT ;  /* 0x000000ff1600722a */ /* 0x000fcc0003f2e000 */
[----:B------:R-:W-:Y:S02]  /*a7d0*/  PLOP3.LUT P0, PT, P1, PT, PT, 0x8, 0x80 ;  /* 0x000000000080781c */ /* 0x000fe40000f0e170 */
[----:B------:R-:W-:Y:S02]  /*a7e0*/  FSEL R84, R22, RZ, P1 ;  /* 0x000000ff16547208 */ /* 0x000fe40000800000 */
[----:B------:R-:W-:-:S09]  /*a7f0*/  FSEL R85, R23, RZ, P1 ;  /* 0x000000ff17557208 */ /* 0x000fd20000800000 */
.L_x_230:
[----:B------:R-:W-:Y:S05]  /*a800*/  BSYNC.RECONVERGENT B1 ;  /* 0x0000000000017941 */ /* 0x000fea0003800200 */
.L_x_229:
        /* <DEDUP_REMOVED lines=9> */
[----:B------:R-:W-:Y:S01]  /*a8a0*/  DSETP.GTU.AND P1, PT, R84, R40, PT ;  /* 0x000000285400722a */ /* 0x000fe20003f2c000 */
[----:B------:R-:W-:Y:S01]  /*a8b0*/  UMOV UR6, 0xd2f1a9fc ;  /* 0xd2f1a9fc00067882 */ /* 0x000fe20000000000 */
[----:B------:R-:W-:-:S04]  /*a8c0*/  UMOV UR7, 0x3f50624d ;  /* 0x3f50624d00077882 */ /* 0x000fc80000000000 */
[----:B------:R-:W-:-:S06]  /*a8d0*/  DSETP.LTU.OR P1, PT, R84, UR6, P1 ;  /* 0x0000000654007e2a */ /* 0x000fcc0008f29400 */
[----:B------:R-:W-:-:S13]  /*a8e0*/  PLOP3.LUT P1, PT, P0, P1, PT, 0xf8, 0x8f ;  /* 0x00000000008f781c */ /* 0x000fda0000723f70 */
[----:B------:R-:W5:Y:S01]  /*a8f0*/  @!P1 LDG.E.64 R6, desc[UR4][R42.64+0x58] ;  /* 0x000058042a069981 */ /* 0x000f62000c1e1b00 */
[----:B------:R-:W-:Y:S01]  /*a900*/  UMOV UR6, 0x812dea11 ;  /* 0x812dea1100067882 */ /* 0x000fe20000000000 */
[----:B------:R-:W-:Y:S01]  /*a910*/  UMOV UR7, 0x3d719799 ;  /* 0x3d71979900077882 */ /* 0x000fe20000000000 */
[----:B------:R-:W-:Y:S01]  /*a920*/  BSSY.RECONVERGENT B1, `(.L_x_237) ;  /* 0x0000076000017945 */ /* 0x000fe20003800200 */
[----:B------:R-:W-:Y:S02]  /*a930*/  PLOP3.LUT P0, PT, PT, PT, PT, 0x80, 0x8 ;  /* 0x000000000008781c */ /* 0x000fe40003f0f070 */
[----:B------:R-:W-:Y:S01]  /*a940*/  CS2R R84, SRZ ;  /* 0x0000000000547805 */ /* 0x000fe2000001ff00 */
[----:B--2---:R-:W-:Y:S02]  /*a950*/  DADD R68, -R64, R68 ;  /* 0x0000000040447229 */ /* 0x004fe40000000144 */
[----:B---3--:R-:W-:-:S06]  /*a960*/  DADD R72, -R86, R72 ;  /* 0x0000000056487229 */ /* 0x008fcc0000000148 */
[----:B------:R-:W-:Y:S02]  /*a970*/  DMUL R24, R68, R36 ;  /* 0x0000002444187228 */ /* 0x000fe40000000000 */
[----:B----4-:R-:W-:Y:S02]  /*a980*/  DADD R70, -R88, R70 ;  /* 0x0000000058467229 */ /* 0x010fe40000000146 */
[----:B------:R-:W-:Y:S02]  /*a990*/  DMUL R22, R72, R32 ;  /* 0x0000002048167228 */ /* 0x000fe40000000000 */
[----:B-----5:R-:W-:-:S04]  /*a9a0*/  DADD R74, -R86, R74 ;  /* 0x00000000564a7229 */ /* 0x020fc8000000014a */
        /* <DEDUP_REMOVED lines=9> */
[----:B------:R-:W-:Y:S02]  /*aa40*/  DSETP.GEU.AND P2, PT, |R80|, UR6, PT ;  /* 0x0000000650007e2a */ /* 0x000fe4000bf4e200 */
[----:B------:R-:W-:-:S12]  /*aa50*/  @!P1 DMUL R30, R30, R6 ;  /* 0x000000061e1e9228 */ /* 0x000fd80000000000 */
        /* <DEDUP_REMOVED lines=30> */
.L_x_240:
[----:B------:R-:W-:Y:S05]  /*ac40*/  BSYNC.RECONVERGENT B2 ;  /* 0x0000000000027941 */ /* 0x000fea0003800200 */
.L_x_239:
        /* <DEDUP_REMOVED lines=33> */
.L_x_242:
[----:B------:R-:W-:Y:S05]  /*ae60*/  BSYNC.RECONVERGENT B2 ;  /* 0x0000000000027941 */ /* 0x000fea0003800200 */
.L_x_241:
        /* <DEDUP_REMOVED lines=28> */
.L_x_244:
[----:B------:R-:W-:Y:S05]  /*b030*/  BSYNC.RECONVERGENT B2 ;  /* 0x0000000000027941 */ /* 0x000fea0003800200 */
.L_x_243:
[----:B------:R-:W-:-:S06]  /*b040*/  DSETP.GEU.AND P1, PT, R22, RZ, PT ;  /* 0x000000ff1600722a */ /* 0x000fcc0003f2e000 */
[----:B------:R-:W-:Y:S02]  /*b050*/  PLOP3.LUT P0, PT, P1, PT, PT, 0x8, 0x80 ;  /* 0x000000000080781c */ /* 0x000fe40000f0e170 */
[----:B------:R-:W-:Y:S02]  /*b060*/  FSEL R84, R22, RZ, P1 ;  /* 0x000000ff16547208 */ /* 0x000fe40000800000 */
[----:B------:R-:W-:-:S09]  /*b070*/  FSEL R85, R23, RZ, P1 ;  /* 0x000000ff17557208 */ /* 0x000fd20000800000 */
.L_x_238:
[----:B------:R-:W-:Y:S05]  /*b080*/  BSYNC.RECONVERGENT B1 ;  /* 0x0000000000017941 */ /* 0x000fea0003800200 */
.L_x_237:
[----:B------:R-:W-:Y:S01]  /*b090*/  DSETP.GTU.AND P1, PT, R84, R40, PT ;  /* 0x000000285400722a */ /* 0x000fe20003f2c000 */
[----:B------:R-:W-:Y:S01]  /*b0a0*/  UMOV UR6, 0xd2f1a9fc ;  /* 0xd2f1a9fc00067882 */ /* 0x000fe20000000000 */
[----:B------:R-:W-:-:S04]  /*b0b0*/  UMOV UR7, 0x3f50624d ;  /* 0x3f50624d00077882 */ /* 0x000fc80000000000 */
[----:B------:R-:W-:Y:S01]  /*b0c0*/  DSETP.LTU.OR P1, PT, R84, UR6, P1 ;  /* 0x0000000654007e2a */ /* 0x000fe20008f29400 */
[----:B------:R-:W0:Y:S05]  /*b0d0*/  LDCU UR6, c[0x0][0x398] ;  /* 0x00007300ff0677ac */ /* 0x000e2a0008000800 */
[----:B------:R-:W-:-:S13]  /*b0e0*/  PLOP3.LUT P0, PT, P0, P1, PT, 0xf8, 0x8f ;  /* 0x00000000008f781c */ /* 0x000fda0000703f70 */
[----:B------:R-:W2:Y:S01]  /*b0f0*/  @!P0 LDG.E.64 R42, desc[UR4][R42.64+0xb8] ;  /* 0x0000b8042a2a8981 */ /* 0x000ea2000c1e1b00 */
[----:B0-----:R-:W-:Y:S02]  /*b100*/  IMAD.U32 R0, RZ, RZ, UR6 ;  /* 0x00000006ff007e24 */ /* 0x001fe4000f8e00ff */
[----:B------:R-:W-:-:S03]  /*b110*/  VIADD R76, R76, 0x2 ;  /* 0x000000024c4c7836 */ /* 0x000fc60000000000 */
[----:B------:R-:W-:-:S04]  /*b120*/  LOP3.LUT R6, R0, 0x7ffffffe, RZ, 0xc0, !PT ;  /* 0x7ffffffe00067812 */ /* 0x000fc800078ec0ff */
[----:B------:R-:W-:Y:S01]  /*b130*/  ISETP.NE.AND P1, PT, R76, R6, PT ;  /* 0x000000064c00720c */ /* 0x000fe20003f25270 */
[----:B--2---:R-:W-:-:S12]  /*b140*/  @!P0 DMUL R30, R30, R42 ;  /* 0x0000002a1e1e8228 */ /* 0x004fd80000000000 */
[----:B------:R-:W-:Y:S05]  /*b150*/  @P1 BRA `(.L_x_245) ;  /* 0xffffffec00a01947 */ /* 0x000fea000383ffff */
[----:B------:R-:W-:-:S07]  /*b160*/  IMAD.MOV.U32 R7, RZ, RZ, RZ ;  /* 0x000000ffff077224 */ /* 0x000fce00078e00ff */
.L_x_228:
[----:B------:R-:W-:Y:S01]  /*b170*/  LOP3.LUT R0, R0, 0x1, RZ, 0xc0, !PT ;  /* 0x0000000100007812 */ /* 0x000fe200078ec0ff */
[----:B------:R-:W-:Y:S03]  /*b180*/  BSSY.RECONVERGENT B1, `(.L_x_227) ;  /* 0x0000090000017945 */ /* 0x000fe60003800200 */
[----:B------:R-:W-:-:S13]  /*b190*/  ISETP.NE.U32.AND P0, PT, R0, 0x1, PT ;  /* 0x000000010000780c */ /* 0x000fda0003f05070 */
[----:B------:R-:W-:Y:S05]  /*b1a0*/  @P0 BRA `(.L_x_246) ;  /* 0x0000000800340947 */ /* 0x000fea0003800000 */
[----:B------:R-:W0:Y:S01]  /*b1b0*/  LDC.64 R42, c[0x0][0x390] ;  /* 0x0000e400ff2a7b82 */ /* 0x000e220000000a00 */
[----:B------:R-:W-:Y:S02]  /*b1c0*/  IMAD R7, R7, 0x60, RZ ;  /* 0x0000006007077824 */ /* 0x000fe400078e02ff */
[----:B0-----:R-:W-:-:S04]  /*b1d0*/  IMAD.WIDE.U32 R42, R6, 0x60, R42 ;  /* 0x00000060062a7825 */ /* 0x001fc800078e002a */
[----:B------:R-:W-:-:S05]  /*b1e0*/  IMAD.IADD R43, R43, 0x1, R7 ;  /* 0x000000012b2b7824 */ /* 0x000fca00078e0207 */
        /* <DEDUP_REMOVED lines=60> */
.L_x_250:
[----:B------:R-:W-:Y:S05]  /*b5b0*/  BSYNC.RECONVERGENT B3 ;  /* 0x0000000000037941 */ /* 0x000fea0003800200 */
.L_x_249:
        /* <DEDUP_REMOVED lines=33> */
.L_x_252:
[----:B------:R-:W-:Y:S05]  /*b7d0*/  BSYNC.RECONVERGENT B3 ;  /* 0x0000000000037941 */ /* 0x000fea0003800200 */
.L_x_251:
        /* <DEDUP_REMOVED lines=28> */
.L_x_254:
[----:B------:R-:W-:Y:S05]  /*b9a0*/  BSYNC.RECONVERGENT B3 ;  /* 0x0000000000037941 */ /* 0x000fea0003800200 */
.L_x_253:
[----:B------:R-:W-:-:S06]  /*b9b0*/  DSETP.GEU.AND P1, PT, R22, RZ, PT ;  /* 0x000000ff1600722a */ /* 0x000fcc0003f2e000 */
[----:B------:R-:W-:Y:S02]  /*b9c0*/  PLOP3.LUT P0, PT, P1, PT, PT, 0x8, 0x80 ;  /* 0x000000000080781c */ /* 0x000fe40000f0e170 */
[----:B------:R-:W-:Y:S02]  /*b9d0*/  FSEL R80, R22, RZ, P1 ;  /* 0x000000ff16507208 */ /* 0x000fe40000800000 */
[----:B------:R-:W-:-:S09]  /*b9e0*/  FSEL R81, R23, RZ, P1 ;  /* 0x000000ff17517208 */ /* 0x000fd20000800000 */
.L_x_248:
[----:B------:R-:W-:Y:S05]  /*b9f0*/  BSYNC.RECONVERGENT B2 ;  /* 0x0000000000027941 */ /* 0x000fea0003800200 */
.L_x_247:
[----:B------:R-:W-:Y:S01]  /*ba00*/  DSETP.GTU.AND P1, PT, R80, R40, PT ;  /* 0x000000285000722a */ /* 0x000fe20003f2c000 */
[----:B------:R-:W-:Y:S01]  /*ba10*/  UMOV UR6, 0xd2f1a9fc ;  /* 0xd2f1a9fc00067882 */ /* 0x000fe20000000000 */
[----:B------:R-:W-:-:S04]  /*ba20*/  UMOV UR7, 0x3f50624d ;  /* 0x3f50624d00077882 */ /* 0x000fc80000000000 */
[----:B------:R-:W-:-:S06]  /*ba30*/  DSETP.LTU.OR P1, PT, R80, UR6, P1 ;  /* 0x0000000650007e2a */ /* 0x000fcc0008f29400 */
[----:B------:R-:W-:-:S13]  /*ba40*/  PLOP3.LUT P0, PT, P0, P1, PT, 0xf8, 0x8f ;  /* 0x00000000008f781c */ /* 0x000fda0000703f70 */
[----:B------:R-:W-:Y:S05]  /*ba50*/  @P0 BRA `(.L_x_246) ;  /* 0x0000000000080947 */ /* 0x000fea0003800000 */
[----:B------:R-:W2:Y:S02]  /*ba60*/  LDG.E.64 R42, desc[UR4][R42.64+0x58] ;  /* 0x000058042a2a7981 */ /* 0x000ea4000c1e1b00 */
[----:B--2---:R-:W-:-:S11]  /*ba70*/  DMUL R30, R30, R42 ;  /* 0x0000002a1e1e7228 */ /* 0x004fd60000000000 */
.L_x_246:
[----:B------:R-:W-:Y:S05]  /*ba80*/  BSYNC.RECONVERGENT B1 ;  /* 0x0000000000017941 */ /* 0x000fea0003800200 */
.L_x_227:
[----:B-----5:R-:W-:Y:S01]  /*ba90*/  DMUL R6, R176, R36 ;  /* 0x00000024b0067228 */ /* 0x020fe20000000000 */
[----:B------:R-:W-:Y:S07]  /*baa0*/  BSSY.RECONVERGENT B1, `(.L_x_255) ;  /* 0x000007a000017945 */ /* 0x000fee0003800200 */
[----:B------:R-:W-:-:S08]  /*bab0*/  DFMA R6, R178, R34, R6 ;  /* 0x00000022b206722b */ /* 0x000fd00000000006 */
[----:B------:R-:W-:-:S08]  /*bac0*/  DFMA R6, R180, R32, R6 ;  /* 0x00000020b406722b */ /* 0x000fd00000000006 */
[----:B------:R-:W-:-:S14]  /*bad0*/  DSETP.GT.AND P0, PT, R6, RZ, PT ;  /* 0x000000ff0600722a */ /* 0x000fdc0003f04000 */
[----:B------:R-:W-:Y:S05]  /*bae0*/  @!P0 BRA `(.L_x_256) ;  /* 0x0000000400d48947 */ /* 0x000fea0003800000 */
[----:B------:R-:W-:Y:S01]  /*baf0*/  DSETP.NEU.AND P0, PT, R18, RZ, PT ;  /* 0x000000ff1200722a */ /* 0x000fe20003f0d000 */
[----:B------:R-:W-:Y:S05]  /*bb00*/  BSSY.RECONVERGENT B2, `(.L_x_257) ;  /* 0x0000029000027945 */ /* 0x000fea0003800200 */
[----:B------:R-:W-:Y:S02]  /*bb10*/  FSEL R40, R18, RZ, P0 ;  /* 0x000000ff12287208 */ /* 0x000fe40000000000 */
[----:B------:R-:W-:Y:S01]  /*bb20*/  FSEL R41, R19, RZ, P0 ;  /* 0x000000ff13297208 */ /* 0x000fe20000000000 */
[----:B------:R-:W-:Y:S06]  /*bb30*/  @P6 BRA `(.L_x_258) ;  /* 0x0000000000946947 */ /* 0x000fec0003800000 */
[----:B------:R-:W-:Y:S01]  /*bb40*/  BSSY.RECONVERGENT B3, `(.L_x_259) ;  /* 0x0000022000037945 */ /* 0x000fe20003800200 */
[----:B------:R-:W-:Y:S02]  /*bb50*/  IMAD.MOV.U32 R40, RZ, RZ, R18 ;  /* 0x000000ffff287224 */ /* 0x000fe400078e0012 */
[----:B------:R-:W-:-:S07]  /*bb60*/  IMAD.MOV.U32 R41, RZ, RZ, R19 ;  /* 0x000000ffff297224 */ /* 0x000fce00078e0013 */
.L_x_262:
        /* <DEDUP_REMOVED lines=21> */
.L_x_261:
[----:B------:R-:W-:Y:S05]  /*bcc0*/  BSYNC.RECONVERGENT B4 ;  /* 0x0000000000047941 */ /* 0x000fea0003800200 */
.L_x_260:
[----:B------:R-:W-:Y:S01]  /*bcd0*/  DADD R22, R22, R40 ;  /* 0x0000000016167229 */ /* 0x000fe20000000028 */
[----:B------:R-:W-:Y:S01]  /*bce0*/  UMOV UR6, 0x9abcaf48 ;  /* 0x9abcaf4800067882 */ /* 0x000fe20000000000 */
[----:B------:R-:W-:-:S06]  /*bcf0*/  UMOV UR7, 0x3e7ad7f2 ;  /* 0x3e7ad7f200077882 */ /* 0x000fcc0000000000 */
[----:B------:R-:W-:-:S08]  /*bd00*/  DMUL R22, R22, 0.5 ;  /* 0x3fe0000016167828 */ /* 0x000fd00000000000 */
[----:B------:R-:W-:Y:S02]  /*bd10*/  DADD R24, R22, -R40 ;  /* 0x0000000016187229 */ /* 0x000fe40000000828 */
[----:B------:R-:W-:Y:S01]  /*bd20*/  IMAD.MOV.U32 R40, RZ, RZ, R22 ;  /* 0x000000ffff287224 */ /* 0x000fe200078e0016 */
[----:B------:R-:W-:-:S05]  /*bd30*/  MOV R41, R23 ;  /* 0x0000001700297202 */ /* 0x000fca0000000f00 */
[----:B------:R-:W-:-:S14]  /*bd40*/  DSETP.GT.AND P0, PT, |R24|, UR6, PT ;  /* 0x0000000618007e2a */ /* 0x000fdc000bf04200 */
[----:B------:R-:W-:Y:S05]  /*bd50*/  @P0 BRA `(.L_x_262) ;  /* 0xfffffffc00840947 */ /* 0x000fea000383ffff */
[----:B------:R-:W-:Y:S05]  /*bd60*/  BSYNC.RECONVERGENT B3 ;  /* 0x0000000000037941 */ /* 0x000fea0003800200 */
.L_x_259:
[----:B------:R-:W-:Y:S02]  /*bd70*/  IMAD.MOV.U32 R40, RZ, RZ, R22 ;  /* 0x000000ffff287224 */ /* 0x000fe400078e0016 */
[----:B------:R-:W-:-:S07]  /*bd80*/  IMAD.MOV.U32 R41, RZ, RZ, R23 ;  /* 0x000000ffff297224 */ /* 0x000fce00078e0017 */
.L_x_258:
[----:B------:R-:W-:Y:S05]  /*bd90*/  BSYNC.RECONVERGENT B2 ;  /* 0x0000000000027941 */ /* 0x000fea0003800200 */
.L_x_257:
[----:B------:R-:W-:Y:S01]  /*bda0*/  DMUL R22, R36, R36 ;  /* 0x0000002424167228 */ /* 0x000fe20000000000 */
[----:B------:R-:W-:Y:S07]  /*bdb0*/  BSSY.RECONVERGENT B2, `(.L_x_263) ;  /* 0x000002f000027945 */ /* 0x000fee0003800200 */
        /* <DEDUP_REMOVED lines=14> */
.L_x_267:
        /* <DEDUP_REMOVED lines=21> */
.L_x_266:
[----:B------:R-:W-:Y:S05]  /*bff0*/  BSYNC.RECONVERGENT B4 ;  /* 0x0000000000047941 */ /* 0x000fea0003800200 */
.L_x_265:
[----:B------:R-:W-:Y:S01]  /*c000*/  DADD R22, R22, R42 ;  /* 0x0000000016167229 */ /* 0x000fe2000000002a */
[----:B------:R-:W-:Y:S01]  /*c010*/  UMOV UR6, 0x9abcaf48 ;  /* 0x9abcaf4800067882 */ /* 0x000fe20000000000 */
[----:B------:R-:W-:-:S06]  /*c020*/  UMOV UR7, 0x3e7ad7f2 ;  /* 0x3e7ad7f200077882 */ /* 0x000fcc0000000000 */
[----:B------:R-:W-:-:S08]  /*c030*/  DMUL R22, R22, 0.5 ;  /* 0x3fe0000016167828 */ /* 0x000fd00000000000 */
[----:B------:R-:W-:Y:S02]  /*c040*/  DADD R24, R22, -R42 ;  /* 0x0000000016187229 */ /* 0x000fe4000000082a */
[----:B------:R-:W-:Y:S02]  /*c050*/  IMAD.MOV.U32 R42, RZ, RZ, R22 ;  /* 0x000000ffff2a7224 */ /* 0x000fe400078e0016 */
[----:B------:R-:W-:-:S04]  /*c060*/  IMAD.MOV.U32 R43, RZ, RZ, R23 ;  /* 0x000000ffff2b7224 */ /* 0x000fc800078e0017 */
[----:B------:R-:W-:-:S14]  /*c070*/  DSETP.GT.AND P0, PT, |R24|, UR6, PT ;  /* 0x0000000618007e2a */ /* 0x000fdc000bf04200 */
[----:B------:R-:W-:Y:S05]  /*c080*/  @P0 BRA `(.L_x_267) ;  /* 0xfffffffc00840947 */ /* 0x000fea000383ffff */
[----:B------:R-:W-:Y:S05]  /*c090*/  BSYNC.RECONVERGENT B3 ;  /* 0x0000000000037941 */ /* 0x000fea0003800200 */
.L_x_264:
[----:B------:R-:W-:Y:S05]  /*c0a0*/  BSYNC.RECONVERGENT B2 ;  /* 0x0000000000027941 */ /* 0x000fea0003800200 */
.L_x_263:
[----:B------:R-:W-:Y:S01]  /*c0b0*/  DMUL R64, R22, R40 ;  /* 0x0000002816407228 */ /* 0x000fe20000000000 */
[----:B------:R-:W-:Y:S01]  /*c0c0*/  BSSY.RECONVERGENT B2, `(.L_x_268) ;  /* 0x0000016000027945 */ /* 0x000fe20003800200 */
[----:B------:R-:W-:-:S04]  /*c0d0*/  IMAD.MOV.U32 R22, RZ, RZ, 0x1 ;  /* 0x00000001ff167424 */ /* 0x000fc800078e00ff */
[----:B------:R-:W0:Y:S02]  /*c0e0*/  MUFU.RCP64H R23, R65 ;  /* 0x0000004100177308 */ /* 0x000e240000001800 */
[----:B0-----:R-:W-:-:S08]  /*c0f0*/  DFMA R24, -R64, R22, 1 ;  /* 0x3ff000004018742b */ /* 0x001fd00000000116 */
[----:B------:R-:W-:-:S08]  /*c100*/  DFMA R24, R24, R24, R24 ;  /* 0x000000181818722b */ /* 0x000fd00000000018 */
[----:B------:R-:W-:Y:S02]  /*c110*/  DFMA R24, R22, R24, R22 ;  /* 0x000000181618722b */ /* 0x000fe40000000016 */
[----:B------:R-:W-:-:S06]  /*c120*/  DMUL R22, R38, R30 ;  /* 0x0000001e26167228 */ /* 0x000fcc0000000000 */
[----:B------:R-:W-:Y:S02]  /*c130*/  DFMA R40, -R64, R24, 1 ;  /* 0x3ff000004028742b */ /* 0x000fe40000000118 */
[----:B------:R-:W-:-:S06]  /*c140*/  DMUL R42, R6, R22 ;  /* 0x00000016062a7228 */ /* 0x000fcc0000000000 */
        /* <DEDUP_REMOVED lines=13> */
.L_x_269:
[----:B------:R-:W-:Y:S05]  /*c220*/  BSYNC.RECONVERGENT B2 ;  /* 0x0000000000027941 */ /* 0x000fea0003800200 */
.L_x_268:
[----:B------:R-:W-:-:S11]  /*c230*/  DADD R28, R28, R22 ;  /* 0x000000001c1c7229 */ /* 0x000fd60000000016 */
.L_x_256:
[----:B------:R-:W-:Y:S05]  /*c240*/  BSYNC.RECONVERGENT B1 ;  /* 0x0000000000017941 */ /* 0x000fea0003800200 */
.L_x_255:
[----:B------:R-:W-:-:S08]  /*c250*/  DADD R6, R6, R6 ;  /* 0x0000000006067229 */ /* 0x000fd00000000006 */
[-C--:B------:R-:W-:Y:S02]  /*c260*/  DFMA R36, R176, R6.reuse, -R36 ;  /* 0x00000006b024722b */ /* 0x080fe40000000824 */
[-C--:B------:R-:W-:Y:S02]  /*c270*/  DFMA R34, R178, R6.reuse, -R34 ;  /* 0x00000006b222722b */ /* 0x080fe40000000822 */
[----:B------:R-:W-:-:S04]  /*c280*/  DFMA R32, R180, R6, -R32 ;  /* 0x00000006b420722b */ /* 0x000fc80000000820 */
[----:B------:R-:W-:-:S08]  /*c290*/  DMUL R22, R36, R188 ;  /* 0x000000bc24167228 */ /* 0x000fd00000000000 */
[----:B------:R-:W-:-:S08]  /*c2a0*/  DFMA R6, R34, -R190, -R22 ;  /* 0x800000be2206722b */ /* 0x000fd00000000816 */
[----:B------:R-:W-:-:S08]  /*c2b0*/  DFMA R6, R32, -R192, R6 ;  /* 0x800000c02006722b */ /* 0x000fd00000000006 */
[----:B------:R-:W-:-:S14]  /*c2c0*/  DSETP.GT.AND P0, PT, R6, RZ, PT ;  /* 0x000000ff0600722a */ /* 0x000fdc0003f04000 */
[----:B------:R-:W-:Y:S05]  /*c2d0*/  @!P0 BRA `(.L_x_206) ;  /* 0x0000000400f88947 */ /* 0x000fea0003800000 */
[----:B------:R-:W-:Y:S01]  /*c2e0*/  DMUL R22, R34, R34 ;  /* 0x0000002222167228 */ /* 0x000fe20000000000 */
[----:B------:R-:W-:Y:S01]  /*c2f0*/  BSSY.RECONVERGENT B1, `(.L_x_270) ;  /* 0x0000032000017945 */ /* 0x000fe20003800200 */
[----:B------:R-:W-:-:S06]  /*c300*/  DMUL R30, R38, R30 ;  /* 0x0000001e261e7228 */ /* 0x000fcc0000000000 */
        /* <DEDUP_REMOVED lines=14> */
.L_x_275:
        /* <DEDUP_REMOVED lines=21> */
.L_x_274:
[----:B------:R-:W-:Y:S05]  /*c540*/  BSYNC.RECONVERGENT B3 ;  /* 0x0000000000037941 */ /* 0x000fea0003800200 */
.L_x_273:
        /* <DEDUP_REMOVED lines=10> */
.L_x_272:
[----:B------:R-:W-:Y:S01]  /*c5f0*/  IMAD.MOV.U32 R32, RZ, RZ, R22 ;  /* 0x000000ffff207224 */ /* 0x000fe200078e0016 */
[----:B------:R-:W-:-:S07]  /*c600*/  MOV R33, R23 ;  /* 0x0000001700217202 */ /* 0x000fce0000000f00 */
.L_x_271:
[----:B------:R-:W-:Y:S05]  /*c610*/  BSYNC.RECONVERGENT B1 ;  /* 0x0000000000017941 */ /* 0x000fea0003800200 */
.L_x_270:
        /* <DEDUP_REMOVED lines=8> */
.L_x_280:
        /* <DEDUP_REMOVED lines=21> */
.L_x_279:
[----:B------:R-:W-:Y:S05]  /*c7f0*/  BSYNC.RECONVERGENT B3 ;  /* 0x0000000000037941 */ /* 0x000fea0003800200 */
.L_x_278:
        /* <DEDUP_REMOVED lines=10> */
.L_x_277:
[----:B------:R-:W-:Y:S05]  /*c8a0*/  BSYNC.RECONVERGENT B1 ;  /* 0x0000000000017941 */ /* 0x000fea0003800200 */
.L_x_276:
[----:B------:R-:W-:Y:S01]  /*c8b0*/  DMUL R64, R22, R32 ;  /* 0x0000002016407228 */ /* 0x000fe20000000000 */
[----:B------:R-:W-:Y:S01]  /*c8c0*/  FSETP.GEU.AND P1, PT, |R7|, 6.5827683646048100446e-37, PT ;  /* 0x036000000700780b */ /* 0x000fe20003f2e200 */
[----:B------:R-:W-:Y:S01]  /*c8d0*/  BSSY.RECONVERGENT B1, `(.L_x_281) ;  /* 0x0000013000017945 */ /* 0x000fe20003800200 */
[----:B------:R-:W-:-:S03]  /*c8e0*/  MOV R22, 0x1 ;  /* 0x0000000100167802 */ /* 0x000fc60000000f00 */
[----:B------:R-:W0:Y:S03]  /*c8f0*/  MUFU.RCP64H R23, R65 ;  /* 0x0000004100177308 */ /* 0x000e260000001800 */
[----:B0-----:R-:W-:-:S08]  /*c900*/  DFMA R24, -R64, R22, 1 ;  /* 0x3ff000004018742b */ /* 0x001fd00000000116 */
        /* <DEDUP_REMOVED lines=15> */
.L_x_282:
[----:B------:R-:W-:Y:S05]  /*ca00*/  BSYNC.RECONVERGENT B1 ;  /* 0x0000000000017941 */ /* 0x000fea0003800200 */
.L_x_281:
[----:B------:R-:W-:-:S08]  /*ca10*/  DMUL R22, R22, R22 ;  /* 0x0000001616167228 */ /* 0x000fd00000000000 */
[----:B------:R-:W-:-:S08]  /*ca20*/  DMUL R6, R22, R22 ;  /* 0x0000001616067228 */ /* 0x000fd00000000000 */
[-C--:B------:R-:W-:Y:S02]  /*ca30*/  DMUL R24, R6, R6.reuse ;  /* 0x0000000606187228 */ /* 0x080fe40000000000 */
[----:B------:R-:W-:-:S06]  /*ca40*/  DMUL R6, R22, R6 ;  /* 0x0000000616067228 */ /* 0x000fcc0000000000 */
[-C--:B------:R-:W-:Y:S02]  /*ca50*/  DMUL R22, R24, R24.reuse ;  /* 0x0000001818167228 */ /* 0x080fe40000000000 */
[----:B------:R-:W-:-:S06]  /*ca60*/  DMUL R6, R6, R24 ;  /* 0x0000001806067228 */ /* 0x000fcc0000000000 */
[----:B------:R-:W-:-:S08]  /*ca70*/  DMUL R22, R22, R22 ;  /* 0x0000001616167228 */ /* 0x000fd00000000000 */
[-C--:B------:R-:W-:Y:S02]  /*ca80*/  DMUL R6, R6, R22.reuse ;  /* 0x0000001606067228 */ /* 0x080fe40000000000 */
[----:B------:R-:W-:-:S08]  /*ca90*/  DMUL R22, R22, R22 ;  /* 0x0000001616167228 */ /* 0x000fd00000000000 */
[----:B------:R-:W-:-:S08]  /*caa0*/  DMUL R6, R6, R22 ;  /* 0x0000001606067228 */ /* 0x000fd00000000000 */
[----:B------:R-:W-:-:S11]  /*cab0*/  DFMA R28, R30, R6, R28 ;  /* 0x000000061e1c722b */ /* 0x000fd6000000001c */
.L_x_206:
[----:B------:R-:W-:Y:S05]  /*cac0*/  BSYNC.RECONVERGENT B0 ;  /* 0x0000000000007941 */ /* 0x000fea0003800200 */
.L_x_203:
[----:B------:R-:W-:Y:S05]  /*cad0*/  @P4 BRA `(.L_x_283) ;  /* 0xffffffc0003c4947 */ /* 0x000fea000383ffff */
.L_x_202:
[----:B------:R-:W-:Y:S01]  /*cae0*/  LOP3.LUT R11, R11, 0xff, RZ, 0xc0, !PT ;  /* 0x000000ff0b0b7812 */ /* 0x000fe200078ec0ff */
[----:B------:R-:W-:Y:S01]  /*caf0*/  IMAD.MOV.U32 R22, RZ, RZ, 0x80000 ;  /* 0x00080000ff167424 */ /* 0x000fe200078e00ff */
[----:B------:R-:W-:Y:S01]  /*cb00*/  LOP3.LUT R14, R14, 0xff, RZ, 0xc0, !PT ;  /* 0x000000ff0e0e7812 */ /* 0x000fe200078ec0ff */
[----:B------:R-:W-:Y:S01]  /*cb10*/  BSSY.RELIABLE B0, `(.L_x_284) ;  /* 0x0000039000007945 */ /* 0x000fe20003800100 */
[----:B------:R-:W0:Y:S01]  /*cb20*/  I2F.F64.U16 R6, R11 ;  /* 0x0000000b00067312 */ /* 0x000e220000101800 */
[----:B------:R-:W-:Y:S02]  /*cb30*/  LOP3.LUT R17, R17, 0xff, RZ, 0xc0, !PT ;  /* 0x000000ff11117812 */ /* 0x000fe400078ec0ff */
[----:B------:R-:W-:-:S05]  /*cb40*/  LOP3.LUT R0, R20, 0xff, RZ, 0xc0, !PT ;  /* 0x000000ff14007812 */ /* 0x000fca00078ec0ff */
[----:B------:R-:W1:Y:S01]  /*cb50*/  I2F.F64.U16 R12, R14 ;  /* 0x0000000e000c7312 */ /* 0x000e620000101800 */
[----:B0-----:R-:W-:-:S07]  /*cb60*/  DMUL R6, R6, R28 ;  /* 0x0000001c06067228 */ /* 0x001fce0000000000 */
[----:B------:R-:W0:Y:S01]  /*cb70*/  I2F.F64.U16 R18, R17 ;  /* 0x0000001100127312 */ /* 0x000e220000101800 */
[----:B-1----:R-:W-:-:S07]  /*cb80*/  DMUL R12, R12, R28 ;  /* 0x0000001c0c0c7228 */ /* 0x002fce0000000000 */
[----:B------:R1:W2:Y:S01]  /*cb90*/  I2F.F64.U16 R20, R0 ;  /* 0x0000000000147312 */ /* 0x0002a20000101800 */
[----:B------:R-:W-:Y:S01]  /*cba0*/  DSETP.MIN.AND P0, P1, R6, 255, PT ;  /* 0x406fe0000600742a */ /* 0x000fe20003900000 */
[----:B------:R-:W-:Y:S02]  /*cbb0*/  IMAD.MOV.U32 R11, RZ, RZ, R7 ;  /* 0x000000ffff0b7224 */ /* 0x000fe400078e0007 */
[----:B------:R-:W-:Y:S01]  /*cbc0*/  IMAD.MOV.U32 R7, RZ, RZ, 0x80000 ;  /* 0x00080000ff077424 */ /* 0x000fe200078e00ff */
[----:B------:R-:W-:Y:S02]  /*cbd0*/  DSETP.MIN.AND P2, P3, R12, 255, PT ;  /* 0x406fe0000c00742a */ /* 0x000fe40003b40000 */
[----:B------:R-:W-:Y:S01]  /*cbe0*/  FSEL R11, R11, 3.748046875, P0 ;  /* 0x406fe0000b0b7808 */ /* 0x000fe20000000000 */
[----:B0-----:R-:W-:Y:S01]  /*cbf0*/  DMUL R18, R18, R28 ;  /* 0x0000001c12127228 */ /* 0x001fe20000000000 */
[----:B-1----:R-:W-:Y:S01]  /*cc00*/  IMAD.MOV.U32 R0, RZ, RZ, R13 ;  /* 0x000000ffff007224 */ /* 0x002fe200078e000d */
[----:B------:R-:W-:-:S02]  /*cc10*/  SEL R6, R6, RZ, P0 ;  /* 0x000000ff06067207 */ /* 0x000fc40000000000 */
[----:B------:R-:W-:Y:S01]  /*cc20*/  SEL R12, R12, RZ, P2 ;  /* 0x000000ff0c0c7207 */ /* 0x000fe20001000000 */
[----:B--2---:R-:W-:Y:S02]  /*cc30*/  DMUL R20, R20, R28 ;  /* 0x0000001c14147228 */ /* 0x004fe40000000000 */
[----:B------:R-:W-:Y:S01]  /*cc40*/  @P1 LOP3.LUT R11, R22, 0x406fe000, RZ, 0xfc, !PT ;  /* 0x406fe000160b1812 */ /* 0x000fe200078efcff */
[----:B------:R-:W-:Y:S01]  /*cc50*/  DSETP.MIN.AND P0, P1, R18, 255, PT ;  /* 0x406fe0001200742a */ /* 0x000fe20003900000 */
[----:B------:R-:W-:Y:S01]  /*cc60*/  FSEL R17, R0, 3.748046875, P2 ;  /* 0x406fe00000117808 */ /* 0x000fe20001000000 */
[----:B------:R-:W-:Y:S01]  /*cc70*/  IMAD.MOV.U32 R0, RZ, RZ, R19 ;  /* 0x000000ffff007224 */ /* 0x000fe200078e0013 */
[----:B------:R-:W-:Y:S01]  /*cc80*/  @P3 LOP3.LUT R17, R7, 0x406fe000, RZ, 0xfc, !PT ;  /* 0x406fe00007113812 */ /* 0x000fe200078efcff */
[----:B------:R-:W-:Y:S01]  /*cc90*/  IMAD.MOV.U32 R7, RZ, RZ, R11 ;  /* 0x000000ffff077224 */ /* 0x000fe200078e000b */
[----:B------:R-:W-:Y:S02]  /*cca0*/  DSETP.MIN.AND P2, P3, R20, 255, PT ;  /* 0x406fe0001400742a */ /* 0x000fe40003b40000 */
[----:B------:R-:W-:Y:S01]  /*ccb0*/  FSEL R11, R0, 3.748046875, P0 ;  /* 0x406fe000000b7808 */ /* 0x000fe20000000000 */
[----:B------:R-:W-:Y:S01]  /*ccc0*/  IMAD.MOV.U32 R0, RZ, RZ, R21 ;  /* 0x000000ffff007224 */ /* 0x000fe200078e0015 */
[----:B------:R0:W-:Y:S01]  /*ccd0*/  F2I.U32.F64.TRUNC R14, R6 ;  /* 0x00000006000e7311 */ /* 0x0001e2000030d000 */
[----:B------:R-:W-:-:S02]  /*cce0*/  SEL R18, R18, RZ, P0 ;  /* 0x000000ff12127207 */ /* 0x000fc40000000000 */
[----:B------:R-:W-:Y:S02]  /*ccf0*/  ISETP.NE.AND P0, PT, R16, 0x1, PT ;  /* 0x000000011000780c */ /* 0x000fe40003f05270 */
[----:B------:R-:W-:Y:S02]  /*cd00*/  @P1 LOP3.LUT R11, R22, 0x406fe000, RZ, 0xfc, !PT ;  /* 0x406fe000160b1812 */ /* 0x000fe400078efcff */
[----:B------:R-:W-:Y:S01]  /*cd10*/  MOV R13, R17 ;  /* 0x00000011000d7202 */ /* 0x000fe20000000f00 */
[----:B0-----:R-:W-:Y:S01]  /*cd20*/  IMAD.MOV.U32 R6, RZ, RZ, 0x80000 ;  /* 0x00080000ff067424 */ /* 0x001fe200078e00ff */
[----:B------:R-:W-:Y:S01]  /*cd30*/  FSEL R7, R0, 3.748046875, P2 ;  /* 0x406fe00000077808 */ /* 0x000fe20001000000 */
[----:B------:R-:W-:-:S03]  /*cd40*/  IMAD.MOV.U32 R19, RZ, RZ, R11 ;  /* 0x000000ffff137224 */ /* 0x000fc600078e000b */
[----:B------:R-:W-:Y:S01]  /*cd50*/  F2I.U32.F64.TRUNC R13, R12 ;  /* 0x0000000c000d7311 */ /* 0x000fe2000030d000 */
[----:B------:R-:W-:Y:S02]  /*cd60*/  @P3 LOP3.LUT R7, R6, 0x406fe000, RZ, 0xfc, !PT ;  /* 0x406fe00006073812 */ /* 0x000fe400078efcff */
[----:B------:R-:W-:-:S05]  /*cd70*/  SEL R6, R20, RZ, P2 ;  /* 0x000000ff14067207 */ /* 0x000fca0001000000 */
[----:B------:R-:W0:Y:S08]  /*cd80*/  F2I.U32.F64.TRUNC R18, R18 ;  /* 0x0000001200127311 */ /* 0x000e30000030d000 */
[----:B------:R-:W1:Y:S01]  /*cd90*/  F2I.U32.F64.TRUNC R6, R6 ;  /* 0x0000000600067311 */ /* 0x000e62000030d000 */
[----:B0-----:R-:W-:Y:S02]  /*cda0*/  PRMT R12, R18, 0x7610, R12 ;  /* 0x00007610120c7816 */ /* 0x001fe4000000000c */
[----:B-1----:R-:W-:Y:S01]  /*cdb0*/  PRMT R11, R6, 0x7610, R11 ;  /* 0x00007610060b7816 */ /* 0x002fe2000000000b */
[----:B------:R-:W-:Y:S06]  /*cdc0*/  @!P0 BRA `(.L_x_285) ;  /* 0x00000000001c8947 */ /* 0x000fec0003800000 */
[----:B------:R-:W-:-:S13]  /*cdd0*/  ISETP.NE.AND P0, PT, R16, RZ, PT ;  /* 0x000000ff1000720c */ /* 0x000fda0003f05270 */
[----:B------:R-:W-:Y:S05]  /*cde0*/  @P0 BRA `(.L_x_286) ;  /* 0x00000000002c0947 */ /* 0x000fea0003800000 */
[----:B------:R-:W2:Y:S02]  /*cdf0*/  LDG.E.64 R6, desc[UR4][R44.64+0x70] ;  /* 0x000070042c067981 */ /* 0x000ea4000c1e1b00 */
[----:B--2---:R-:W-:-:S14]  /*ce00*/  DSETP.GTU.AND P0, PT, R6, RZ, PT ;  /* 0x000000ff0600722a */ /* 0x004fdc0003f0c000 */
[----:B------:R-:W-:Y:S05]  /*ce10*/  @!P0 BREAK.RELIABLE B0 ;  /* 0x0000000000008942 */ /* 0x000fea0003800100 */
[----:B------:R-:W-:Y:S05]  /*ce20*/  @P0 BRA `(.L_x_286) ;  /* 0x00000000001c0947 */ /* 0x000fea0003800000 */
[----:B------:R-:W-:Y:S05]  /*ce30*/  BRA `(.L_x_114) ;  /* 0x00000ae000607947 */ /* 0x000fea0003800000 */
.L_x_285:
[----:B------:R-:W0:Y:S02]  /*ce40*/  LDC.64 R6, c[0x0][0x390] ;  /* 0x0000e400ff067b82 */ /* 0x000e240000000a00 */
[----:B0-----:R-:W-:-:S06]  /*ce50*/  IMAD.WIDE R6, R15, 0x60, R6 ;  /* 0x000000600f067825 */ /* 0x001fcc00078e0206 */
[----:B------:R-:W2:Y:S02]  /*ce60*/  LDG.E.64 R6, desc[UR4][R6.64+0x50] ;  /* 0x0000500406067981 */ /* 0x000ea4000c1e1b00 */
[----:B--2---:R-:W-:-:S14]  /*ce70*/  DSETP.GTU.AND P0, PT, R6, RZ, PT ;  /* 0x000000ff0600722a */ /* 0x004fdc0003f0c000 */
[----:B------:R-:W-:Y:S05]  /*ce80*/  @!P0 BREAK.RELIABLE B0 ;  /* 0x0000000000008942 */ /* 0x000fea0003800100 */
[----:B------:R-:W-:Y:S05]  /*ce90*/  @!P0 BRA `(.L_x_114) ;  /* 0x00000ae000488947 */ /* 0x000fea0003800000 */
.L_x_286:
[----:B------:R-:W-:Y:S05]  /*cea0*/  BSYNC.RELIABLE B0 ;  /* 0x0000000000007941 */ /* 0x000fea0003800100 */
.L_x_284:
[----:B------:R-:W-:Y:S01]  /*ceb0*/  DMUL R6, R176, R188 ;  /* 0x000000bcb0067228 */ /* 0x000fe20000000000 */
[----:B------:R-:W-:Y:S01]  /*cec0*/  BSSY.RECONVERGENT B0, `(.L_x_287) ;  /* 0x0000038000007945 */ /* 0x000fe20003800200 */
[----:B------:R-:W-:-:S06]  /*ced0*/  CS2R R28, SRZ ;  /* 0x00000000001c7805 */ /* 0x000fcc000001ff00 */
[----:B------:R-:W-:-:S08]  /*cee0*/  DFMA R6, R178, -R190, -R6 ;  /* 0x800000beb206722b */ /* 0x000fd00000000806 */
[----:B------:R-:W-:-:S08]  /*cef0*/  DFMA R6, R180, -R192, R6 ;  /* 0x800000c0b406722b */ /* 0x000fd00000000006 */
[----:B------:R-:W-:-:S08]  /*cf00*/  DADD R6, R6, R6 ;  /* 0x0000000006067229 */ /* 0x000fd00000000006 */
[-C--:B------:R-:W-:Y:S02]  /*cf10*/  DFMA R18, R178, R6.reuse, R190 ;  /* 0x00000006b212722b */ /* 0x080fe400000000be */
[-C--:B------:R-:W-:Y:S02]  /*cf20*/  DFMA R30, R176, R6.reuse, R188 ;  /* 0x00000006b01e722b */ /* 0x080fe400000000bc */
[----:B------:R-:W-:-:S04]  /*cf30*/  DFMA R6, R180, R6, R192 ;  /* 0x00000006b406722b */ /* 0x000fc800000000c0 */
[----:B------:R-:W-:-:S08]  /*cf40*/  DMUL R20, R18, R18 ;  /* 0x0000001212147228 */ /* 0x000fd00000000000 */
        /* <DEDUP_REMOVED lines=13> */
.L_x_292:
        /* <DEDUP_REMOVED lines=21> */
.L_x_291:
[----:B------:R-:W-:Y:S05]  /*d170*/  BSYNC.RECONVERGENT B2 ;  /* 0x0000000000027941 */ /* 0x000fea0003800200 */
.L_x_290:
        /* <DEDUP_REMOVED lines=10> */
.L_x_289:
[----:B------:R-:W-:Y:S02]  /*d220*/  IMAD.MOV.U32 R28, RZ, RZ, R22 ;  /* 0x000000ffff1c7224 */ /* 0x000fe400078e0016 */
[----:B------:R-:W-:-:S07]  /*d230*/  IMAD.MOV.U32 R29, RZ, RZ, R23 ;  /* 0x000000ffff1d7224 */ /* 0x000fce00078e0017 */
.L_x_288:
[----:B------:R-:W-:Y:S05]  /*d240*/  BSYNC.RECONVERGENT B0 ;  /* 0x0000000000007941 */ /* 0x000fea0003800200 */
.L_x_287:
        /* <DEDUP_REMOVED lines=29> */
.L_x_296:
[----:B------:R-:W-:Y:S05]  /*d420*/  BSYNC.RECONVERGENT B1 ;  /* 0x0000000000017941 */ /* 0x000fea0003800200 */
.L_x_295:
        /* <DEDUP_REMOVED lines=25> */
.L_x_298:
[----:B------:R-:W-:Y:S05]  /*d5c0*/  BSYNC.RECONVERGENT B1 ;  /* 0x0000000000017941 */ /* 0x000fea0003800200 */
.L_x_297:
        /* <DEDUP_REMOVED lines=21> */
.L_x_300:
[----:B------:R-:W-:Y:S05]  /*d720*/  BSYNC.RECONVERGENT B1 ;  /* 0x0000000000017941 */ /* 0x000fea0003800200 */
.L_x_299:
[----:B------:R-:W-:Y:S02]  /*d730*/  IMAD.MOV.U32 R174, RZ, RZ, R22 ;  /* 0x000000ffffae7224 */ /* 0x000fe400078e0016 */
[----:B------:R-:W-:-:S07]  /*d740*/  IMAD.MOV.U32 R175, RZ, RZ, R23 ;  /* 0x000000ffffaf7224 */ /* 0x000fce00078e0017 */
.L_x_294:
[----:B------:R-:W-:Y:S05]  /*d750*/  BSYNC.RECONVERGENT B0 ;  /* 0x0000000000007941 */ /* 0x000fea0003800200 */
.L_x_293:
[----:B------:R-:W0:Y:S01]  /*d760*/  LDCU UR6, c[0x0][0x3a8] ;  /* 0x00007500ff0677ac */ /* 0x000e220008000800 */
[----:B------:R-:W-:Y:S01]  /*d770*/  BSSY.RECONVERGENT B8, `(.L_x_301) ;  /* 0x0005570000087945 */ /* 0x000fe20003800200 */
[----:B0-----:R-:W-:-:S09]  /*d780*/  UISETP.GE.AND UP0, UPT, UR6, 0x1, UPT ;  /* 0x000000010600788c */ /* 0x001fd2000bf06270 */
[----:B------:R-:W-:Y:S05]  /*d790*/  BRA.U !UP0, `(.L_x_302) ;  /* 0x0000000908787547 */ /* 0x000fea000b800000 */
[----:B------:R-:W-:-:S07]  /*d7a0*/  IMAD.MOV.U32 R27, RZ, RZ, RZ ;  /* 0x000000ffff1b7224 */ /* 0x000fce00078e00ff */
.L_x_318:
[----:B------:R-:W0:Y:S02]  /*d7b0*/  LDC.64 R20, c[0x0][0x3a0] ;  /* 0x0000e800ff147b82 */ /* 0x000e240000000a00 */
[----:B0-----:R-:W-:-:S05]  /*d7c0*/  IMAD.WIDE.U32 R20, R27, 0x40, R20 ;  /* 0x000000401b147825 */ /* 0x001fca00078e0014 */
[----:B------:R-:W2:Y:S01]  /*d7d0*/  LDG.E R0, desc[UR4][R20.64] ;  /* 0x0000000414007981 */ /* 0x000ea2000c1e1900 */
[----:B------:R-:W-:Y:S01]  /*d7e0*/  BSSY.RELIABLE B0, `(.L_x_303) ;  /* 0x0000095000007945 */ /* 0x000fe20003800100 */
[----:B--2---:R-:W-:-:S13]  /*d7f0*/  ISETP.NE.AND P0, PT, R0, 0x1, PT ;  /* 0x000000010000780c */ /* 0x004fda0003f05270 */
[----:B------:R-:W-:Y:S05]  /*d800*/  @P0 BRA `(.L_x_304) ;  /* 0x0000000800480947 */ /* 0x000fea0003800000 */
[----:B------:R-:W2:Y:S04]  /*d810*/  LDG.E.64 R28, desc[UR4][R20.64+0x18] ;  /* 0x00001804141c7981 */ /* 0x000ea8000c1e1b00 */
[----:B------:R-:W3:Y:S04]  /*d820*/  LDG.E.64 R6, desc[UR4][R20.64+0x10] ;  /* 0x0000100414067981 */ /* 0x000ee8000c1e1b00 */
[----:B------:R-:W4:Y:S01]  /*d830*/  LDG.E.64 R18, desc[UR4][R20.64+0x20] ;  /* 0x0000200414127981 */ /* 0x000f22000c1e1b00 */
[----:B------:R-:W-:Y:S01]  /*d840*/  BSSY.RECONVERGENT B1, `(.L_x_305) ;  /* 0x0000033000017945 */ /* 0x000fe20003800200 */
[----:B------:R-:W-:Y:S01]  /*d850*/  CS2R R30, SRZ ;  /* 0x00000000001e7805 */ /* 0x000fe2000001ff00 */
[----:B--2---:R-:W-:-:S02]  /*d860*/  DADD R28, -R184, R28 ;  /* 0x00000000b81c7229 */ /* 0x004fc4000000011c */
[----:B---3--:R-:W-:-:S06]  /*d870*/  DADD R34, -R186, R6 ;  /* 0x00000000ba227229 */ /* 0x008fcc0000000106 */
[----:B------:R-:W-:Y:S02]  /*d880*/  DMUL R6, R28, R28 ;  /* 0x0000001c1c067228 */ /* 0x000fe40000000000 */
[----:B----4-:R-:W-:-:S06]  /*d890*/  DADD R18, -R182, R18 ;  /* 0x00000000b6127229 */ /* 0x010fcc0000000112 */
        /* <DEDUP_REMOVED lines=8> */
[----:B------:R-:W-:-:S13]  /*d920*/  MOV R31, R33 ;  /* 0x00000021001f7202 */ /* 0x000fda0000000f00 */
[----:B------:R-:W-:Y:S05]  /*d930*/  @!P0 BRA `(.L_x_306) ;  /* 0x00000000008c8947 */ /* 0x000fea0003800000 */
[----:B------:R-:W-:Y:S01]  /*d940*/  BSSY.RECONVERGENT B2, `(.L_x_306) ;  /* 0x0000022000027945 */ /* 0x000fe20003800200 */
[----:B------:R-:W-:Y:S02]  /*d950*/  IMAD.MOV.U32 R6, RZ, RZ, R32 ;  /* 0x000000ffff067224 */ /* 0x000fe400078e0020 */
[----:B------:R-:W-:-:S07]  /*d960*/  IMAD.MOV.U32 R7, RZ, RZ, R33 ;  /* 0x000000ffff077224 */ /* 0x000fce00078e0021 */
.L_x_309:
        /* <DEDUP_REMOVED lines=21> */
.L_x_308:
[----:B------:R-:W-:Y:S05]  /*dac0*/  BSYNC.RECONVERGENT B3 ;  /* 0x0000000000037941 */ /* 0x000fea0003800200 */
.L_x_307:
        /* <DEDUP_REMOVED lines=10> */
.L_x_306:
[----:B------:R-:W-:Y:S05]  /*db70*/  BSYNC.RECONVERGENT B1 ;  /* 0x0000000000017941 */ /* 0x000fea0003800200 */
.L_x_305:
        /* <DEDUP_REMOVED lines=29> */
.L_x_313:
[----:B------:R-:W-:Y:S05]  /*dd50*/  BSYNC.RECONVERGENT B2 ;  /* 0x0000000000027941 */ /* 0x000fea0003800200 */
.L_x_312:
        /* <DEDUP_REMOVED lines=25> */
.L_x_315:
[----:B------:R-:W-:Y:S05]  /*def0*/  BSYNC.RECONVERGENT B2 ;  /* 0x0000000000027941 */ /* 0x000fea0003800200 */
.L_x_314:
        /* <DEDUP_REMOVED lines=21> */
.L_x_316:
[----:B------:R-:W-:Y:S05]  /*e050*/  BSYNC.RECONVERGENT B2 ;  /* 0x0000000000027941 */ /* 0x000fea0003800200 */
.L_x_311:
[----:B------:R-:W-:Y:S05]  /*e060*/  BSYNC.RECONVERGENT B1 ;  /* 0x0000000000017941 */ /* 0x000fea0003800200 */
.L_x_310:
[----:B------:R-:W-:Y:S01]  /*e070*/  DMUL R32, R32, R170 ;  /* 0x000000aa20207228 */ /* 0x000fe20000000000 */
[----:B------:R-:W-:Y:S01]  /*e080*/  IMAD.MOV.U32 R17, RZ, RZ, 0xff ;  /* 0x000000ffff117424 */ /* 0x000fe200078e00ff */
[----:B------:R-:W-:Y:S01]  /*e090*/  DSETP.LT.AND P1, PT, R30, 0.125, PT ;  /* 0x3fc000001e00742a */ /* 0x000fe20003f21000 */
[----:B------:R-:W-:Y:S01]  /*e0a0*/  MOV R18, 0xff ;  /* 0x000000ff00127802 */ /* 0x000fe20000000f00 */
[----:B------:R-:W-:Y:S02]  /*e0b0*/  IMAD.MOV.U32 R19, RZ, RZ, 0xff ;  /* 0x000000ffff137424 */ /* 0x000fe400078e00ff */
[----:B------:R-:W-:Y:S02]  /*e0c0*/  IMAD.MOV.U32 R20, RZ, RZ, 0xff ;  /* 0x000000ffff147424 */ /* 0x000fe400078e00ff */
[----:B------:R-:W-:-:S08]  /*e0d0*/  DFMA R6, R6, R172, R32 ;  /* 0x000000ac0606722b */ /* 0x000fd00000000020 */
[----:B------:R-:W-:-:S08]  /*e0e0*/  DFMA R6, R22, R174, R6 ;  /* 0x000000ae1606722b */ /* 0x000fd00000000006 */
[----:B------:R-:W-:-:S08]  /*e0f0*/  DADD R6, R6, -1 ;  /* 0xbff0000006067429 */ /* 0x000fd00000000000 */
[----:B------:R-:W-:-:S14]  /*e100*/  DSETP.GEU.AND P0, PT, |R6|, 0.125, PT ;  /* 0x3fc000000600742a */ /* 0x000fdc0003f0e200 */
[----:B------:R-:W-:Y:S05]  /*e110*/  @!P0 BREAK.RELIABLE P1, B0 ;  /* 0x0000000000008942 */ /* 0x000fea0000800100 */
[----:B------:R-:W-:Y:S05]  /*e120*/  @!P0 BRA P1, `(.L_x_317) ;  /* 0x0000054c00508947 */ /* 0x000fea0000800000 */
.L_x_304:
[----:B------:R-:W-:Y:S05]  /*e130*/  BSYNC.RELIABLE B0 ;  /* 0x0000000000007941 */ /* 0x000fea0003800100 */
.L_x_303:
[----:B------:R-:W0:Y:S01]  /*e140*/  LDCU UR6, c[0x0][0x3a8] ;  /* 0x00007500ff0677ac */ /* 0x000e220008000800 */
[----:B------:R-:W-:-:S05]  /*e150*/  VIADD R27, R27, 0x1 ;  /* 0x000000011b1b7836 */ /* 0x000fca0000000000 */
[----:B0-----:R-:W-:-:S13]  /*e160*/  ISETP.NE.AND P0, PT, R27, UR6, PT ;  /* 0x000000061b007c0c */ /* 0x001fda000bf05270 */
[----:B------:R-:W-:Y:S05]  /*e170*/  @P0 BRA `(.L_x_318) ;  /* 0xfffffff4008c0947 */ /* 0x000fea000383ffff */
.L_x_302:
        /* <DEDUP_REMOVED lines=8> */
[----:B------:R-:W-:Y:S01]  /*e200*/  IMAD.MOV.U32 R35, RZ, RZ, -0x1 ;  /* 0xffffffffff237424 */ /* 0x000fe200078e00ff */
[----:B------:R-:W-:Y:S01]  /*e210*/  MOV R36, 0xffffffff ;  /* 0xffffffff00247802 */ /* 0x000fe20000000f00 */
[----:B------:R-:W-:Y:S02]  /*e220*/  IMAD.MOV.U32 R17, RZ, RZ, RZ ;  /* 0x000000ffff117224 */ /* 0x000fe400078e00ff */
[----:B------:R-:W-:Y:S02]  /*e230*/  IMAD.MOV.U32 R164, RZ, RZ, -0x1 ;  /* 0xffffffffffa47424 */ /* 0x000fe400078e00ff */
[----:B------:R-:W-:-:S07]  /*e240*/  IMAD.MOV.U32 R165, RZ, RZ, 0x7fefffff ;  /* 0x7fefffffffa57424 */ /* 0x000fce00078e00ff */
.L_x_336:
        /* <DEDUP_REMOVED lines=17> */
[----:B------:R-:W-:Y:S01]  /*e360*/  PLOP3.LUT P1, PT, PT, PT, PT, 0x8, 0x80 ;  /* 0x000000000080781c */ /* 0x000fe20003f2e170 */
[----:B--2---:R-:W-:-:S02]  /*e370*/  DADD R74, R28, -R92 ;  /* 0x000000001c4a7229 */ /* 0x004fc4000000085c */
        /* <DEDUP_REMOVED lines=9> */
[----:B0-----:R-:W-:Y:S01]  /*e410*/  DMUL R6, R80, R26 ;  /* 0x0000001a50067228 */ /* 0x001fe20000000000 */
[----:B------:R-:W-:Y:S01]  /*e420*/  CS2R R18, SRZ ;  /* 0x0000000000127805 */ /* 0x000fe2000001ff00 */
[----:B------:R-:W-:-:S02]  /*e430*/  DADD R86, R38, -R92 ;  /* 0x0000000026567229 */ /* 0x000fc4000000085c */
        /* <DEDUP_REMOVED lines=34> */
.L_x_323:
[----:B------:R-:W-:Y:S05]  /*e660*/  BSYNC.RECONVERGENT B2 ;  /* 0x0000000000027941 */ /* 0x000fea0003800200 */
.L_x_322:
        /* <DEDUP_REMOVED lines=33> */
.L_x_325:
[----:B------:R-:W-:Y:S05]  /*e880*/  BSYNC.RECONVERGENT B2 ;  /* 0x0000000000027941 */ /* 0x000fea0003800200 */
.L_x_324:
        /* <DEDUP_REMOVED lines=26> */
[----:B-----5:R-:W-:Y:S05]  /*ea30*/  CALL.REL.NOINC `($__internal_2_$__cuda_sm20_div_rn_f64_full) ;  /* 0x00000ac8007c7944 */ /* 0x020fea0003c00000 */
.L_x_327:
[----:B------:R-:W-:Y:S05]  /*ea40*/  BSYNC.RECONVERGENT B2 ;  /* 0x0000000000027941 */ /* 0x000fea0003800200 */
.L_x_326:
[----:B------:R-:W-:-:S06]  /*ea50*/  DSETP.GEU.AND P1, PT, R22, RZ, PT ;  /* 0x000000ff1600722a */ /* 0x000fcc0003f2e000 */
[----:B------:R-:W-:Y:S02]  /*ea60*/  FSEL R18, R22, RZ, P1 ;  /* 0x000000ff16127208 */ /* 0x000fe40000800000 */
[----:B------:R-:W-:-:S07]  /*ea70*/  FSEL R19, R23, RZ, P1 ;  /* 0x000000ff17137208 */ /* 0x000fce0000800000 */
.L_x_321:
[----:B------:R-:W-:Y:S05]  /*ea80*/  BSYNC.RECONVERGENT B1 ;  /* 0x0000000000017941 */ /* 0x000fea0003800200 */
.L_x_320:
        /* <DEDUP_REMOVED lines=51> */
.L_x_331:
[----:B------:R-:W-:Y:S05]  /*edc0*/  BSYNC.RECONVERGENT B2 ;  /* 0x0000000000027941 */ /* 0x000fea0003800200 */
.L_x_330:
        /* <DEDUP_REMOVED lines=33> */
.L_x_333:
[----:B------:R-:W-:Y:S05]  /*efe0*/  BSYNC.RECONVERGENT B2 ;  /* 0x0000000000027941 */ /* 0x000fea0003800200 */
.L_x_332:
        /* <DEDUP_REMOVED lines=27> */
.L_x_335:
[----:B------:R-:W-:Y:S05]  /*f1a0*/  BSYNC.RECONVERGENT B2 ;  /* 0x0000000000027941 */ /* 0x000fea0003800200 */
.L_x_334:
[----:B------:R-:W-:-:S06]  /*f1b0*/  DSETP.GEU.AND P0, PT, R22, RZ, PT ;  /* 0x000000ff1600722a */ /* 0x000fcc0003f0e000 */
[----:B------:R-:W-:Y:S02]  /*f1c0*/  FSEL R74, R22, RZ, P0 ;  /* 0x000000ff164a7208 */ /* 0x000fe40000000000 */
[----:B------:R-:W-:-:S07]  /*f1d0*/  FSEL R75, R23, RZ, P0 ;  /* 0x000000ff174b7208 */ /* 0x000fce0000000000 */
.L_x_329:
[----:B------:R-:W-:Y:S05]  /*f1e0*/  BSYNC.RECONVERGENT B1 ;  /* 0x0000000000017941 */ /* 0x000fea0003800200 */
.L_x_328:
[----:B------:R-:W-:Y:S01]  /*f1f0*/  UMOV UR6, 0xffffffff ;  /* 0xffffffff00067882 */ /* 0x000fe20000000000 */
[----:B------:R-:W-:Y:S02]  /*f200*/  UMOV UR7, 0x7fefffff ;  /* 0x7fefffff00077882 */ /* 0x000fe40000000000 */
[----:B------:R-:W-:Y:S01]  /*f210*/  DSETP.LT.AND P1, PT, R18, UR6, P1 ;  /* 0x0000000612007e2a */ /* 0x000fe20008f21000 */
[----:B------:R-:W0:Y:S05]  /*f220*/  LDCU UR6, c[0x0][0x388] ;  /* 0x00007100ff0677ac */ /* 0x000e2a0008000800 */
[----:B------:R-:W-:Y:S02]  /*f230*/  FSEL R6, R18, -QNAN , P1 ;  /* 0xffffffff12067808 */ /* 0x000fe40000800000 */
[----:B------:R-:W-:-:S02]  /*f240*/  FSEL R7, R19, +QNAN , P1 ;  /* 0x7fefffff13077808 */ /* 0x000fc40000800000 */
[----:B------:R-:W-:-:S04]  /*f250*/  FSEL R19, R19, RZ, P1 ;  /* 0x000000ff13137208 */ /* 0x000fc80000800000 */
[----:B------:R-:W-:Y:S01]  /*f260*/  DSETP.LT.AND P0, PT, R74, R6, P0 ;  /* 0x000000064a00722a */ /* 0x000fe20000701000 */
[----:B------:R-:W-:-:S05]  /*f270*/  FSEL R7, R18, RZ, P1 ;  /* 0x000000ff12077208 */ /* 0x000fca0000800000 */
        /* <DEDUP_REMOVED lines=17> */
.L_x_319:
        /* <DEDUP_REMOVED lines=11> */
.L_x_360:
        /* <DEDUP_REMOVED lines=62> */
.L_x_345:
[----:B------:R-:W-:Y:S05]  /*f820*/  BSYNC.RECONVERGENT B4 ;  /* 0x0000000000047941 */ /* 0x000fea0003800200 */
.L_x_344:
        /* <DEDUP_REMOVED lines=33> */
.L_x_347:
[----:B------:R-:W-:Y:S05]  /*fa40*/  BSYNC.RECONVERGENT B4 ;  /* 0x0000000000047941 */ /* 0x000fea0003800200 */
.L_x_346:
        /* <DEDUP_REMOVED lines=27> */
.L_x_349:
[----:B------:R-:W-:Y:S05]  /*fc00*/  BSYNC.RECONVERGENT B4 ;  /* 0x0000000000047941 */ /* 0x000fea0003800200 */
.L_x_348:
[----:B------:R-:W-:-:S06]  /*fc10*/  DSETP.GEU.AND P1, PT, R22, RZ, PT ;  /* 0x000000ff1600722a */ /* 0x000fcc0003f2e000 */
[----:B------:R-:W-:Y:S02]  /*fc20*/  PLOP3.LUT P0, PT, P1, PT, PT, 0x8, 0x80 ;  /* 0x000000000080781c */ /* 0x000fe40000f0e170 */
[----:B------:R-:W-:Y:S02]  /*fc30*/  FSEL R38, R22, RZ, P1 ;  /* 0x000000ff16267208 */ /* 0x000fe40000800000 */
[----:B------:R-:W-:-:S09]  /*fc40*/  FSEL R39, R23, RZ, P1 ;  /* 0x000000ff17277208 */ /* 0x000fd20000800000 */
.L_x_343:
[----:B------:R-:W-:Y:S05]  /*fc50*/  BSYNC.RECONVERGENT B3 ;  /* 0x0000000000037941 */ /* 0x000fea0003800200 */
.L_x_342:
        /* <DEDUP_REMOVED lines=8> */
[----:B------:R0:W5:Y:S02]  /*fce0*/  LDG.E.64 R68, desc[UR4][R18.64+0x88] ;  /* 0x0000880412447981 */ /* 0x000164000c1e1b00 */
[----:B0-----:R-:W-:Y:S01]  /*fcf0*/  @!P0 IMAD.MOV.U32 R18, RZ, RZ, -0x5f4a1273 ;  /* 0xa0b5ed8dff128424 */ /* 0x001fe200078e00ff */
[----:B------:R-:W-:-:S06]  /*fd00*/  @!P0 MOV R19, 0x3eb0c6f7 ;  /* 0x3eb0c6f700138802 */ /* 0x000fcc0000000f00 */
[----:B------:R-:W-:Y:S01]  /*fd10*/  @!P0 DSETP.GT.AND P1, PT, R38, R18, PT ;  /* 0x000000122600822a */ /* 0x000fe20003f24000 */
[----:B------:R-:W-:Y:S01]  /*fd20*/  UMOV UR6, 0x812dea11 ;  /* 0x812dea1100067882 */ /* 0x000fe20000000000 */
[----:B------:R-:W-:-:S04]  /*fd30*/  UMOV UR7, 0x3d719799 ;  /* 0x3d71979900077882 */ /* 0x000fc80000000000 */
[----:B------:R-:W-:Y:S01]  /*fd40*/  @!P0 DSETP.LT.AND P2, PT, R38, R164, P1 ;  /* 0x000000a42600822a */ /* 0x000fe20000f41000 */
[----:B------:R-:W-:Y:S05]  /*fd50*/  BSSY.RECONVERGENT B3, `(.L_x_350) ;  /* 0x000007a000037945 */ /* 0x000fea0003800200 */
[----:B------:R-:W-:Y:S02]  /*fd60*/  @!P0 FSEL R0, R38, R164, P2 ;  /* 0x000000a426008208 */ /* 0x000fe40001000000 */
[----:B------:R-:W-:Y:S02]  /*fd70*/  PLOP3.LUT P1, PT, PT, PT, PT, 0x80, 0x8 ;  /* 0x000000000008781c */ /* 0x000fe40003f2f070 */
[----:B------:R-:W-:Y:S01]  /*fd80*/  @!P0 SEL R36, R17, R36, P2 ;  /* 0x0000002411248207 */ /* 0x000fe20001000000 */
[----:B------:R-:W-:Y:S01]  /*fd90*/  @!P0 IMAD.MOV.U32 R164, RZ, RZ, R0 ;  /* 0x000000ffffa48224 */ /* 0x000fe200078e0000 */
[----:B------:R-:W-:Y:S01]  /*fda0*/  @!P0 SEL R35, R35, 0x1, !P2 ;  /* 0x0000000123238807 */ /* 0x000fe20005000000 */
[----:B--2---:R-:W-:-:S02]  /*fdb0*/  DADD R28, -R24, R28 ;  /* 0x00000000181c7229 */ /* 0x004fc4000000011c */
        /* <DEDUP_REMOVED lines=14> */
[----:B------:R-:W-:Y:S01]  /*fea0*/  DSETP.GEU.AND P3, PT, |R18|, UR6, PT ;  /* 0x0000000612007e2a */ /* 0x000fe2000bf6e200 */
[----:B------:R-:W-:Y:S02]  /*feb0*/  @!P0 FSEL R7, R39, R165, P2 ;  /* 0x000000a527078208 */ /* 0x000fe40001000000 */
[----:B------:R-:W-:-:S03]  /*fec0*/  CS2R R38, SRZ ;  /* 0x0000000000267805 */ /* 0x000fc6000001ff00 */
[----:B------:R-:W-:-:S08]  /*fed0*/  @!P0 IMAD.MOV.U32 R165, RZ, RZ, R7 ;  /* 0x000000ffffa58224 */ /* 0x000fd000078e0007 */
        /* <DEDUP_REMOVED lines=30> */
.L_x_353:
[----:B------:R-:W-:Y:S05]  /*100c0*/  BSYNC.RECONVERGENT B4 ;  /* 0x0000000000047941 */ /* 0x000fea0003800200 */
.L_x_352:
        /* <DEDUP_REMOVED lines=33> */
.L_x_355:
[----:B------:R-:W-:Y:S05]  /*102e0*/  BSYNC.RECONVERGENT B4 ;  /* 0x0000000000047941 */ /* 0x000fea0003800200 */
.L_x_354:
        /* <DEDUP_REMOVED lines=27> */
.L_x_357:
[----:B------:R-:W-:Y:S05]  /*104a0*/  BSYNC.RECONVERGENT B4 ;  /* 0x0000000000047941 */ /* 0x000fea0003800200 */
.L_x_356:
[----:B------:R-:W-:-:S06]  /*104b0*/  DSETP.GEU.AND P0, PT, R22, RZ, PT ;  /* 0x000000ff1600722a */ /* 0x000fcc0003f0e000 */
[----:B------:R-:W-:Y:S02]  /*104c0*/  PLOP3.LUT P1, PT, P0, PT, PT, 0x8, 0x80 ;  /* 0x000000000080781c */ /* 0x000fe4000072e170 */
[----:B------:R-:W-:Y:S02]  /*104d0*/  FSEL R38, R22, RZ, P0 ;  /* 0x000000ff16267208 */ /* 0x000fe40000000000 */
[----:B------:R-:W-:-:S09]  /*104e0*/  FSEL R39, R23, RZ, P0 ;  /* 0x000000ff17277208 */ /* 0x000fd20000000000 */
.L_x_351:
[----:B------:R-:W-:Y:S05]  /*104f0*/  BSYNC.RECONVERGENT B3 ;  /* 0x0000000000037941 */ /* 0x000fea0003800200 */
.L_x_350:
        /* <DEDUP_REMOVED lines=10> */
.L_x_359:
[----:B------:R-:W-:Y:S05]  /*105a0*/  BSYNC.RECONVERGENT B3 ;  /* 0x0000000000037941 */ /* 0x000fea0003800200 */
.L_x_358:
[----:B------:R-:W0:Y:S01]  /*105b0*/  LDCU UR6, c[0x0][0x398] ;  /* 0x00007300ff0677ac */ /* 0x000e220008000800 */
[----:B------:R-:W-:Y:S01]  /*105c0*/  VIADD R17, R17, 0x2 ;  /* 0x0000000211117836 */ /* 0x000fe20000000000 */
[----:B0-----:R-:W-:-:S04]  /*105d0*/  MOV R0, UR6 ;  /* 0x0000000600007c02 */ /* 0x001fc80008000f00 */
[----:B------:R-:W-:-:S04]  /*105e0*/  LOP3.LUT R6, R0, 0x7ffffffe, RZ, 0xc0, !PT ;  /* 0x7ffffffe00067812 */ /* 0x000fc800078ec0ff */
[----:B------:R-:W-:-:S13]  /*105f0*/  ISETP.NE.AND P0, PT, R17, R6, PT ;  /* 0x000000061100720c */ /* 0x000fda0003f05270 */
[----:B------:R-:W-:Y:S05]  /*10600*/  @P0 BRA `(.L_x_360) ;  /* 0xffffffec008c0947 */ /* 0x000fea000383ffff */
[----:B------:R-:W-:Y:S05]  /*10610*/  BSYNC.RECONVERGENT B0 ;  /* 0x0000000000007941 */ /* 0x000fea0003800200 */
.L_x_341:
[----:B------:R-:W-:-:S07]  /*10620*/  IMAD.MOV.U32 R17, RZ, RZ, R6 ;  /* 0x000000ffff117224 */ /* 0x000fce00078e0006 */
.L_x_340:
[----:B------:R-:W-:Y:S05]  /*10630*/  BSYNC.RECONVERGENT B1 ;  /* 0x0000000000017941 */ /* 0x000fea0003800200 */
.L_x_339:
        /* <DEDUP_REMOVED lines=65> */
.L_x_364:
[----:B------:R-:W-:Y:S05]  /*10a50*/  BSYNC.RECONVERGENT B1 ;  /* 0x0000000000017941 */ /* 0x000fea0003800200 */
.L_x_363:
        /* <DEDUP_REMOVED lines=33> */
.L_x_366:
[----:B------:R-:W-:Y:S05]  /*10c70*/  BSYNC.RECONVERGENT B1 ;  /* 0x0000000000017941 */ /* 0x000fea0003800200 */
.L_x_365:
        /* <DEDUP_REMOVED lines=27> */
.L_x_368:
[----:B------:R-:W-:Y:S05]  /*10e30*/  BSYNC.RECONVERGENT B1 ;  /* 0x0000000000017941 */ /* 0x000fea0003800200 */
.L_x_367:
[----:B------:R-:W-:-:S06]  /*10e40*/  DSETP.GEU.AND P1, PT, R22, RZ, PT ;  /* 0x000000ff1600722a */ /* 0x000fcc0003f2e000 */
[----:B------:R-:W-:Y:S02]  /*10e50*/  PLOP3.LUT P0, PT, P1, PT, PT, 0x8, 0x80 ;  /* 0x000000000080781c */ /* 0x000fe40000f0e170 */
[----:B------:R-:W-:Y:S02]  /*10e60*/  FSEL R40, R22, RZ, P1 ;  /* 0x000000ff16287208 */ /* 0x000fe40000800000 */
[----:B------:R-:W-:-:S09]  /*10e70*/  FSEL R41, R23, RZ, P1 ;  /* 0x000000ff17297208 */ /* 0x000fd20000800000 */
.L_x_362:
[----:B------:R-:W-:Y:S05]  /*10e80*/  BSYNC.RECONVERGENT B0 ;  /* 0x0000000000007941 */ /* 0x000fea0003800200 */
.L_x_361:
[----:B------:R-:W-:Y:S01]  /*10e90*/  @!P0 IMAD.MOV.U32 R6, RZ, RZ, -0x5f4a1273 ;  /* 0xa0b5ed8dff068424 */ /* 0x000fe200078e00ff */
[----:B------:R-:W-:-:S06]  /*10ea0*/  @!P0 MOV R7, 0x3eb0c6f7 ;  /* 0x3eb0c6f700078802 */ /* 0x000fcc0000000f00 */
[----:B------:R-:W-:-:S06]  /*10eb0*/  @!P0 DSETP.GT.AND P1, PT, R40, R6, PT ;  /* 0x000000062800822a */ /* 0x000fcc0003f24000 */
[----:B------:R-:W-:-:S06]  /*10ec0*/  @!P0 DSETP.LT.AND P1, PT, R40, R164, P1 ;  /* 0x000000a42800822a */ /* 0x000fcc0000f21000 */
[----:B------:R-:W-:Y:S02]  /*10ed0*/  @!P0 FSEL R0, R40, R164, P1 ;  /* 0x000000a428008208 */ /* 0x000fe40000800000 */
[----:B------:R-:W-:Y:S02]  /*10ee0*/  @!P0 FSEL R41, R41, R165, P1 ;  /* 0x000000a529298208 */ /* 0x000fe40000800000 */
[----:B------:R-:W-:Y:S01]  /*10ef0*/  @!P0 SEL R36, R17, R36, P1 ;  /* 0x0000002411248207 */ /* 0x000fe20000800000 */
[----:B------:R-:W-:Y:S01]  /*10f00*/  @!P0 IMAD.MOV.U32 R164, RZ, RZ, R0 ;  /* 0x000000ffffa48224 */ /* 0x000fe200078e0000 */
[----:B------:R-:W-:Y:S01]  /*10f10*/  @!P0 SEL R35, R35, 0x1, !P1 ;  /* 0x0000000123238807 */ /* 0x000fe20004800000 */
[----:B------:R-:W-:-:S07]  /*10f20*/  @!P0 IMAD.MOV.U32 R165, RZ, RZ, R41 ;  /* 0x000000ffffa58224 */ /* 0x000fce00078e0029 */
.L_x_338:
[----:B------:R-:W-:Y:S05]  /*10f30*/  BSYNC.RECONVERGENT B2 ;  /* 0x0000000000027941 */ /* 0x000fea0003800200 */
.L_x_337:
[----:B------:R-:W-:Y:S01]  /*10f40*/  ISETP.NE.AND P0, PT, R36, -0x1, PT ;  /* 0xffffffff2400780c */ /* 0x000fe20003f05270 */
[----:B------:R-:W-:Y:S01]  /*10f50*/  IMAD.MOV.U32 R17, RZ, RZ, 0xff ;  /* 0x000000ffff117424 */ /* 0x000fe200078e00ff */
[----:B------:R-:W-:Y:S02]  /*10f60*/  PRMT R18, RZ, 0x7610, R18 ;  /* 0x00007610ff127816 */ /* 0x000fe40000000012 */
[----:B------:R-:W-:Y:S02]  /*10f70*/  PRMT R19, RZ, 0x7610, R19 ;  /* 0x00007610ff137816 */ /* 0x000fe40000000013 */
[----:B------:R-:W-:-:S07]  /*10f80*/  PRMT R20, RZ, 0x7610, R20 ;  /* 0x00007610ff147816 */ /* 0x000fce0000000014 */
[----:B------:R-:W-:Y:S05]  /*10f90*/  @!P0 BRA `(.L_x_317) ;  /* 0x0000051c00b48947 */ /* 0x000fea0003800000 */
[----:B------:R-:W-:Y:S01]  /*10fa0*/  ISETP.NE.AND P0, PT, R35, 0x1, PT ;  /* 0x000000012300780c */ /* 0x000fe20003f05270 */
[C---:B------:R-:W-:Y:S01]  /*10fb0*/  DFMA R168, R164.reuse, R170, R186 ;  /* 0x000000aaa4a8722b */ /* 0x040fe200000000ba */
[----:B------:R-:W-:Y:S01]  /*10fc0*/  BSSY.RECONVERGENT B0, `(.L_x_369) ;  /* 0x000020e000007945 */ /* 0x000fe20003800200 */
[C---:B------:R-:W-:Y:S01]  /*10fd0*/  DFMA R166, R164.reuse, R172, R184 ;  /* 0x000000aca4a6722b */ /* 0x040fe200000000b8 */
[----:B------:R-:W-:Y:S01]  /*10fe0*/  CS2R R162, SRZ ;  /* 0x0000000000a27805 */ /* 0x000fe2000001ff00 */
[----:B------:R-:W-:Y:S01]  /*10ff0*/  DFMA R164, R164, R174, R182 ;  /* 0x000000aea4a4722b */ /* 0x000fe200000000b6 */
[----:B------:R-:W-:Y:S02]  /*11000*/  CS2R R160, SRZ ;  /* 0x0000000000a07805 */ /* 0x000fe4000001ff00 */
[----:B------:R-:W-:-:S05]  /*11010*/  CS2R R158, SRZ ;  /* 0x00000000009e7805 */ /* 0x000fca000001ff00 */
[----:B------:R-:W-:Y:S05]  /*11020*/  @!P0 BRA `(.L_x_370) ;  /* 0x0000000c00d08947 */ /* 0x000fea0003800000 */
[----:B------:R-:W-:Y:S01]  /*11030*/  ISETP.NE.AND P0, PT, R35, RZ, PT ;  /* 0x000000ff2300720c */ /* 0x000fe20003f05270 */
[----:B------:R-:W-:Y:S02]  /*11040*/  IMAD.MOV.U32 R34, RZ, RZ, 0xff ;  /* 0x000000ffff227424 */ /* 0x000fe400078e00ff */
[----:B------:R-:W-:Y:S02]  /*11050*/  IMAD.MOV.U32 R27, RZ, RZ, 0xff ;  /* 0x000000ffff1b7424 */ /* 0x000fe400078e00ff */
[----:B------:R-:W-:Y:S02]  /*11060*/  IMAD.MOV.U32 R20, RZ, RZ, 0xff ;  /* 0x000000ffff147424 */ /* 0x000fe400078e00ff */
[----:B------:R-:W-:-:S06]  /*11070*/  IMAD.MOV.U32 R17, RZ, RZ, 0xff ;  /* 0x000000ffff117424 */ /* 0x000fcc00078e00ff */
[----:B------:R-:W-:Y:S05]  /*11080*/  @P0 BRA `(.L_x_371) ;  /* 0x0000002000040947 */ /* 0x000fea0003800000 */
[----:B------:R-:W0:Y:S02]  /*11090*/  LDC.64 R20, c[0x0][0x380] ;  /* 0x0000e000ff147b82 */ /* 0x000e240000000a00 */
[----:B0-----:R-:W-:-:S05]  /*110a0*/  IMAD.WIDE R20, R36, 0x80, R20 ;  /* 0x0000008024147825 */ /* 0x001fca00078e0214 */
[----:B------:R-:W2:Y:S04]  /*110b0*/  LDG.E.64 R68, desc[UR4][R20.64+0x30] ;  /* 0x0000300414447981 */ /* 0x000ea8000c1e1b00 */
[----:B------:R-:W2:Y:S04]  /*110c0*/  LDG.E.64 R6, desc[UR4][R20.64] ;  /* 0x0000000414067981 */ /* 0x000ea8000c1e1b00 */
[----:B------:R-:W3:Y:S04]  /*110d0*/  LDG.E.64 R70, desc[UR4][R20.64+0x38] ;  /* 0x0000380414467981 */ /* 0x000ee8000c1e1b00 */
[----:B------:R-:W3:Y:S01]  /*110e0*/  LDG.E.64 R18, desc[UR4][R20.64+0x8] ;  /* 0x0000080414127981 */ /* 0x000ee2000c1e1b00 */
[----:B------:R-:W-:Y:S01]  /*110f0*/  IMAD.MOV.U32 R17, RZ, RZ, 0x3d719799 ;  /* 0x3d719799ff117424 */ /* 0x000fe200078e00ff */
[----:B------:R-:W-:Y:S01]  /*11100*/  UMOV UR6, 0x812dea11 ;  /* 0x812dea1100067882 */ /* 0x000fe20000000000 */
[----:B------:R-:W-:Y:S01]  /*11110*/  UMOV UR7, 0x3d719799 ;  /* 0x3d71979900077882 */ /* 0x000fe20000000000 */
[----:B------:R-:W-:Y:S01]  /*11120*/  IMAD.MOV.U32 R22, RZ, RZ, 0x1 ;  /* 0x00000001ff167424 */ /* 0x000fe200078e00ff */
[----:B------:R-:W5:Y:S04]  /*11130*/  LDG.E.64 R28, desc[UR4][R20.64+0x10] ;  /* 0x00001004141c7981 */ /* 0x000f68000c1e1b00 */
[----:B------:R-:W5:Y:S04]  /*11140*/  LDG.E.64 R30, desc[UR4][R20.64+0x18] ;  /* 0x00001804141e7981 */ /* 0x000f68000c1e1b00 */
[----:B------:R-:W5:Y:S04]  /*11150*/  LDG.E.64 R32, desc[UR4][R20.64+0x20] ;  /* 0x0000200414207981 */ /* 0x000f68000c1e1b00 */
[----:B------:R-:W5:Y:S04]  /*11160*/  LDG.E.64 R38, desc[UR4][R20.64+0x28] ;  /* 0x0000280414267981 */ /* 0x000f68000c1e1b00 */
[----:B------:R-:W5:Y:S04]  /*11170*/  LDG.E.64 R40, desc[UR4][R20.64+0x40] ;  /* 0x0000400414287981 */ /* 0x000f68000c1e1b00 */
[----:B------:R0:W5:Y:S01]  /*11180*/  LDG.E.64 R42, desc[UR4][R20.64+0x60] ;  /* 0x00006004142a7981 */ /* 0x000162000c1e1b00 */
        /* <DEDUP_REMOVED lines=11> */
[----:B------:R-:W0:Y:S01]  /*11240*/  MUFU.RCP64H R23, R65 ;  /* 0x0000004100177308 */ /* 0x000e220000001800 */
[----:B------:R-:W-:-:S03]  /*11250*/  DSETP.GEU.AND P0, PT, |R70|, UR6, PT ;  /* 0x0000000646007e2a */ /* 0x000fc6000bf0e200 */
[----:B------:R-:W-:Y:S02]  /*11260*/  FSEL R17, -R17, 0.058982465416193008423, !P1 ;  /* 0x3d71979911117808 */ /* 0x000fe40004800100 */
[----:B------:R-:W-:Y:S02]  /*11270*/  FSETP.GEU.AND P1, PT, |R27|, 6.5827683646048100446e-37, PT ;  /* 0x036000001b00780b */ /* 0x000fe40003f2e200 */
[----:B------:R-:W-:Y:S02]  /*11280*/  FSEL R74, R70, -3.1943016081226573927e-38, P0 ;  /* 0x812dea11464a7808 */ /* 0x000fe40000000000 */
[----:B------:R-:W-:Y:S01]  /*11290*/  FSEL R75, R17, R71, !P0 ;  /* 0x00000047114b7208 */ /* 0x000fe20004000000 */
        /* <DEDUP_REMOVED lines=14> */
[----:B------:R-:W-:-:S07]  /*11380*/  IMAD.MOV.U32 R23, RZ, RZ, R65 ;  /* 0x000000ffff177224 */ /* 0x000fce00078e0041 */
[----:B-----5:R-:W-:Y:S05]  /*11390*/  CALL.REL.NOINC `($__internal_2_$__cuda_sm20_div_rn_f64_full) ;  /* 0x00000aa000247944 */ /* 0x020fea0003c00000 */
.L_x_373:
[----:B------:R-:W-:Y:S05]  /*113a0*/  BSYNC.RECONVERGENT B1 ;  /* 0x0000000000017941 */ /* 0x000fea0003800200 */
.L_x_372:
        /* <DEDUP_REMOVED lines=28> */
.L_x_375:
[----:B------:R-:W-:Y:S05]  /*11570*/  BSYNC.RECONVERGENT B1 ;  /* 0x0000000000017941 */ /* 0x000fea0003800200 */
.L_x_374:
[----:B------:R-:W0:Y:S01]  /*11580*/  I2F.F64 R20, R43 ;  /* 0x0000002b00147312 */ /* 0x000e220000201c00 */
[----:B-1----:R-:W-:-:S04]  /*11590*/  VIMNMX R17, PT, PT, RZ, R17, !PT ;  /* 0x00000011ff117248 */ /* 0x002fc80007fe0100 */
[----:B------:R-:W-:Y:S01]  /*115a0*/  ISETP.GE.AND P0, PT, R17, R42, PT ;  /* 0x0000002a1100720c */ /* 0x000fe20003f06270 */
[----:B0-----:R-:W-:Y:S01]  /*115b0*/  DMUL R20, R20, R22 ;  /* 0x0000001614147228 */ /* 0x001fe20000000000 */
[----:B------:R-:W-:Y:S01]  /*115c0*/  MOV R23, 0x3fe00000 ;  /* 0x3fe0000000177802 */ /* 0x000fe20000000f00 */
[----:B------:R-:W-:-:S10]  /*115d0*/  IMAD.MOV.U32 R22, RZ, RZ, RZ ;  /* 0x000000ffff167224 */ /* 0x000fd400078e00ff */
        /* <DEDUP_REMOVED lines=15> */
[----:B------:R-:W-:Y:S01]  /*116d0*/  DADD R18, R32, -R18 ;  /* 0x0000000020127229 */ /* 0x000fe20000000812 */
[----:B------:R-:W-:-:S03]  /*116e0*/  CS2R R28, SRZ ;  /* 0x00000000001c7805 */ /* 0x000fc6000001ff00 */
[----:B------:R-:W-:Y:S02]  /*116f0*/  DMUL R6, R30, R40 ;  /* 0x000000281e067228 */ /* 0x000fe40000000000 */
[----:B------:R-:W-:-:S06]  /*11700*/  DMUL R20, R70, R38 ;  /* 0x0000002646147228 */ /* 0x000fcc0000000000 */
[C---:B------:R-:W-:Y:S02]  /*11710*/  DFMA R6, R68.reuse, R38, -R6 ;  /* 0x000000264406722b */ /* 0x040fe40000000806 */
[----:B------:R-:W-:Y:S02]  /*11720*/  DMUL R68, R68, R18 ;  /* 0x0000001244447228 */ /* 0x000fe40000000000 */
[----:B------:R-:W-:-:S04]  /*11730*/  DFMA R18, R18, R40, -R20 ;  /* 0x000000281212722b */ /* 0x000fc80000000814 */
[----:B------:R-:W-:Y:S02]  /*11740*/  DMUL R20, R6, R6 ;  /* 0x0000000606147228 */ /* 0x000fe40000000000 */
[----:B------:R-:W-:-:S06]  /*11750*/  DFMA R70, R70, R30, -R68 ;  /* 0x0000001e4646722b */ /* 0x000fcc0000000844 */
        /* <DEDUP_REMOVED lines=17> */
.L_x_381:
        /* <DEDUP_REMOVED lines=21> */
.L_x_380:
[----:B------:R-:W-:Y:S05]  /*119c0*/  BSYNC.RECONVERGENT B3 ;  /* 0x0000000000037941 */ /* 0x000fea0003800200 */
.L_x_379:
        /* <DEDUP_REMOVED lines=10> */
.L_x_378:
[----:B------:R-:W-:Y:S02]  /*11a70*/  IMAD.MOV.U32 R28, RZ, RZ, R22 ;  /* 0x000000ffff1c7224 */ /* 0x000fe400078e0016 */
[----:B------:R-:W-:-:S07]  /*11a80*/  IMAD.MOV.U32 R29, RZ, RZ, R23 ;  /* 0x000000ffff1d7224 */ /* 0x000fce00078e0017 */
.L_x_377:
[----:B------:R-:W-:Y:S05]  /*11a90*/  BSYNC.RECONVERGENT B1 ;  /* 0x0000000000017941 */ /* 0x000fea0003800200 */
.L_x_376:
        /* <DEDUP_REMOVED lines=25> */
.L_x_383:
[----:B------:R-:W-:Y:S05]  /*11c30*/  BSYNC.RECONVERGENT B1 ;  /* 0x0000000000017941 */ /* 0x000fea0003800200 */
.L_x_382:
        /* <DEDUP_REMOVED lines=25> */
.L_x_385:
[----:B------:R-:W-:Y:S05]  /*11dd0*/  BSYNC.RECONVERGENT B1 ;  /* 0x0000000000017941 */ /* 0x000fea0003800200 */
.L_x_384:
        /* <DEDUP_REMOVED lines=21> */
.L_x_387:
[----:B------:R-:W-:Y:S05]  /*11f30*/  BSYNC.RECONVERGENT B1 ;  /* 0x0000000000017941 */ /* 0x000fea0003800200 */
.L_x_386:
[----:B------:R-:W-:Y:S02]  /*11f40*/  IMAD.MOV.U32 R162, RZ, RZ, R22 ;  /* 0x000000ffffa27224 */ /* 0x000fe400078e0016 */
[----:B------:R-:W-:Y:S01]  /*11f50*/  IMAD.MOV.U32 R163, RZ, RZ, R23 ;  /* 0x000000ffffa37224 */ /* 0x000fe200078e0017 */
[----:B------:R-:W-:Y:S06]  /*11f60*/  BRA `(.L_x_371) ;  /* 0x00000010004c7947 */ /* 0x000fec0003800000 */
.L_x_370:
        /* <DEDUP_REMOVED lines=14> */
[----:B------:R-:W-:Y:S01]  /*12050*/  IMAD.MOV.U32 R34, RZ, RZ, 0xff ;  /* 0x000000ffff227424 */ /* 0x000fe200078e00ff */
[----:B------:R-:W-:-:S02]  /*12060*/  PRMT R27, RZ, 0x7610, R27 ;  /* 0x00007610ff1b7816 */ /* 0x000fc4000000001b */
        /* <DEDUP_REMOVED lines=18> */
[----:B------:R-:W-:Y:S02]  /*12190*/  DFMA R78, R76, R76, R20 ;  /* 0x0000004c4c4e722b */ /* 0x000fe40000000014 */
[----:B------:R-:W-:-:S06]  /*121a0*/  PRMT R20, RZ, 0x7610, R20 ;  /* 0x00007610ff147816 */ /* 0x000fcc0000000014 */
        /* <DEDUP_REMOVED lines=42> */
.L_x_391:
[----:B------:R-:W-:Y:S05]  /*12450*/  BSYNC.RECONVERGENT B2 ;  /* 0x0000000000027941 */ /* 0x000fea0003800200 */
.L_x_390:
[----:B------:R-:W0:Y:S01]  /*12460*/  MUFU.RCP64H R25, R79 ;  /* 0x0000004f00197308 */ /* 0x000e220000001800 */
[----:B------:R-:W-:Y:S01]  /*12470*/  IMAD.MOV.U32 R24, RZ, RZ, 0x1 ;  /* 0x00000001ff187424 */ /* 0x000fe200078e00ff */
[----:B------:R-:W-:Y:S01]  /*12480*/  DMUL R22, R30, R82 ;  /* 0x000000521e167228 */ /* 0x000fe20000000000 */
[----:B------:R-:W-:Y:S01]  /*12490*/  BSSY.RECONVERGENT B2, `(.L_x_392) ;  /* 0x000001b000027945 */ /* 0x000fe20003800200 */
[----:B------:R-:W-:-:S06]  /*124a0*/  DMUL R20, R32, R84 ;  /* 0x0000005420147228 */ /* 0x000fcc0000000000 */
[----:B------:R-:W-:Y:S02]  /*124b0*/  DFMA R22, R32, R80, -R22 ;  /* 0x000000502016722b */ /* 0x000fe40000000816 */
[C---:B------:R-:W-:Y:S02]  /*124c0*/  DFMA R20, R42.reuse, R82, -R20 ;  /* 0x000000522a14722b */ /* 0x040fe40000000814 */
        /* <DEDUP_REMOVED lines=23> */
.L_x_393:
[----:B------:R-:W-:Y:S05]  /*12640*/  BSYNC.RECONVERGENT B2 ;  /* 0x0000000000027941 */ /* 0x000fea0003800200 */
.L_x_392:
        /* <DEDUP_REMOVED lines=8> */
[----:B------:R-:W-:Y:S02]  /*126d0*/  @!P0 IMAD.MOV.U32 R0, RZ, RZ, R23 ;  /* 0x000000ffff008224 */ /* 0x000fe400078e0017 */
[----:B------:R-:W-:-:S03]  /*126e0*/  @!P0 IMAD.MOV.U32 R17, RZ, RZ, R7 ;  /* 0x000000ffff118224 */ /* 0x000fc600078e0007 */
[----:B------:R-:W-:Y:S02]  /*126f0*/  @!P0 SEL R6, R22, R6, P1 ;  /* 0x0000000616068207 */ /* 0x000fe40000800000 */
[----:B------:R-:W-:Y:S02]  /*12700*/  @!P0 FSEL R0, |R0|, |R17|, P1 ;  /* 0x4000001100008208 */ /* 0x000fe40000800200 */
[----:B------:R-:W-:-:S04]  /*12710*/  @!P0 LOP3.LUT R17, R17, 0x80000, RZ, 0xfc, !PT ;  /* 0x0008000011118812 */ /* 0x000fc800078efcff */
        /* <DEDUP_REMOVED lines=10> */
[----:B------:R-:W-:-:S04]  /*127c0*/  PRMT R17, R37, 0x7610, R17 ;  /* 0x0000761025117816 */ /* 0x000fc80000000011 */
[----:B------:R-:W-:Y:S01]  /*127d0*/  @!P0 DSETP.GEU.AND P1, PT, R6, R20, PT ;  /* 0x000000140600822a */ /* 0x000fe20003f2e000 */
[----:B------:R-:W-:-:S05]  /*127e0*/  PRMT R20, R86, 0x7610, R20 ;  /* 0x0000761056147816 */ /* 0x000fca0000000014 */
        /* <DEDUP_REMOVED lines=8> */
.L_x_389:
[----:B------:R-:W-:Y:S05]  /*12870*/  BSYNC.RECONVERGENT B1 ;  /* 0x0000000000017941 */ /* 0x000fea0003800200 */
.L_x_388:
        /* <DEDUP_REMOVED lines=17> */
[----:B------:R-:W-:Y:S01]  /*12990*/  IMAD.MOV.U32 R6, RZ, RZ, R30 ;  /* 0x000000ffff067224 */ /* 0x000fe200078e001e */
[----:B------:R-:W-:-:S07]  /*129a0*/  MOV R7, R31 ;  /* 0x0000001f00077202 */ /* 0x000fce0000000f00 */
.L_x_399:
        /* <DEDUP_REMOVED lines=21> */
.L_x_398:
[----:B------:R-:W-:Y:S05]  /*12b00*/  BSYNC.RECONVERGENT B3 ;  /* 0x0000000000037941 */ /* 0x000fea0003800200 */
.L_x_397:
        /* <DEDUP_REMOVED lines=10> */
.L_x_396:
[----:B------:R-:W-:Y:S02]  /*12bb0*/  IMAD.MOV.U32 R6, RZ, RZ, R22 ;  /* 0x000000ffff067224 */ /* 0x000fe400078e0016 */
[----:B------:R-:W-:-:S07]  /*12bc0*/  IMAD.MOV.U32 R7, RZ, RZ, R23 ;  /* 0x000000ffff077224 */ /* 0x000fce00078e0017 */
.L_x_395:
[----:B------:R-:W-:Y:S05]  /*12bd0*/  BSYNC.RECONVERGENT B1 ;  /* 0x0000000000017941 */ /* 0x000fea0003800200 */
.L_x_394:
[----:B------:R-:W-:Y:S01]  /*12be0*/  UMOV UR6, 0x812dea11 ;  /* 0x812dea1100067882 */ /* 0x000fe20000000000 */
[----:B------:R-:W-:Y:S02]  /*12bf0*/  UMOV UR7, 0x3d719799 ;  /* 0x3d71979900077882 */ /* 0x000fe40000000000 */
[----:B------:R-:W-:-:S14]  /*12c00*/  DSETP.GEU.AND P0, PT, R6, UR6, PT ;  /* 0x0000000606007e2a */ /* 0x000fdc000bf0e000 */
        /* <DEDUP_REMOVED lines=22> */
.L_x_401:
[----:B------:R-:W-:Y:S05]  /*12d70*/  BSYNC.RECONVERGENT B1 ;  /* 0x0000000000017941 */ /* 0x000fea0003800200 */
.L_x_400:
        /* <DEDUP_REMOVED lines=25> */
.L_x_403:
[----:B------:R-:W-:Y:S05]  /*12f10*/  BSYNC.RECONVERGENT B1 ;  /* 0x0000000000017941 */ /* 0x000fea0003800200 */
.L_x_402:
        /* <DEDUP_REMOVED lines=21> */
.L_x_405:
[----:B------:R-:W-:Y:S05]  /*13070*/  BSYNC.RECONVERGENT B1 ;  /* 0x0000000000017941 */ /* 0x000fea0003800200 */
.L_x_404:
[----:B------:R-:W-:Y:S01]  /*13080*/  IMAD.MOV.U32 R162, RZ, RZ, R22 ;  /* 0x000000ffffa27224 */ /* 0x000fe200078e0016 */
[----:B------:R-:W-:-:S07]  /*13090*/  MOV R163, R23 ;  /* 0x0000001700a37202 */ /* 0x000fce0000000f00 */
.L_x_371:
[----:B------:R-:W-:Y:S05]  /*130a0*/  BSYNC.RECONVERGENT B0 ;  /* 0x0000000000007941 */ /* 0x000fea0003800200 */
.L_x_369:
        /* <DEDUP_REMOVED lines=8> */
[----:B------:R-:W-:Y:S01]  /*13130*/  BSSY.RECONVERGENT B1, `(.L_x_406) ;  /* 0x0000410000017945 */ /* 0x000fe20003800200 */
[----:B------:R-:W-:Y:S01]  /*13140*/  IMAD.MOV.U32 R37, RZ, RZ, RZ ;  /* 0x000000ffff257224 */ /* 0x000fe200078e00ff */
[----:B------:R-:W-:Y:S02]  /*13150*/  CS2R R42, SRZ ;  /* 0x00000000002a7805 */ /* 0x000fe4000001ff00 */
        /* <DEDUP_REMOVED lines=8> */
.L_x_490:
[----:B------:R-:W0:Y:S01]  /*131e0*/  LDC.64 R6, c[0x0][0x3a0] ;  /* 0x0000e800ff067b82 */ /* 0x000e220000000a00 */
[----:B------:R-:W1:Y:S01]  /*131f0*/  LDCU UR6, c[0x0][0x3a8] ;  /* 0x00007500ff0677ac */ /* 0x000e620008000800 */
[----:B0-----:R-:W-:-:S05]  /*13200*/  IMAD.WIDE.U32 R6, R37, 0x40, R6 ;  /* 0x0000004025067825 */ /* 0x001fca00078e0006 */
[----:B------:R-:W2:Y:S04]  /*13210*/  LDG.E R0, desc[UR4][R6.64] ;  /* 0x0000000406007981 */ /* 0x000ea8000c1e1900 */
[----:B------:R0:W5:Y:S01]  /*13220*/  LDG.E.64 R40, desc[UR4][R6.64+0x8] ;  /* 0x0000080406287981 */ /* 0x000162000c1e1b00 */
[----:B------:R-:W-:Y:S01]  /*13230*/  VIADD R37, R37, 0x1 ;  /* 0x0000000125257836 */ /* 0x000fe20000000000 */
[----:B------:R-:W-:Y:S04]  /*13240*/  BSSY.RECONVERGENT B0, `(.L_x_407) ;  /* 0x00003fd000007945 */ /* 0x000fe80003800200 */
[----:B------:R-:W-:Y:S01]  /*13250*/  BSSY.RELIABLE B2, `(.L_x_408) ;  /* 0x0000016000027945 */ /* 0x000fe20003800100 */
[----:B-1----:R-:W-:-:S02]  /*13260*/  ISETP.NE.AND P4, PT, R37, UR6, PT ;  /* 0x0000000625007c0c */ /* 0x002fc4000bf85270 */
        /* <DEDUP_REMOVED lines=8> */
[----:B------:R-:W-:Y:S05]  /*132f0*/  @!P0 BREAK.RELIABLE B2 ;  /* 0x0000000000028942 */ /* 0x000fea0003800100 */
[----:B0-----:R-:W-:Y:S05]  /*13300*/  @P0 BRA `(.L_x_410) ;  /* 0x0000000000280947 */ /* 0x001fea0003800000 */
[----:B-----5:R-:W-:Y:S01]  /*13310*/  DADD R42, R42, R40 ;  /* 0x000000002a2a7229 */ /* 0x020fe20000000028 */
[----:B------:R-:W-:Y:S10]  /*13320*/  BRA `(.L_x_411) ;  /* 0x0000003c00b87947 */ /* 0x000ff40003800000 */
.L_x_409:
        /* <DEDUP_REMOVED lines=8> */
.L_x_410:
[----:B------:R-:W-:Y:S05]  /*133b0*/  BSYNC.RELIABLE B2 ;  /* 0x0000000000027941 */ /* 0x000fea0003800100 */
.L_x_408:
[----:B------:R-:W0:Y:S01]  /*133c0*/  LDCU UR6, c[0x0][0x388] ;  /* 0x00007100ff0677ac */ /* 0x000e220008000800 */
[----:B------:R-:W-:Y:S02]  /*133d0*/  IMAD.MOV.U32 R18, RZ, RZ, 0x0 ;  /* 0x00000000ff127424 */ /* 0x000fe400078e00ff */
[----:B------:R-:W-:Y:S01]  /*133e0*/  IMAD.MOV.U32 R19, RZ, RZ, 0x3ff00000 ;  /* 0x3ff00000ff137424 */ /* 0x000fe200078e00ff */
[----:B0-----:R-:W-:-:S09]  /*133f0*/  UISETP.GE.AND UP0, UPT, UR6, 0x1, UPT ;  /* 0x000000010600788c */ /* 0x001fd2000bf06270 */
[----:B------:R-:W-:Y:S05]  /*13400*/  BRA.U !UP0, `(.L_x_412) ;  /* 0x00000011086c7547 */ /* 0x000fea000b800000 */
[----:B------:R-:W-:Y:S01]  /*13410*/  BSSY.RECONVERGENT B2, `(.L_x_412) ;  /* 0x000011a000027945 */ /* 0x000fe20003800200 */
[----:B------:R-:W-:Y:S01]  /*13420*/  IMAD.MOV.U32 R108, RZ, RZ, RZ ;  /* 0x000000ffff6c7224 */ /* 0x000fe200078e00ff */
[----:B------:R-:W-:Y:S01]  /*13430*/  MOV R18, 0x0 ;  /* 0x0000000000127802 */ /* 0x000fe20000000f00 */
[----:B------:R-:W-:-:S07]  /*13440*/  IMAD.MOV.U32 R19, RZ, RZ, 0x3ff00000 ;  /* 0x3ff00000ff137424 */ /* 0x000fce00078e00ff */
.L_x_431:
        /* <DEDUP_REMOVED lines=41> */
[----:B------:R-:W-:-:S04]  /*136e0*/  DADD R96, R164, -R96 ;  /* 0x00000000a4607229 */ /* 0x000fc80000000860 */
[----:B------:R-:W-:Y:S02]  /*136f0*/  DMUL R24, R24, R100 ;  /* 0x0000006418187228 */ /* 0x000fe40000000000 */
[----:B0-----:R-:W-:-:S06]  /*13700*/  DFMA R66, -R88, R6, 1 ;  /* 0x3ff000005842742b */ /* 0x001fcc0000000106 */
[----:B------:R-:W-:Y:S02]  /*13710*/  DFMA R24, R22, R98, R24 ;  /* 0x000000621618722b */ /* 0x000fe40000000018 */
[----:B------:R-:W-:-:S06]  /*13720*/  DFMA R66, R66, R66, R66 ;  /* 0x000000424242722b */ /* 0x000fcc0000000042 */
[----:B------:R-:W-:Y:S02]  /*13730*/  DFMA R64, R64, R96, R24 ;  /* 0x000000604040722b */ /* 0x000fe40000000018 */
[----:B------:R-:W-:-:S08]  /*13740*/  DFMA R66, R6, R66, R6 ;  /* 0x000000420642722b */ /* 0x000fd00000000006 */
[----:B------:R-:W-:Y:S01]  /*13750*/  FSETP.GEU.AND P2, PT, |R65|, 6.5827683646048100446e-37, PT ;  /* 0x036000004100780b */ /* 0x000fe20003f4e200 */
        /* <DEDUP_REMOVED lines=16> */
.L_x_416:
[----:B------:R-:W-:Y:S05]  /*13860*/  BSYNC.RECONVERGENT B4 ;  /* 0x0000000000047941 */ /* 0x000fea0003800200 */
.L_x_415:
        /* <DEDUP_REMOVED lines=32> */
[----:B-----5:R-:W-:Y:S05]  /*13a70*/  CALL.REL.NOINC `($__internal_2_$__cuda_sm20_div_rn_f64_full) ;  /* 0x00000a78006c7944 */ /* 0x020fea0003c00000 */
.L_x_418:
[----:B------:R-:W-:Y:S05]  /*13a80*/  BSYNC.RECONVERGENT B4 ;  /* 0x0000000000047941 */ /* 0x000fea0003800200 */
.L_x_417:
        /* <DEDUP_REMOVED lines=28> */
.L_x_420:
[----:B------:R-:W-:Y:S05]  /*13c50*/  BSYNC.RECONVERGENT B4 ;  /* 0x0000000000047941 */ /* 0x000fea0003800200 */
.L_x_419:
[----:B------:R-:W-:-:S06]  /*13c60*/  DSETP.GEU.AND P1, PT, R22, RZ, PT ;  /* 0x000000ff1600722a */ /* 0x000fcc0003f2e000 */
[----:B------:R-:W-:Y:S02]  /*13c70*/  FSEL R68, R22, RZ, P1 ;  /* 0x000000ff16447208 */ /* 0x000fe40000800000 */
[----:B------:R-:W-:-:S07]  /*13c80*/  FSEL R69, R23, RZ, P1 ;  /* 0x000000ff17457208 */ /* 0x000fce0000800000 */
.L_x_414:
[----:B------:R-:W-:Y:S05]  /*13c90*/  BSYNC.RECONVERGENT B3 ;  /* 0x0000000000037941 */ /* 0x000fea0003800200 */
.L_x_413:
[----:B-----5:R-:W-:Y:S01]  /*13ca0*/  DADD R74, -R86, R74 ;  /* 0x00000000564a7229 */ /* 0x020fe2000000014a */
[----:B------:R-:W-:Y:S01]  /*13cb0*/  UMOV UR6, 0x812dea11 ;  /* 0x812dea1100067882 */ /* 0x000fe20000000000 */
[----:B------:R-:W-:Y:S01]  /*13cc0*/  DADD R70, -R82, R70 ;  /* 0x0000000052467229 */ /* 0x000fe20000000146 */
[----:B------:R-:W-:Y:S01]  /*13cd0*/  UMOV UR7, 0x3d719799 ;  /* 0x3d71979900077882 */ /* 0x000fe20000000000 */
[C---:B------:R-:W-:Y:S01]  /*13ce0*/  DADD R72, -R84.reuse, R72 ;  /* 0x0000000054487229 */ /* 0x040fe20000000148 */
[----:B------:R-:W-:Y:S01]  /*13cf0*/  BSSY.RECONVERGENT B3, `(.L_x_421) ;  /* 0x0000071000037945 */ /* 0x000fe20003800200 */
[----:B------:R-:W-:Y:S01]  /*13d00*/  DADD R80, -R84, R80 ;  /* 0x0000000054507229 */ /* 0x000fe20000000150 */
[----:B------:R-:W-:Y:S01]  /*13d10*/  PLOP3.LUT P0, PT, PT, PT, PT, 0x8, 0x80 ;  /* 0x000000000080781c */ /* 0x000fe20003f0e170 */
[----:B------:R-:W-:Y:S01]  /*13d20*/  DMUL R22, R74, R38 ;  /* 0x000000264a167228 */ /* 0x000fe20000000000 */
[----:B------:R-:W-:Y:S01]  /*13d30*/  CS2R R88, SRZ ;  /* 0x0000000000587805 */ /* 0x000fe2000001ff00 */
[----:B------:R-:W-:-:S02]  /*13d40*/  DADD R78, -R82, R78 ;  /* 0x00000000524e7229 */ /* 0x000fc4000000014e */
[----:B------:R-:W-:Y:S02]  /*13d50*/  DMUL R6, R72, R30 ;  /* 0x0000001e48067228 */ /* 0x000fe40000000000 */
[C---:B------:R-:W-:Y:S02]  /*13d60*/  DMUL R24, R70.reuse, R32 ;  /* 0x0000002046187228 */ /* 0x040fe40000000000 */
[----:B------:R-:W-:Y:S02]  /*13d70*/  DFMA R22, R70, R30, -R22 ;  /* 0x0000001e4616722b */ /* 0x000fe40000000816 */
[----:B------:R-:W-:Y:S02]  /*13d80*/  DADD R90, -R86, R76 ;  /* 0x00000000565a7229 */ /* 0x000fe4000000014c */
[----:B------:R-:W-:Y:S02]  /*13d90*/  DFMA R6, R74, R32, -R6 ;  /* 0x000000204a06722b */ /* 0x000fe40000000806 */
[----:B------:R-:W-:-:S02]  /*13da0*/  DFMA R24, R72, R38, -R24 ;  /* 0x000000264818722b */ /* 0x000fc40000000818 */
[----:B------:R-:W-:-:S08]  /*13db0*/  DMUL R64, R80, R22 ;  /* 0x0000001650407228 */ /* 0x000fd00000000000 */
        /* <DEDUP_REMOVED lines=33> */
.L_x_424:
[----:B------:R-:W-:Y:S05]  /*13fd0*/  BSYNC.RECONVERGENT B4 ;  /* 0x0000000000047941 */ /* 0x000fea0003800200 */
.L_x_423:
        /* <DEDUP_REMOVED lines=33> */
.L_x_426:
[----:B------:R-:W-:Y:S05]  /*141f0*/  BSYNC.RECONVERGENT B4 ;  /* 0x0000000000047941 */ /* 0x000fea0003800200 */
.L_x_425:
        /* <DEDUP_REMOVED lines=28> */
.L_x_428:
[----:B------:R-:W-:Y:S05]  /*143c0*/  BSYNC.RECONVERGENT B4 ;  /* 0x0000000000047941 */ /* 0x000fea0003800200 */
.L_x_427:
[----:B------:R-:W-:-:S06]  /*143d0*/  DSETP.GEU.AND P0, PT, R22, RZ, PT ;  /* 0x000000ff1600722a */ /* 0x000fcc0003f0e000 */
[----:B------:R-:W-:Y:S02]  /*143e0*/  FSEL R88, R22, RZ, P0 ;  /* 0x000000ff16587208 */ /* 0x000fe40000000000 */
[----:B------:R-:W-:-:S07]  /*143f0*/  FSEL R89, R23, RZ, P0 ;  /* 0x000000ff17597208 */ /* 0x000fce0000000000 */
.L_x_422:
[----:B------:R-:W-:Y:S05]  /*14400*/  BSYNC.RECONVERGENT B3 ;  /* 0x0000000000037941 */ /* 0x000fea0003800200 */
.L_x_421:
        /* <DEDUP_REMOVED lines=21> */
.L_x_430:
[----:B------:R-:W-:Y:S05]  /*14560*/  BSYNC.RECONVERGENT B3 ;  /* 0x0000000000037941 */ /* 0x000fea0003800200 */
.L_x_429:
[----:B------:R-:W0:Y:S01]  /*14570*/  LDCU UR6, c[0x0][0x388] ;  /* 0x00007100ff0677ac */ /* 0x000e220008000800 */
[----:B------:R-:W-:-:S05]  /*14580*/  VIADD R108, R108, 0x1 ;  /* 0x000000016c6c7836 */ /* 0x000fca0000000000 */
[----:B0-----:R-:W-:-:S13]  /*14590*/  ISETP.NE.AND P0, PT, R108, UR6, PT ;  /* 0x000000066c007c0c */ /* 0x001fda000bf05270 */
[----:B------:R-:W-:Y:S05]  /*145a0*/  @P0 BRA `(.L_x_431) ;  /* 0xffffffec00a80947 */ /* 0x000fea000383ffff */
[----:B------:R-:W-:Y:S05]  /*145b0*/  BSYNC.RECONVERGENT B2 ;  /* 0x0000000000027941 */ /* 0x000fea0003800200 */
.L_x_412:
[----:B------:R-:W0:Y:S01]  /*145c0*/  LDCU UR6, c[0x0][0x398] ;  /* 0x00007300ff0677ac */ /* 0x000e220008000800 */
[----:B------:R-:W-:Y:S01]  /*145d0*/  BSSY.RECONVERGENT B4, `(.L_x_432) ;  /* 0x00001ba000047945 */ /* 0x000fe20003800200 */
[----:B0-----:R-:W-:-:S05]  /*145e0*/  IMAD.U32 R0, RZ, RZ, UR6 ;  /* 0x00000006ff007e24 */ /* 0x001fca000f8e00ff */
[----:B------:R-:W-:-:S13]  /*145f0*/  ISETP.GE.AND P0, PT, R0, 0x1, PT ;  /* 0x000000010000780c */ /* 0x000fda0003f06270 */
[----:B------:R-:W-:Y:S05]  /*14600*/  @!P0 BRA `(.L_x_433) ;  /* 0x0000001800d88947 */ /* 0x000fea0003800000 */
[----:B------:R-:W-:Y:S01]  /*14610*/  ISETP.NE.AND P0, PT, R0, 0x1, PT ;  /* 0x000000010000780c */ /* 0x000fe20003f05270 */
[----:B------:R-:W-:Y:S01]  /*14620*/  BSSY.RECONVERGENT B3, `(.L_x_434) ;  /* 0x0000124000037945 */ /* 0x000fe20003800200 */
[----:B------:R-:W-:-:S11]  /*14630*/  CS2R R6, SRZ ;  /* 0x0000000000067805 */ /* 0x000fd6000001ff00 */
[----:B------:R-:W-:Y:S05]  /*14640*/  @!P0 BRA `(.L_x_435) ;  /* 0x0000001000848947 */ /* 0x000fea0003800000 */
[----:B------:R-:W-:Y:S01]  /*14650*/  BSSY.RECONVERGENT B2, `(.L_x_436) ;  /* 0x000011e000027945 */ /* 0x000fe20003800200 */
[----:B------:R-:W-:-:S07]  /*14660*/  IMAD.MOV.U32 R80, RZ, RZ, RZ ;  /* 0x000000ffff507224 */ /* 0x000fce00078e00ff */
.L_x_453:
        /* <DEDUP_REMOVED lines=8> */
[----:B------:R-:W4:Y:S04]  /*146f0*/  LDG.E.64 R78, desc[UR4][R6.64+0x20] ;  /* 0x00002004064e7981 */ /* 0x000f28000c1e1b00 */
[----:B------:R-:W4:Y:S04]  /*14700*/  LDG.E.64 R82, desc[UR4][R6.64+0x18] ;  /* 0x0000180406527981 */ /* 0x000f28000c1e1b00 */
[----:B------:R0:W4:Y:S01]  /*14710*/  LDG.E.64 R84, desc[UR4][R6.64+0x28] ;  /* 0x0000280406547981 */ /* 0x000122000c1e1b00 */
[----:B------:R-:W-:Y:S01]  /*14720*/  UMOV UR6, 0x812dea11 ;  /* 0x812dea1100067882 */ /* 0x000fe20000000000 */
[----:B------:R-:W-:Y:S01]  /*14730*/  UMOV UR7, 0x3d719799 ;  /* 0x3d71979900077882 */ /* 0x000fe20000000000 */
[----:B------:R-:W-:Y:S01]  /*14740*/  BSSY.RECONVERGENT B5, `(.L_x_437) ;  /* 0x0000075000057945 */ /* 0x000fe20003800200 */
[----:B------:R-:W-:-:S02]  /*14750*/  PLOP3.LUT P0, PT, PT, PT, PT, 0x80, 0x8 ;  /* 0x000000000008781c */ /* 0x000fc40003f0f070 */
[----:B------:R-:W-:Y:S01]  /*14760*/  CS2R R70, SRZ ;  /* 0x0000000000467805 */ /* 0x000fe2000001ff00 */
[----:B--2---:R-:W-:-:S08]  /*14770*/  DADD R76, -R90, R76 ;  /* 0x000000005a4c7229 */ /* 0x004fd0000000014c */
[----:B-----5:R-:W-:Y:S02]  /*14780*/  DMUL R24, R76, R38 ;  /* 0x000000264c187228 */ /* 0x020fe40000000000 */
[----:B---3--:R-:W-:Y:S02]  /*14790*/  DADD R74, -R86, R74 ;  /* 0x00000000564a7229 */ /* 0x008fe4000000014a */
[C---:B----4-:R-:W-:Y:S02]  /*147a0*/  DADD R72, -R88.reuse, R72 ;  /* 0x0000000058487229 */ /* 0x050fe40000000148 */
[----:B------:R-:W-:-:S04]  /*147b0*/  DADD R78, -R88, R78 ;  /* 0x00000000584e7229 */ /* 0x000fc8000000014e */
        /* <DEDUP_REMOVED lines=41> */
.L_x_440:
[----:B------:R-:W-:Y:S05]  /*14a50*/  BSYNC.RECONVERGENT B6 ;  /* 0x0000000000067941 */ /* 0x000fea0003800200 */
.L_x_439:
        /* <DEDUP_REMOVED lines=33> */
.L_x_442:
[----:B------:R-:W-:Y:S05]  /*14c70*/  BSYNC.RECONVERGENT B6 ;  /* 0x0000000000067941 */ /* 0x000fea0003800200 */
.L_x_441:
        /* <DEDUP_REMOVED lines=28> */
.L_x_444:
[----:B------:R-:W-:Y:S05]  /*14e40*/  BSYNC.RECONVERGENT B6 ;  /* 0x0000000000067941 */ /* 0x000fea0003800200 */
.L_x_443:
[----:B------:R-:W-:-:S06]  /*14e50*/  DSETP.GEU.AND P1, PT, R22, RZ, PT ;  /* 0x000000ff1600722a */ /* 0x000fcc0003f2e000 */
[----:B------:R-:W-:Y:S02]  /*14e60*/  PLOP3.LUT P0, PT, P1, PT, PT, 0x8, 0x80 ;  /* 0x000000000080781c */ /* 0x000fe40000f0e170 */
[----:B------:R-:W-:Y:S02]  /*14e70*/  FSEL R70, R22, RZ, P1 ;  /* 0x000000ff16467208 */ /* 0x000fe40000800000 */
[----:B------:R-:W-:-:S09]  /*14e80*/  FSEL R71, R23, RZ, P1 ;  /* 0x000000ff17477208 */ /* 0x000fd20000800000 */
.L_x_438:
[----:B------:R-:W-:Y:S05]  /*14e90*/  BSYNC.RECONVERGENT B5 ;  /* 0x0000000000057941 */ /* 0x000fea0003800200 */
.L_x_437:
        /* <DEDUP_REMOVED lines=16> */
[----:B------:R0:W5:Y:S01]  /*14fa0*/  @!P1 LDG.E.64 R6, desc[UR4][R68.64+0x58] ;  /* 0x0000580444069981 */ /* 0x000162000c1e1b00 */
        /* <DEDUP_REMOVED lines=19> */
[----:B0-----:R-:W-:-:S08]  /*150e0*/  DFMA R68, R84, R64, R22 ;  /* 0x000000405444722b */ /* 0x001fd00000000016 */
        /* <DEDUP_REMOVED lines=32> */
.L_x_448:
[----:B------:R-:W-:Y:S05]  /*152f0*/  BSYNC.RECONVERGENT B6 ;  /* 0x0000000000067941 */ /* 0x000fea0003800200 */
.L_x_447:
        /* <DEDUP_REMOVED lines=33> */
.L_x_450:
[----:B------:R-:W-:Y:S05]  /*15510*/  BSYNC.RECONVERGENT B6 ;  /* 0x0000000000067941 */ /* 0x000fea0003800200 */
.L_x_449:
        /* <DEDUP_REMOVED lines=28> */
.L_x_452:
[----:B------:R-:W-:Y:S05]  /*156e0*/  BSYNC.RECONVERGENT B6 ;  /* 0x0000000000067941 */ /* 0x000fea0003800200 */
.L_x_451:
[----:B------:R-:W-:-:S06]  /*156f0*/  DSETP.GEU.AND P1, PT, R22, RZ, PT ;  /* 0x000000ff1600722a */ /* 0x000fcc0003f2e000 */
[----:B------:R-:W-:Y:S02]  /*15700*/  PLOP3.LUT P0, PT, P1, PT, PT, 0x8, 0x80 ;  /* 0x000000000080781c */ /* 0x000fe40000f0e170 */
[----:B------:R-:W-:Y:S02]  /*15710*/  FSEL R70, R22, RZ, P1 ;  /* 0x000000ff16467208 */ /* 0x000fe40000800000 */
[----:B------:R-:W-:-:S09]  /*15720*/  FSEL R71, R23, RZ, P1 ;  /* 0x000000ff17477208 */ /* 0x000fd20000800000 */
.L_x_446:
[----:B------:R-:W-:Y:S05]  /*15730*/  BSYNC.RECONVERGENT B5 ;  /* 0x0000000000057941 */ /* 0x000fea0003800200 */
.L_x_445:
[----:B------:R-:W-:Y:S01]  /*15740*/  DSETP.GTU.AND P1, PT, R70, R28, PT ;  /* 0x0000001c4600722a */ /* 0x000fe20003f2c000 */
[----:B------:R-:W-:Y:S01]  /*15750*/  UMOV UR6, 0xd2f1a9fc ;  /* 0xd2f1a9fc00067882 */ /* 0x000fe20000000000 */
[----:B------:R-:W-:-:S04]  /*15760*/  UMOV UR7, 0x3f50624d ;  /* 0x3f50624d00077882 */ /* 0x000fc80000000000 */
[----:B------:R-:W-:Y:S01]  /*15770*/  DSETP.LTU.OR P1, PT, R70, UR6, P1 ;  /* 0x0000000646007e2a */ /* 0x000fe20008f29400 */
[----:B------:R-:W0:Y:S05]  /*15780*/  LDCU UR6, c[0x0][0x398] ;  /* 0x00007300ff0677ac */ /* 0x000e2a0008000800 */
[----:B------:R-:W-:-:S13]  /*15790*/  PLOP3.LUT P0, PT, P0, P1, PT, 0xf8, 0x8f ;  /* 0x00000000008f781c */ /* 0x000fda0000703f70 */
[----:B------:R-:W1:Y:S02]  /*157a0*/  @!P0 LDC.64 R6, c[0x0][0x390] ;  /* 0x0000e400ff068b82 */ /* 0x000e640000000a00 */
[----:B-1----:R-:W-:-:S06]  /*157b0*/  @!P0 IMAD.WIDE.U32 R6, R80, 0x60, R6 ;  /* 0x0000006050068825 */ /* 0x002fcc00078e0006 */
[----:B------:R-:W2:Y:S01]  /*157c0*/  @!P0 LDG.E.64 R6, desc[UR4][R6.64+0xb8] ;  /* 0x0000b80406068981 */ /* 0x000ea2000c1e1b00 */
[----:B0-----:R-:W-:Y:S02]  /*157d0*/  IMAD.U32 R0, RZ, RZ, UR6 ;  /* 0x00000006ff007e24 */ /* 0x001fe4000f8e00ff */
[----:B------:R-:W-:-:S03]  /*157e0*/  VIADD R80, R80, 0x2 ;  /* 0x0000000250507836 */ /* 0x000fc60000000000 */
[----:B------:R-:W-:-:S04]  /*157f0*/  LOP3.LUT R21, R0, 0x7ffffffe, RZ, 0xc0, !PT ;  /* 0x7ffffffe00157812 */ /* 0x000fc800078ec0ff */
[----:B------:R-:W-:Y:S01]  /*15800*/  ISETP.NE.AND P1, PT, R80, R21, PT ;  /* 0x000000155000720c */ /* 0x000fe20003f25270 */
[----:B--2---:R-:W-:-:S12]  /*15810*/  @!P0 DMUL R18, R18, R6 ;  /* 0x0000000612128228 */ /* 0x004fd80000000000 */
[----:B------:R-:W-:Y:S05]  /*15820*/  @P1 BRA `(.L_x_453) ;  /* 0xffffffec00901947 */ /* 0x000fea000383ffff */
[----:B------:R-:W-:Y:S05]  /*15830*/  BSYNC.RECONVERGENT B2 ;  /* 0x0000000000027941 */ /* 0x000fea0003800200 */
.L_x_436:
[----:B------:R-:W-:Y:S02]  /*15840*/  IMAD.MOV.U32 R6, RZ, RZ, R21 ;  /* 0x000000ffff067224 */ /* 0x000fe400078e0015 */
[----:B------:R-:W-:-:S07]  /*15850*/  IMAD.MOV.U32 R7, RZ, RZ, RZ ;  /* 0x000000ffff077224 */ /* 0x000fce00078e00ff */
.L_x_435:
[----:B------:R-:W-:Y:S05]  /*15860*/  BSYNC.RECONVERGENT B3 ;  /* 0x0000000000037941 */ /* 0x000fea0003800200 */
.L_x_434:
[----:B------:R-:W-:-:S04]  /*15870*/  LOP3.LUT R0, R0, 0x1, RZ, 0xc0, !PT ;  /* 0x0000000100007812 */ /* 0x000fc800078ec0ff */
        /* <DEDUP_REMOVED lines=29> */
[----:B------:R-:W-:Y:S02]  /*15a50*/  DMUL R64, R80, R22 ;  /* 0x0000001650407228 */ /* 0x000fe40000000000 */
        /* <DEDUP_REMOVED lines=36> */
.L_x_457:
[----:B------:R-:W-:Y:S05]  /*15ca0*/  BSYNC.RECONVERGENT B3 ;  /* 0x0000000000037941 */ /* 0x000fea0003800200 */
.L_x_456:
        /* <DEDUP_REMOVED lines=33> */
.L_x_459:
[----:B------:R-:W-:Y:S05]  /*15ec0*/  BSYNC.RECONVERGENT B3 ;  /* 0x0000000000037941 */ /* 0x000fea0003800200 */
.L_x_458:
[----:B------:R-:W-:-:S08]  /*15ed0*/  DADD R6, R22, R6 ;  /* 0x0000000016067229 */ /* 0x000fd00000000006 */
[----:B------:R-:W-:-:S06]  /*15ee0*/  DSETP.GT.AND P1, PT, R6, 1, PT ;  /* 0x3ff000000600742a */ /* 0x000fcc0003f24000 */
[----:B------:R-:W-:-:S14]  /*15ef0*/  DSETP.LT.OR P1, PT, R22, RZ, P1 ;  /* 0x000000ff1600722a */ /* 0x000fdc0000f21400 */
[----:B------:R-:W-:Y:S05]  /*15f00*/  @P1 BRA `(.L_x_455) ;  /* 0x0000000000741947 */ /* 0x000fea0003800000 */
[----:B------:R-:W0:Y:S01]  /*15f10*/  MUFU.RCP64H R7, R69 ;  /* 0x0000004500077308 */ /* 0x000e220000001800 */
[----:B------:R-:W-:Y:S01]  /*15f20*/  MOV R6, 0x1 ;  /* 0x0000000100067802 */ /* 0x000fe20000000f00 */
        /* <DEDUP_REMOVED lines=22> */
.L_x_461:
[----:B------:R-:W-:Y:S05]  /*16090*/  BSYNC.RECONVERGENT B3 ;  /* 0x0000000000037941 */ /* 0x000fea0003800200 */
.L_x_460:
[----:B------:R-:W-:-:S06]  /*160a0*/  DSETP.GEU.AND P1, PT, R22, RZ, PT ;  /* 0x000000ff1600722a */ /* 0x000fcc0003f2e000 */
[----:B------:R-:W-:Y:S02]  /*160b0*/  PLOP3.LUT P0, PT, P1, PT, PT, 0x8, 0x80 ;  /* 0x000000000080781c */ /* 0x000fe40000f0e170 */
[----:B------:R-:W-:Y:S02]  /*160c0*/  FSEL R72, R22, RZ, P1 ;  /* 0x000000ff16487208 */ /* 0x000fe40000800000 */
[----:B------:R-:W-:-:S09]  /*160d0*/  FSEL R73, R23, RZ, P1 ;  /* 0x000000ff17497208 */ /* 0x000fd20000800000 */
.L_x_455:
[----:B------:R-:W-:Y:S05]  /*160e0*/  BSYNC.RECONVERGENT B2 ;  /* 0x0000000000027941 */ /* 0x000fea0003800200 */
.L_x_454:
        /* <DEDUP_REMOVED lines=8> */
.L_x_433:
[----:B------:R-:W-:Y:S05]  /*16170*/  BSYNC.RECONVERGENT B4 ;  /* 0x0000000000047941 */ /* 0x000fea0003800200 */
.L_x_432:
[----:B-----5:R-:W-:Y:S01]  /*16180*/  DMUL R6, R158, R38 ;  /* 0x000000269e067228 */ /* 0x020fe20000000000 */
[----:B------:R-:W-:Y:S07]  /*16190*/  BSSY.RECONVERGENT B2, `(.L_x_462) ;  /* 0x000007d000027945 */ /* 0x000fee0003800200 */
[----:B------:R-:W-:-:S08]  /*161a0*/  DFMA R6, R160, R32, R6 ;  /* 0x00000020a006722b */ /* 0x000fd00000000006 */
[----:B------:R-:W-:-:S08]  /*161b0*/  DFMA R6, R162, R30, R6 ;  /* 0x0000001ea206722b */ /* 0x000fd00000000006 */
[----:B------:R-:W-:-:S14]  /*161c0*/  DSETP.GT.AND P0, PT, R6, RZ, PT ;  /* 0x000000ff0600722a */ /* 0x000fdc0003f04000 */
[----:B------:R-:W-:Y:S05]  /*161d0*/  @!P0 BRA `(.L_x_463) ;  /* 0x0000000400e08947 */ /* 0x000fea0003800000 */
[----:B------:R-:W-:Y:S01]  /*161e0*/  DMUL R22, R158, R158 ;  /* 0x0000009e9e167228 */ /* 0x000fe20000000000 */
[----:B------:R-:W-:Y:S07]  /*161f0*/  BSSY.RECONVERGENT B3, `(.L_x_464) ;  /* 0x000002c000037945 */ /* 0x000fee0003800200 */
[----:B------:R-:W-:-:S08]  /*16200*/  DFMA R22, R160, R160, R22 ;  /* 0x000000a0a016722b */ /* 0x000fd00000000016 */
[----:B------:R-:W-:-:S08]  /*16210*/  DFMA R68, R162, R162, R22 ;  /* 0x000000a2a244722b */ /* 0x000fd00000000016 */
[----:B------:R-:W-:-:S06]  /*16220*/  DSETP.NEU.AND P0, PT, R68, RZ, PT ;  /* 0x000000ff4400722a */ /* 0x000fcc0003f0d000 */
[----:B------:R-:W-:Y:S02]  /*16230*/  FSEL R28, R68, RZ, P0 ;  /* 0x000000ff441c7208 */ /* 0x000fe40000000000 */
[----:B------:R-:W-:Y:S01]  /*16240*/  FSEL R29, R69, RZ, P0 ;  /* 0x000000ff451d7208 */ /* 0x000fe20000000000 */
[----:B------:R-:W-:Y:S06]  /*16250*/  @P6 BRA `(.L_x_465) ;  /* 0x0000000000946947 */ /* 0x000fec0003800000 */
[----:B------:R-:W-:Y:S01]  /*16260*/  BSSY.RECONVERGENT B4, `(.L_x_466) ;  /* 0x0000022000047945 */ /* 0x000fe20003800200 */
[----:B------:R-:W-:Y:S02]  /*16270*/  IMAD.MOV.U32 R28, RZ, RZ, R68 ;  /* 0x000000ffff1c7224 */ /* 0x000fe400078e0044 */
[----:B------:R-:W-:-:S07]  /*16280*/  IMAD.MOV.U32 R29, RZ, RZ, R69 ;  /* 0x000000ffff1d7224 */ /* 0x000fce00078e0045 */
.L_x_469:
        /* <DEDUP_REMOVED lines=21> */
.L_x_468:
[----:B------:R-:W-:Y:S05]  /*163e0*/  BSYNC.RECONVERGENT B5 ;  /* 0x0000000000057941 */ /* 0x000fea0003800200 */
.L_x_467:
        /* <DEDUP_REMOVED lines=10> */
.L_x_466:
[----:B------:R-:W-:Y:S02]  /*16490*/  IMAD.MOV.U32 R28, RZ, RZ, R22 ;  /* 0x000000ffff1c7224 */ /* 0x000fe400078e0016 */
[----:B------:R-:W-:-:S07]  /*164a0*/  IMAD.MOV.U32 R29, RZ, RZ, R23 ;  /* 0x000000ffff1d7224 */ /* 0x000fce00078e0017 */
.L_x_465:
[----:B------:R-:W-:Y:S05]  /*164b0*/  BSYNC.RECONVERGENT B3 ;  /* 0x0000000000037941 */ /* 0x000fea0003800200 */
.L_x_464:
        /* <DEDUP_REMOVED lines=16> */
.L_x_474:
        /* <DEDUP_REMOVED lines=21> */
.L_x_473:
[----:B------:R-:W-:Y:S05]  /*16710*/  BSYNC.RECONVERGENT B5 ;  /* 0x0000000000057941 */ /* 0x000fea0003800200 */
.L_x_472:
        /* <DEDUP_REMOVED lines=10> */
.L_x_471:
[----:B------:R-:W-:Y:S05]  /*167c0*/  BSYNC.RECONVERGENT B3 ;  /* 0x0000000000037941 */ /* 0x000fea0003800200 */
.L_x_470:
        /* <DEDUP_REMOVED lines=23> */
.L_x_476:
[----:B------:R-:W-:Y:S05]  /*16940*/  BSYNC.RECONVERGENT B3 ;  /* 0x0000000000037941 */ /* 0x000fea0003800200 */
.L_x_475:
[----:B------:R-:W-:-:S11]  /*16950*/  DADD R42, R42, R22 ;  /* 0x000000002a2a7229 */ /* 0x000fd60000000016 */
.L_x_463:
[----:B------:R-:W-:Y:S05]  /*16960*/  BSYNC.RECONVERGENT B2 ;  /* 0x0000000000027941 */ /* 0x000fea0003800200 */
.L_x_462:
        /* <DEDUP_REMOVED lines=11> */
[----:B------:R-:W-:Y:S01]  /*16a20*/  DMUL R18, R40, R18 ;  /* 0x0000001228127228 */ /* 0x000fe20000000000 */
        /* <DEDUP_REMOVED lines=14> */
.L_x_482:
        /* <DEDUP_REMOVED lines=21> */
.L_x_481:
[----:B------:R-:W-:Y:S05]  /*16c60*/  BSYNC.RECONVERGENT B4 ;  /* 0x0000000000047941 */ /* 0x000fea0003800200 */
.L_x_480:
[----:B------:R-:W-:Y:S01]  /*16c70*/  DADD R22, R22, R28 ;  /* 0x0000000016167229 */ /* 0x000fe2000000001c */
[----:B------:R-:W-:Y:S01]  /*16c80*/  UMOV UR6, 0x9abcaf48 ;  /* 0x9abcaf4800067882 */ /* 0x000fe20000000000 */
[----:B------:R-:W-:-:S06]  /*16c90*/  UMOV UR7, 0x3e7ad7f2 ;  /* 0x3e7ad7f200077882 */ /* 0x000fcc0000000000 */
[----:B------:R-:W-:-:S08]  /*16ca0*/  DMUL R22, R22, 0.5 ;  /* 0x3fe0000016167828 */ /* 0x000fd00000000000 */
[----:B------:R-:W-:Y:S02]  /*16cb0*/  DADD R24, R22, -R28 ;  /* 0x0000000016187229 */ /* 0x000fe4000000081c */
[----:B------:R-:W-:Y:S01]  /*16cc0*/  MOV R28, R22 ;  /* 0x00000016001c7202 */ /* 0x000fe20000000f00 */
[----:B------:R-:W-:-:S05]  /*16cd0*/  IMAD.MOV.U32 R29, RZ, RZ, R23 ;  /* 0x000000ffff1d7224 */ /* 0x000fca00078e0017 */
[----:B------:R-:W-:-:S14]  /*16ce0*/  DSETP.GT.AND P0, PT, |R24|, UR6, PT ;  /* 0x0000000618007e2a */ /* 0x000fdc000bf04200 */
[----:B------:R-:W-:Y:S05]  /*16cf0*/  @P0 BRA `(.L_x_482) ;  /* 0xfffffffc00840947 */ /* 0x000fea000383ffff */
[----:B------:R-:W-:Y:S05]  /*16d00*/  BSYNC.RECONVERGENT B3 ;  /* 0x0000000000037941 */ /* 0x000fea0003800200 */
.L_x_479:
[----:B------:R-:W-:Y:S02]  /*16d10*/  IMAD.MOV.U32 R28, RZ, RZ, R22 ;  /* 0x000000ffff1c7224 */ /* 0x000fe400078e0016 */
[----:B------:R-:W-:-:S07]  /*16d20*/  IMAD.MOV.U32 R29, RZ, RZ, R23 ;  /* 0x000000ffff1d7224 */ /* 0x000fce00078e0017 */
.L_x_478:
[----:B------:R-:W-:Y:S05]  /*16d30*/  BSYNC.RECONVERGENT B2 ;  /* 0x0000000000027941 */ /* 0x000fea0003800200 */
.L_x_477:
        /* <DEDUP_REMOVED lines=11> */
.L_x_487:
        /* <DEDUP_REMOVED lines=21> */
.L_x_486:
[----:B------:R-:W-:Y:S05]  /*16f40*/  BSYNC.RECONVERGENT B4 ;  /* 0x0000000000047941 */ /* 0x000fea0003800200 */
.L_x_485:
        /* <DEDUP_REMOVED lines=10> */
.L_x_484:
[----:B------:R-:W-:Y:S05]  /*16ff0*/  BSYNC.RECONVERGENT B2 ;  /* 0x0000000000027941 */ /* 0x000fea0003800200 */
.L_x_483:
[----:B------:R-:W-:Y:S01]  /*17000*/  DMUL R64, R22, R28 ;  /* 0x0000001c16407228 */ /* 0x000fe20000000000 */
[----:B------:R-:W-:Y:S01]  /*17010*/  FSETP.GEU.AND P1, PT, |R7|, 6.5827683646048100446e-37, PT ;  /* 0x036000000700780b */ /* 0x000fe20003f2e200 */
[----:B------:R-:W-:Y:S01]  /*17020*/  IMAD.MOV.U32 R22, RZ, RZ, 0x1 ;  /* 0x00000001ff167424 */ /* 0x000fe200078e00ff */
[----:B------:R-:W-:Y:S03]  /*17030*/  BSSY.RECONVERGENT B2, `(.L_x_488) ;  /* 0x0000012000027945 */ /* 0x000fe60003800200 */
[----:B------:R-:W0:Y:S02]  /*17040*/  MUFU.RCP64H R23, R65 ;  /* 0x0000004100177308 */ /* 0x000e240000001800 */
        /* <DEDUP_REMOVED lines=16> */
.L_x_489:
[----:B------:R-:W-:Y:S05]  /*17150*/  BSYNC.RECONVERGENT B2 ;  /* 0x0000000000027941 */ /* 0x000fea0003800200 */
.L_x_488:
        /* <DEDUP_REMOVED lines=11> */
.L_x_411:
[----:B------:R-:W-:Y:S05]  /*17210*/  BSYNC.RECONVERGENT B0 ;  /* 0x0000000000007941 */ /* 0x000fea0003800200 */
.L_x_407:
[----:B------:R-:W-:Y:S05]  /*17220*/  @P4 BRA `(.L_x_490) ;  /* 0xffffffbc00ec4947 */ /* 0x000fea000383ffff */
[----:B------:R-:W-:Y:S05]  /*17230*/  BSYNC.RECONVERGENT B1 ;  /* 0x0000000000017941 */ /* 0x000fea0003800200 */
.L_x_406:
        /* <DEDUP_REMOVED lines=11> */
[----:B------:R-:W1:Y:S01]  /*172f0*/  I2F.F64.U16 R22, R22 ;  /* 0x0000001600167312 */ /* 0x000e620000101800 */
[----:B------:R-:W-:Y:S01]  /*17300*/  DSETP.MIN.AND P0, P1, R6, 255, PT ;  /* 0x406fe0000600742a */ /* 0x000fe20003900000 */
[----:B------:R-:W-:Y:S02]  /*17310*/  IMAD.MOV.U32 R0, RZ, RZ, R7 ;  /* 0x000000ffff007224 */ /* 0x000fe400078e0007 */
[----:B------:R-:W-:Y:S01]  /*17320*/  IMAD.MOV.U32 R7, RZ, RZ, 0x80000 ;  /* 0x00080000ff077424 */ /* 0x000fe200078e00ff */
[-C--:B0-----:R-:W-:Y:S02]  /*17330*/  DMUL R20, R20, R42.reuse ;  /* 0x0000002a14147228 */ /* 0x081fe40000000000 */
[----:B------:R-:W-:Y:S01]  /*17340*/  FSEL R17, R0, 3.748046875, P0 ;  /* 0x406fe00000117808 */ /* 0x000fe20000000000 */
[----:B------:R-:W-:Y:S01]  /*17350*/  DSETP.MIN.AND P2, P3, R18, 255, PT ;  /* 0x406fe0001200742a */ /* 0x000fe20003b40000 */
[----:B------:R-:W-:Y:S02]  /*17360*/  SEL R6, R6, RZ, P0 ;  /* 0x000000ff06067207 */ /* 0x000fe40000000000 */
[----:B------:R-:W-:Y:S01]  /*17370*/  MOV R0, R19 ;  /* 0x0000001300007202 */ /* 0x000fe20000000f00 */
[----:B-1----:R-:W-:-:S03]  /*17380*/  DMUL R42, R22, R42 ;  /* 0x0000002a162a7228 */ /* 0x002fc60000000000 */
[----:B------:R-:W-:Y:S01]  /*17390*/  @P1 LOP3.LUT R17, R24, 0x406fe000, RZ, 0xfc, !PT ;  /* 0x406fe00018111812 */ /* 0x000fe200078efcff */
[----:B------:R-:W-:Y:S01]  /*173a0*/  DSETP.MIN.AND P0, P1, R20, 255, PT ;  /* 0x406fe0001400742a */ /* 0x000fe20003900000 */
[----:B------:R-:W-:Y:S01]  /*173b0*/  FSEL R23, R0, 3.748046875, P2 ;  /* 0x406fe00000177808 */ /* 0x000fe20001000000 */
[----:B------:R-:W-:Y:S01]  /*173c0*/  IMAD.MOV.U32 R22, RZ, RZ, 0x80000 ;  /* 0x00080000ff167424 */ /* 0x000fe200078e00ff */
[----:B------:R-:W-:-:S03]  /*173d0*/  SEL R18, R18, RZ, P2 ;  /* 0x000000ff12127207 */ /* 0x000fc60001000000 */
[----:B------:R-:W-:Y:S01]  /*173e0*/  @P3 LOP3.LUT R23, R7, 0x406fe000, RZ, 0xfc, !PT ;  /* 0x406fe00007173812 */ /* 0x000fe200078efcff */
[----:B------:R-:W-:Y:S01]  /*173f0*/  IMAD.MOV.U32 R7, RZ, RZ, R17 ;  /* 0x000000ffff077224 */ /* 0x000fe200078e0011 */
[----:B------:R-:W-:Y:S01]  /*17400*/  DSETP.MIN.AND P2, P3, R42, 255, PT ;  /* 0x406fe0002a00742a */ /* 0x000fe20003b40000 */
[----:B------:R-:W-:Y:S02]  /*17410*/  IMAD.MOV.U32 R17, RZ, RZ, R21 ;  /* 0x000000ffff117224 */ /* 0x000fe400078e0015 */
[----:B------:R0:W1:Y:S01]  /*17420*/  F2I.U32.F64.TRUNC R0, R6 ;  /* 0x0000000600007311 */ /* 0x000062000030d000 */
[----:B------:R-:W-:Y:S02]  /*17430*/  IMAD.MOV.U32 R19, RZ, RZ, R23 ;  /* 0x000000ffff137224 */ /* 0x000fe400078e0017 */
[----:B------:R-:W-:Y:S02]  /*17440*/  FSEL R17, R17, 3.748046875, P0 ;  /* 0x406fe00011117808 */ /* 0x000fe40000000000 */
[----:B------:R-:W-:-:S02]  /*17450*/  @P1 LOP3.LUT R17, R22, 0x406fe000, RZ, 0xfc, !PT ;  /* 0x406fe00016111812 */ /* 0x000fc400078efcff */
[----:B------:R-:W-:Y:S01]  /*17460*/  SEL R22, R20, RZ, P0 ;  /* 0x000000ff14167207 */ /* 0x000fe20000000000 */
[----:B------:R-:W-:Y:S01]  /*17470*/  IMAD.MOV.U32 R20, RZ, RZ, 0x80000 ;  /* 0x00080000ff147424 */ /* 0x000fe200078e00ff */
[----:B------:R-:W-:Y:S01]  /*17480*/  ISETP.NE.AND P0, PT, R35, 0x1, PT ;  /* 0x000000012300780c */ /* 0x000fe20003f05270 */
[----:B0-----:R-:W-:Y:S01]  /*17490*/  IMAD.MOV.U32 R6, RZ, RZ, R43 ;  /* 0x000000ffff067224 */ /* 0x001fe200078e002b */
[----:B------:R-:W-:Y:S01]  /*174a0*/  F2I.U32.F64.TRUNC R19, R18 ;  /* 0x0000001200137311 */ /* 0x000fe2000030d000 */
[----:B------:R-:W-:-:S03]  /*174b0*/  IMAD.MOV.U32 R23, RZ, RZ, R17 ;  /* 0x000000ffff177224 */ /* 0x000fc600078e0011 */
[----:B------:R-:W-:Y:S02]  /*174c0*/  FSEL R7, R6, 3.748046875, P2 ;  /* 0x406fe00006077808 */ /* 0x000fe40001000000 */
[----:B------:R-:W-:Y:S02]  /*174d0*/  SEL R6, R42, RZ, P2 ;  /* 0x000000ff2a067207 */ /* 0x000fe40001000000 */
[----:B------:R-:W-:Y:S01]  /*174e0*/  @P3 LOP3.LUT R7, R20, 0x406fe000, RZ, 0xfc, !PT ;  /* 0x406fe00014073812 */ /* 0x000fe200078efcff */
[----:B------:R-:W0:Y:S01]  /*174f0*/  F2I.U32.F64.TRUNC R22, R22 ;  /* 0x0000001600167311 */ /* 0x000e22000030d000 */
[----:B-1----:R-:W-:-:S07]  /*17500*/  PRMT R20, R0, 0x7610, R20 ;  /* 0x0000761000147816 */ /* 0x002fce0000000014 */
[----:B------:R-:W1:Y:S01]  /*17510*/  F2I.U32.F64.TRUNC R6, R6 ;  /* 0x0000000600067311 */ /* 0x000e62000030d000 */
[----:B0-----:R-:W-:Y:S02]  /*17520*/  PRMT R18, R22, 0x7610, R18 ;  /* 0x0000761016127816 */ /* 0x001fe40000000012 */
[----:B-1----:R-:W-:Y:S01]  /*17530*/  PRMT R17, R6, 0x7610, R17 ;  /* 0x0000761006117816 */ /* 0x002fe20000000011 */
[----:B------:R-:W-:Y:S06]  /*17540*/  @!P0 BRA `(.L_x_492) ;  /* 0x0000000000248947 */ /* 0x000fec0003800000 */
[----:B------:R-:W-:-:S13]  /*17550*/  ISETP.NE.AND P0, PT, R35, RZ, PT ;  /* 0x000000ff2300720c */ /* 0x000fda0003f05270 */
[----:B------:R-:W-:Y:S05]  /*17560*/  @P0 BRA `(.L_x_493) ;  /* 0x0000000000340947 */ /* 0x000fea0003800000 */
[----:B------:R-:W0:Y:S02]  /*17570*/  LDC.64 R6, c[0x0][0x380] ;  /* 0x0000e000ff067b82 */ /* 0x000e240000000a00 */
[----:B0-----:R-:W-:-:S06]  /*17580*/  IMAD.WIDE R6, R36, 0x80, R6 ;  /* 0x0000008024067825 */ /* 0x001fcc00078e0206 */
[----:B------:R-:W2:Y:S02]  /*17590*/  LDG.E.64 R6, desc[UR4][R6.64+0x70] ;  /* 0x0000700406067981 */ /* 0x000ea4000c1e1b00 */
[----:B--2---:R-:W-:-:S14]  /*175a0*/  DSETP.GTU.AND P0, PT, R6, RZ, PT ;  /* 0x000000ff0600722a */ /* 0x004fdc0003f0c000 */
[----:B------:R-:W-:Y:S05]  /*175b0*/  @!P0 BREAK.RELIABLE B0 ;  /* 0x0000000000008942 */ /* 0x000fea0003800100 */
[----:B------:R-:W-:Y:S05]  /*175c0*/  @P0 BRA `(.L_x_493) ;  /* 0x00000000001c0947 */ /* 0x000fea0003800000 */
[----:B------:R-:W-:Y:S05]  /*175d0*/  BRA `(.L_x_317) ;  /* 0x000004b800247947 */ /* 0x000fea0003800000 */
.L_x_492:
[----:B------:R-:W0:Y:S02]  /*175e0*/  LDC.64 R6, c[0x0][0x390] ;  /* 0x0000e400ff067b82 */ /* 0x000e240000000a00 */
[----:B0-----:R-:W-:-:S06]  /*175f0*/  IMAD.WIDE R6, R36, 0x60, R6 ;  /* 0x0000006024067825 */ /* 0x001fcc00078e0206 */
[----:B------:R-:W2:Y:S02]  /*17600*/  LDG.E.64 R6, desc[UR4][R6.64+0x50] ;  /* 0x0000500406067981 */ /* 0x000ea4000c1e1b00 */
[----:B--2---:R-:W-:-:S14]  /*17610*/  DSETP.GTU.AND P0, PT, R6, RZ, PT ;  /* 0x000000ff0600722a */ /* 0x004fdc0003f0c000 */
[----:B------:R-:W-:Y:S05]  /*17620*/  @!P0 BREAK.RELIABLE B0 ;  /* 0x0000000000008942 */ /* 0x000fea0003800100 */
[----:B------:R-:W-:Y:S05]  /*17630*/  @!P0 BRA `(.L_x_317) ;  /* 0x000004b8000c8947 */ /* 0x000fea0003800000 */
.L_x_493:
[----:B------:R-:W-:Y:S05]  /*17640*/  BSYNC.RELIABLE B0 ;  /* 0x0000000000007941 */ /* 0x000fea0003800100 */
.L_x_491:
        /* <DEDUP_REMOVED lines=23> */
.L_x_499:
        /* <DEDUP_REMOVED lines=21> */
.L_x_498:
[----:B------:R-:W-:Y:S05]  /*17910*/  BSYNC.RECONVERGENT B2 ;  /* 0x0000000000027941 */ /* 0x000fea0003800200 */
.L_x_497:
        /* <DEDUP_REMOVED lines=10> */
.L_x_496:
[----:B------:R-:W-:Y:S01]  /*179c0*/  IMAD.MOV.U32 R32, RZ, RZ, R22 ;  /* 0x000000ffff207224 */ /* 0x000fe200078e0016 */
[----:B------:R-:W-:-:S07]  /*179d0*/  MOV R33, R23 ;  /* 0x0000001700217202 */ /* 0x000fce0000000f00 */
.L_x_495:
[----:B------:R-:W-:Y:S05]  /*179e0*/  BSYNC.RECONVERGENT B0 ;  /* 0x0000000000007941 */ /* 0x000fea0003800200 */
.L_x_494:
        /* <DEDUP_REMOVED lines=29> */
.L_x_503:
[----:B------:R-:W-:Y:S05]  /*17bc0*/  BSYNC.RECONVERGENT B1 ;  /* 0x0000000000017941 */ /* 0x000fea0003800200 */
.L_x_502:
        /* <DEDUP_REMOVED lines=25> */
.L_x_505:
[----:B------:R-:W-:Y:S05]  /*17d60*/  BSYNC.RECONVERGENT B1 ;  /* 0x0000000000017941 */ /* 0x000fea0003800200 */
.L_x_504:
        /* <DEDUP_REMOVED lines=21> */
.L_x_507:
[----:B------:R-:W-:Y:S05]  /*17ec0*/  BSYNC.RECONVERGENT B1 ;  /* 0x0000000000017941 */ /* 0x000fea0003800200 */
.L_x_506:
[----:B------:R-:W-:Y:S01]  /*17ed0*/  MOV R156, R22 ;  /* 0x00000016009c7202 */ /* 0x000fe20000000f00 */
[----:B------:R-:W-:-:S07]  /*17ee0*/  IMAD.MOV.U32 R157, RZ, RZ, R23 ;  /* 0x000000ffff9d7224 */ /* 0x000fce00078e0017 */
.L_x_501:
[----:B------:R-:W-:Y:S05]  /*17ef0*/  BSYNC.RECONVERGENT B0 ;  /* 0x0000000000007941 */ /* 0x000fea0003800200 */
.L_x_500:
[----:B------:R-:W0:Y:S01]  /*17f00*/  LDCU UR6, c[0x0][0x3a8] ;  /* 0x00007500ff0677ac */ /* 0x000e220008000800 */
[----:B------:R-:W-:Y:S01]  /*17f10*/  BSSY.RECONVERGENT B7, `(.L_x_508) ;  /* 0x0002417000077945 */ /* 0x000fe20003800200 */
[----:B0-----:R-:W-:-:S09]  /*17f20*/  UISETP.GE.AND UP0, UPT, UR6, 0x1, UPT ;  /* 0x000000010600788c */ /* 0x001fd2000bf06270 */
[----:B------:R-:W-:Y:S05]  /*17f30*/  BRA.U !UP0, `(.L_x_509) ;  /* 0x0000000908887547 */ /* 0x000fea000b800000 */
[----:B------:R-:W-:-:S07]  /*17f40*/  IMAD.MOV.U32 R27, RZ, RZ, RZ ;  /* 0x000000ffff1b7224 */ /* 0x000fce00078e00ff */
.L_x_526:
        /* <DEDUP_REMOVED lines=28> */
.L_x_517:
        /* <DEDUP_REMOVED lines=21> */
.L_x_516:
[----:B------:R-:W-:Y:S05]  /*18260*/  BSYNC.RECONVERGENT B3 ;  /* 0x0000000000037941 */ /* 0x000fea0003800200 */
.L_x_515:
        /* <DEDUP_REMOVED lines=10> */
.L_x_514:
[----:B------:R-:W-:Y:S02]  /*18310*/  IMAD.MOV.U32 R32, RZ, RZ, R22 ;  /* 0x000000ffff207224 */ /* 0x000fe400078e0016 */
[----:B------:R-:W-:-:S07]  /*18320*/  IMAD.MOV.U32 R33, RZ, RZ, R23 ;  /* 0x000000ffff217224 */ /* 0x000fce00078e0017 */
.L_x_513:
[----:B------:R-:W-:Y:S05]  /*18330*/  BSYNC.RECONVERGENT B1 ;  /* 0x0000000000017941 */ /* 0x000fea0003800200 */
.L_x_512:
        /* <DEDUP_REMOVED lines=29> */
.L_x_521:
[----:B------:R-:W-:Y:S05]  /*18510*/  BSYNC.RECONVERGENT B2 ;  /* 0x0000000000027941 */ /* 0x000fea0003800200 */
.L_x_520:
        /* <DEDUP_REMOVED lines=25> */
.L_x_523:
[----:B------:R-:W-:Y:S05]  /*186b0*/  BSYNC.RECONVERGENT B2 ;  /* 0x0000000000027941 */ /* 0x000fea0003800200 */
.L_x_522:
        /* <DEDUP_REMOVED lines=23> */
.L_x_524:
[----:B------:R-:W-:Y:S05]  /*18830*/  BSYNC.RECONVERGENT B2 ;  /* 0x0000000000027941 */ /* 0x000fea0003800200 */
.L_x_519:
[----:B------:R-:W-:Y:S05]  /*18840*/  BSYNC.RECONVERGENT B1 ;  /* 0x0000000000017941 */ /* 0x000fea0003800200 */
.L_x_518:
        /* <DEDUP_REMOVED lines=12> */
.L_x_511:
[----:B------:R-:W-:Y:S05]  /*18910*/  BSYNC.RELIABLE B0 ;  /* 0x0000000000007941 */ /* 0x000fea0003800100 */
.L_x_510:
[----:B------:R-:W0:Y:S01]  /*18920*/  LDCU UR6, c[0x0][0x3a8] ;  /* 0x00007500ff0677ac */ /* 0x000e220008000800 */
[----:B------:R-:W-:-:S05]  /*18930*/  VIADD R27, R27, 0x1 ;  /* 0x000000011b1b7836 */ /* 0x000fca0000000000 */
[----:B0-----:R-:W-:-:S13]  /*18940*/  ISETP.NE.AND P0, PT, R27, UR6, PT ;  /* 0x000000061b007c0c */ /* 0x001fda000bf05270 */
[----:B------:R-:W-:Y:S05]  /*18950*/  @P0 BRA `(.L_x_526) ;  /* 0xfffffff4007c0947 */ /* 0x000fea000383ffff */
.L_x_509:
        /* <DEDUP_REMOVED lines=12> */
[----:B------:R-:W-:-:S07]  /*18a20*/  IMAD.MOV.U32 R146, RZ, RZ, -0x1 ;  /* 0xffffffffff927424 */ /* 0x000fce00078e00ff */
.L_x_544:
        /* <DEDUP_REMOVED lines=39> */
[----:B------:R-:W-:Y:S07]  /*18ca0*/  BSSY.RECONVERGENT B2, `(.L_x_530) ;  /* 0x000001a000027945 */ /* 0x000fee0003800200 */
[----:B------:R-:W-:-:S02]  /*18cb0*/  DMUL R64, R64, R88 ;  /* 0x0000005840407228 */ /* 0x000fc40000000000 */
[----:B0-----:R-:W-:-:S08]  /*18cc0*/  DFMA R90, -R86, R22, 1 ;  /* 0x3ff00000565a742b */ /* 0x001fd00000000116 */
[----:B------:R-:W-:Y:S02]  /*18cd0*/  DFMA R92, R90, R90, R90 ;  /* 0x0000005a5a5c722b */ /* 0x000fe4000000005a */
[----:B------:R-:W-:-:S06]  /*18ce0*/  DADD R90, R168, -R100 ;  /* 0x00000000a85a7229 */ /* 0x000fcc0000000864 */
[----:B------:R-:W-:Y:S02]  /*18cf0*/  DFMA R22, R22, R92, R22 ;  /* 0x0000005c1616722b */ /* 0x000fe40000000016 */
[----:B------:R-:W-:Y:S02]  /*18d00*/  DFMA R64, R24, R90, R64 ;  /* 0x0000005a1840722b */ /* 0x000fe40000000040 */
[----:B------:R-:W-:-:S04]  /*18d10*/  DADD R92, R164, -R96 ;  /* 0x00000000a45c7229 */ /* 0x000fc80000000860 */
[----:B------:R-:W-:-:S04]  /*18d20*/  DFMA R24, -R86, R22, 1 ;  /* 0x3ff000005618742b */ /* 0x000fc80000000116 */
[----:B------:R-:W-:-:S04]  /*18d30*/  DFMA R64, R66, R92, R64 ;  /* 0x0000005c4240722b */ /* 0x000fc80000000040 */
[----:B------:R-:W-:-:S06]  /*18d40*/  DFMA R24, R22, R24, R22 ;  /* 0x000000181618722b */ /* 0x000fcc0000000016 */
[----:B------:R-:W-:Y:S02]  /*18d50*/  FSETP.GEU.AND P2, PT, |R65|, 6.5827683646048100446e-37, PT ;  /* 0x036000004100780b */ /* 0x000fe40003f4e200 */
        /* <DEDUP_REMOVED lines=14> */
.L_x_531:
[----:B------:R-:W-:Y:S05]  /*18e40*/  BSYNC.RECONVERGENT B2 ;  /* 0x0000000000027941 */ /* 0x000fea0003800200 */
.L_x_530:
        /* <DEDUP_REMOVED lines=33> */
.L_x_533:
[----:B------:R-:W-:Y:S05]  /*19060*/  BSYNC.RECONVERGENT B2 ;  /* 0x0000000000027941 */ /* 0x000fea0003800200 */
.L_x_532:
        /* <DEDUP_REMOVED lines=28> */
.L_x_535:
[----:B------:R-:W-:Y:S05]  /*19230*/  BSYNC.RECONVERGENT B2 ;  /* 0x0000000000027941 */ /* 0x000fea0003800200 */
.L_x_534:
[----:B------:R-:W-:-:S06]  /*19240*/  DSETP.GEU.AND P1, PT, R22, RZ, PT ;  /* 0x000000ff1600722a */ /* 0x000fcc0003f2e000 */
[----:B------:R-:W-:Y:S02]  /*19250*/  FSEL R98, R22, RZ, P1 ;  /* 0x000000ff16627208 */ /* 0x000fe40000800000 */
[----:B------:R-:W-:-:S07]  /*19260*/  FSEL R99, R23, RZ, P1 ;  /* 0x000000ff17637208 */ /* 0x000fce0000800000 */
.L_x_529:
[----:B------:R-:W-:Y:S05]  /*19270*/  BSYNC.RECONVERGENT B1 ;  /* 0x0000000000017941 */ /* 0x000fea0003800200 */
.L_x_528:
        /* <DEDUP_REMOVED lines=51> */
.L_x_539:
[----:B------:R-:W-:Y:S05]  /*195b0*/  BSYNC.RECONVERGENT B2 ;  /* 0x0000000000027941 */ /* 0x000fea0003800200 */
.L_x_538:
        /* <DEDUP_REMOVED lines=33> */
.L_x_541:
[----:B------:R-:W-:Y:S05]  /*197d0*/  BSYNC.RECONVERGENT B2 ;  /* 0x0000000000027941 */ /* 0x000fea0003800200 */
.L_x_540:
        /* <DEDUP_REMOVED lines=28> */
.L_x_543:
[----:B------:R-:W-:Y:S05]  /*199a0*/  BSYNC.RECONVERGENT B2 ;  /* 0x0000000000027941 */ /* 0x000fea0003800200 */
.L_x_542:
[----:B------:R-:W-:-:S06]  /*199b0*/  DSETP.GEU.AND P0, PT, R22, RZ, PT ;  /* 0x000000ff1600722a */ /* 0x000fcc0003f0e000 */
[----:B------:R-:W-:Y:S02]  /*199c0*/  FSEL R40, R22, RZ, P0 ;  /* 0x000000ff16287208 */ /* 0x000fe40000000000 */
[----:B------:R-:W-:-:S07]  /*199d0*/  FSEL R41, R23, RZ, P0 ;  /* 0x000000ff17297208 */ /* 0x000fce0000000000 */
.L_x_537:
[----:B------:R-:W-:Y:S05]  /*199e0*/  BSYNC.RECONVERGENT B1 ;  /* 0x0000000000017941 */ /* 0x000fea0003800200 */
.L_x_536:
        /* <DEDUP_REMOVED lines=26> */
.L_x_527:
        /* <DEDUP_REMOVED lines=11> */
.L_x_568:
        /* <DEDUP_REMOVED lines=62> */
.L_x_553:
[----:B------:R-:W-:Y:S05]  /*1a020*/  BSYNC.RECONVERGENT B4 ;  /* 0x0000000000047941 */ /* 0x000fea0003800200 */
.L_x_552:
        /* <DEDUP_REMOVED lines=33> */
.L_x_555:
[----:B------:R-:W-:Y:S05]  /*1a240*/  BSYNC.RECONVERGENT B4 ;  /* 0x0000000000047941 */ /* 0x000fea0003800200 */
.L_x_554:
        /* <DEDUP_REMOVED lines=28> */
.L_x_557:
[----:B------:R-:W-:Y:S05]  /*1a410*/  BSYNC.RECONVERGENT B4 ;  /* 0x0000000000047941 */ /* 0x000fea0003800200 */
.L_x_556:
[----:B------:R-:W-:-:S06]  /*1a420*/  DSETP.GEU.AND P1, PT, R22, RZ, PT ;  /* 0x000000ff1600722a */ /* 0x000fcc0003f2e000 */
[----:B------:R-:W-:Y:S02]  /*1a430*/  PLOP3.LUT P0, PT, P1, PT, PT, 0x8, 0x80 ;  /* 0x000000000080781c */ /* 0x000fe40000f0e170 */
[----:B------:R-:W-:Y:S02]  /*1a440*/  FSEL R32, R22, RZ, P1 ;  /* 0x000000ff16207208 */ /* 0x000fe40000800000 */
[----:B------:R-:W-:-:S09]  /*1a450*/  FSEL R33, R23, RZ, P1 ;  /* 0x000000ff17217208 */ /* 0x000fd20000800000 */
.L_x_551:
[----:B------:R-:W-:Y:S05]  /*1a460*/  BSYNC.RECONVERGENT B3 ;  /* 0x0000000000037941 */ /* 0x000fea0003800200 */
.L_x_550:
        /* <DEDUP_REMOVED lines=27> */
[----:B------:R-:W-:Y:S01]  /*1a620*/  DFMA R6, R72, R64, R6 ;  /* 0x000000404806722b */ /* 0x000fe20000000006 */
[----:B------:R-:W-:Y:S01]  /*1a630*/  @!P0 MOV R22, 0xa0b5ed8d ;  /* 0xa0b5ed8d00168802 */ /* 0x000fe20000000f00 */
[----:B------:R-:W-:-:S06]  /*1a640*/  @!P0 IMAD.MOV.U32 R23, RZ, RZ, 0x3eb0c6f7 ;  /* 0x3eb0c6f7ff178424 */ /* 0x000fcc00078e00ff */
[----:B------:R-:W-:Y:S02]  /*1a650*/  DFMA R38, R74, R82, R6 ;  /* 0x000000524a26722b */ /* 0x000fe40000000006 */
[----:B------:R-:W-:-:S06]  /*1a660*/  @!P0 DSETP.GT.AND P1, PT, R32, R22, PT ;  /* 0x000000162000822a */ /* 0x000fcc0003f24000 */
[----:B------:R-:W-:Y:S02]  /*1a670*/  DSETP.GEU.AND P3, PT, |R38|, UR6, PT ;  /* 0x0000000626007e2a */ /* 0x000fe4000bf6e200 */
[----:B------:R-:W-:Y:S01]  /*1a680*/  @!P0 DSETP.LT.AND P2, PT, R32, R146, P1 ;  /* 0x000000922000822a */ /* 0x000fe20000f41000 */
[----:B------:R-:W-:-:S05]  /*1a690*/  PLOP3.LUT P1, PT, PT, PT, PT, 0x80, 0x8 ;  /* 0x000000000008781c */ /* 0x000fca0003f2f070 */
[----:B------:R-:W-:Y:S02]  /*1a6a0*/  @!P0 FSEL R0, R32, R146, P2 ;  /* 0x0000009220008208 */ /* 0x000fe40001000000 */
[----:B------:R-:W-:Y:S02]  /*1a6b0*/  @!P0 FSEL R7, R33, R147, P2 ;  /* 0x0000009321078208 */ /* 0x000fe40001000000 */
[----:B------:R-:W-:Y:S02]  /*1a6c0*/  CS2R R32, SRZ ;  /* 0x0000000000207805 */ /* 0x000fe4000001ff00 */
[----:B------:R-:W-:Y:S01]  /*1a6d0*/  @!P0 SEL R30, R27, R30, P2 ;  /* 0x0000001e1b1e8207 */ /* 0x000fe20001000000 */
[----:B------:R-:W-:Y:S01]  /*1a6e0*/  @!P0 IMAD.MOV.U32 R146, RZ, RZ, R0 ;  /* 0x000000ffff928224 */ /* 0x000fe200078e0000 */
[----:B------:R-:W-:Y:S01]  /*1a6f0*/  @!P0 SEL R29, R29, 0x1, !P2 ;  /* 0x000000011d1d8807 */ /* 0x000fe20005000000 */
[----:B------:R-:W-:Y:S01]  /*1a700*/  @!P0 IMAD.MOV.U32 R147, RZ, RZ, R7 ;  /* 0x000000ffff938224 */ /* 0x000fe200078e0007 */
[----:B------:R-:W-:Y:S06]  /*1a710*/  @!P3 BRA `(.L_x_559) ;  /* 0x000000040084b947 */ /* 0x000fec0003800000 */
        /* <DEDUP_REMOVED lines=29> */
.L_x_561:
[----:B------:R-:W-:Y:S05]  /*1a8f0*/  BSYNC.RECONVERGENT B4 ;  /* 0x0000000000047941 */ /* 0x000fea0003800200 */
.L_x_560:
        /* <DEDUP_REMOVED lines=33> */
.L_x_563:
[----:B------:R-:W-:Y:S05]  /*1ab10*/  BSYNC.RECONVERGENT B4 ;  /* 0x0000000000047941 */ /* 0x000fea0003800200 */
.L_x_562:
        /* <DEDUP_REMOVED lines=28> */
.L_x_565:
[----:B------:R-:W-:Y:S05]  /*1ace0*/  BSYNC.RECONVERGENT B4 ;  /* 0x0000000000047941 */ /* 0x000fea0003800200 */
.L_x_564:
[----:B------:R-:W-:-:S06]  /*1acf0*/  DSETP.GEU.AND P0, PT, R22, RZ, PT ;  /* 0x000000ff1600722a */ /* 0x000fcc0003f0e000 */
[----:B------:R-:W-:Y:S02]  /*1ad00*/  PLOP3.LUT P1, PT, P0, PT, PT, 0x8, 0x80 ;  /* 0x000000000080781c */ /* 0x000fe4000072e170 */
[----:B------:R-:W-:Y:S02]  /*1ad10*/  FSEL R32, R22, RZ, P0 ;  /* 0x000000ff16207208 */ /* 0x000fe40000000000 */
[----:B------:R-:W-:-:S09]  /*1ad20*/  FSEL R33, R23, RZ, P0 ;  /* 0x000000ff17217208 */ /* 0x000fd20000000000 */
.L_x_559:
[----:B------:R-:W-:Y:S05]  /*1ad30*/  BSYNC.RECONVERGENT B3 ;  /* 0x0000000000037941 */ /* 0x000fea0003800200 */
.L_x_558:
        /* <DEDUP_REMOVED lines=10> */
.L_x_567:
[----:B------:R-:W-:Y:S05]  /*1ade0*/  BSYNC.RECONVERGENT B3 ;  /* 0x0000000000037941 */ /* 0x000fea0003800200 */
.L_x_566:
[----:B------:R-:W0:Y:S01]  /*1adf0*/  LDCU UR6, c[0x0][0x398] ;  /* 0x00007300ff0677ac */ /* 0x000e220008000800 */
[----:B------:R-:W-:Y:S02]  /*1ae00*/  VIADD R27, R27, 0x2 ;  /* 0x000000021b1b7836 */ /* 0x000fe40000000000 */
[----:B0-----:R-:W-:-:S05]  /*1ae10*/  IMAD.U32 R0, RZ, RZ, UR6 ;  /* 0x00000006ff007e24 */ /* 0x001fca000f8e00ff */
[----:B------:R-:W-:-:S04]  /*1ae20*/  LOP3.LUT R6, R0, 0x7ffffffe, RZ, 0xc0, !PT ;  /* 0x7ffffffe00067812 */ /* 0x000fc800078ec0ff */
[----:B------:R-:W-:-:S13]  /*1ae30*/  ISETP.NE.AND P0, PT, R27, R6, PT ;  /* 0x000000061b00720c */ /* 0x000fda0003f05270 */
[----:B------:R-:W-:Y:S05]  /*1ae40*/  @P0 BRA `(.L_x_568) ;  /* 0xffffffec007c0947 */ /* 0x000fea000383ffff */
[----:B------:R-:W-:Y:S05]  /*1ae50*/  BSYNC.RECONVERGENT B0 ;  /* 0x0000000000007941 */ /* 0x000fea0003800200 */
.L_x_549:
[----:B------:R-:W-:-:S07]  /*1ae60*/  IMAD.MOV.U32 R27, RZ, RZ, R6 ;  /* 0x000000ffff1b7224 */ /* 0x000fce00078e0006 */
.L_x_548:
[----:B------:R-:W-:Y:S05]  /*1ae70*/  BSYNC.RECONVERGENT B1 ;  /* 0x0000000000017941 */ /* 0x000fea0003800200 */
.L_x_547:
        /* <DEDUP_REMOVED lines=65> */
.L_x_572:
[----:B------:R-:W-:Y:S05]  /*1b290*/  BSYNC.RECONVERGENT B1 ;  /* 0x0000000000017941 */ /* 0x000fea0003800200 */
.L_x_571:
        /* <DEDUP_REMOVED lines=33> */
.L_x_574:
[----:B------:R-:W-:Y:S05]  /*1b4b0*/  BSYNC.RECONVERGENT B1 ;  /* 0x0000000000017941 */ /* 0x000fea0003800200 */
.L_x_573:
        /* <DEDUP_REMOVED lines=28> */
.L_x_576:
[----:B------:R-:W-:Y:S05]  /*1b680*/  BSYNC.RECONVERGENT B1 ;  /* 0x0000000000017941 */ /* 0x000fea0003800200 */
.L_x_575:
[----:B------:R-:W-:-:S06]  /*1b690*/  DSETP.GEU.AND P1, PT, R22, RZ, PT ;  /* 0x000000ff1600722a */ /* 0x000fcc0003f2e000 */
[----:B------:R-:W-:Y:S02]  /*1b6a0*/  PLOP3.LUT P0, PT, P1, PT, PT, 0x8, 0x80 ;  /* 0x000000000080781c */ /* 0x000fe40000f0e170 */
[----:B------:R-:W-:Y:S02]  /*1b6b0*/  FSEL R74, R22, RZ, P1 ;  /* 0x000000ff164a7208 */ /* 0x000fe40000800000 */
[----:B------:R-:W-:-:S09]  /*1b6c0*/  FSEL R75, R23, RZ, P1 ;  /* 0x000000ff174b7208 */ /* 0x000fd20000800000 */
.L_x_570:
[----:B------:R-:W-:Y:S05]  /*1b6d0*/  BSYNC.RECONVERGENT B0 ;  /* 0x0000000000007941 */ /* 0x000fea0003800200 */
.L_x_569:
        /* <DEDUP_REMOVED lines=10> */
.L_x_546:
[----:B------:R-:W-:Y:S05]  /*1b780*/  BSYNC.RECONVERGENT B2 ;  /* 0x0000000000027941 */ /* 0x000fea0003800200 */
.L_x_545:
        /* <DEDUP_REMOVED lines=16> */
[----:B------:R-:W-:Y:S01]  /*1b890*/  IMAD.MOV.U32 R114, RZ, RZ, 0xff ;  /* 0x000000ffff727424 */ /* 0x000fe200078e00ff */
[----:B------:R-:W-:Y:S01]  /*1b8a0*/  MOV R31, 0xff ;  /* 0x000000ff001f7802 */ /* 0x000fe20000000f00 */
[----:B------:R-:W-:Y:S02]  /*1b8b0*/  IMAD.MOV.U32 R37, RZ, RZ, 0xff ;  /* 0x000000ffff257424 */ /* 0x000fe400078e00ff */
[----:B------:R-:W-:-:S08]  /*1b8c0*/  IMAD.MOV.U32 R34, RZ, RZ, 0xff ;  /* 0x000000ffff227424 */ /* 0x000fd000078e00ff */
        /* <DEDUP_REMOVED lines=29> */
[----:B------:R-:W-:Y:S02]  /*1baa0*/  DSETP.GEU.AND P0, PT, |R38|, UR6, PT ;  /* 0x0000000626007e2a */ /* 0x000fe4000bf0e200 */
[----:B0-----:R-:W-:-:S08]  /*1bab0*/  DFMA R6, -R64, R22, 1 ;  /* 0x3ff000004006742b */ /* 0x001fd00000000116 */
[----:B------:R-:W-:-:S08]  /*1bac0*/  DFMA R6, R6, R6, R6 ;  /* 0x000000060606722b */ /* 0x000fd00000000006 */
[----:B------:R-:W-:-:S08]  /*1bad0*/  DFMA R6, R22, R6, R22 ;  /* 0x000000061606722b */ /* 0x000fd00000000016 */
[----:B------:R-:W-:-:S08]  /*1bae0*/  DFMA R22, -R64, R6, 1 ;  /* 0x3ff000004016742b */ /* 0x000fd00000000106 */
[----:B------:R-:W-:-:S08]  /*1baf0*/  DFMA R22, R6, R22, R6 ;  /* 0x000000160616722b */ /* 0x000fd00000000006 */
[----:B------:R-:W-:-:S08]  /*1bb00*/  DMUL R6, R26, R22 ;  /* 0x000000161a067228 */ /* 0x000fd00000000000 */
[----:B------:R-:W-:-:S08]  /*1bb10*/  DFMA R24, -R64, R6, R26 ;  /* 0x000000064018722b */ /* 0x000fd0000000011a */
[----:B------:R-:W-:Y:S01]  /*1bb20*/  DFMA R22, R22, R24, R6 ;  /* 0x000000181616722b */ /* 0x000fe20000000006 */
[----:B------:R-:W-:Y:S02]  /*1bb30*/  FSEL R7, -R0, 0.058982465416193008423, !P1 ;  /* 0x3d71979900077808 */ /* 0x000fe40004800100 */
[----:B------:R-:W-:Y:S02]  /*1bb40*/  FSETP.GEU.AND P1, PT, |R27|, 6.5827683646048100446e-37, PT ;  /* 0x036000001b00780b */ /* 0x000fe40003f2e200 */
[----:B------:R-:W-:-:S05]  /*1bb50*/  FSEL R7, R7, R39, !P0 ;  /* 0x0000002707077208 */ /* 0x000fca0004000000 */
[----:B------:R-:W-:-:S05]  /*1bb60*/  FFMA R6, RZ, R65, R23 ;  /* 0x00000041ff067223 */ /* 0x000fca0000000017 */
[----:B------:R-:W-:Y:S02]  /*1bb70*/  FSETP.GT.AND P2, PT, |R6|, 1.469367938527859385e-39, PT ;  /* 0x001000000600780b */ /* 0x000fe40003f44200 */
[----:B------:R-:W-:-:S11]  /*1bb80*/  FSEL R6, R38, -3.1943016081226573927e-38, P0 ;  /* 0x812dea1126067808 */ /* 0x000fd60000000000 */
[----:B------:R-:W-:Y:S05]  /*1bb90*/  @P2 BRA P1, `(.L_x_581) ;  /* 0x0000000000142947 */ /* 0x000fea0000800000 */
[----:B------:R-:W-:Y:S01]  /*1bba0*/  IMAD.MOV.U32 R22, RZ, RZ, R26 ;  /* 0x000000ffff167224 */ /* 0x000fe200078e001a */
[----:B------:R-:W-:Y:S01]  /*1bbb0*/  MOV R0, 0x1bbf0 ;  /* 0x0001bbf000007802 */ /* 0x000fe20000000f00 */
[----:B------:R-:W-:Y:S02]  /*1bbc0*/  IMAD.MOV.U32 R21, RZ, RZ, R27 ;  /* 0x000000ffff157224 */ /* 0x000fe400078e001b */
[----:B------:R-:W-:-:S07]  /*1bbd0*/  IMAD.MOV.U32 R23, RZ, RZ, R65 ;  /* 0x000000ffff177224 */ /* 0x000fce00078e0041 */
[----:B-----5:R-:W-:Y:S05]  /*1bbe0*/  CALL.REL.NOINC `($__internal_2_$__cuda_sm20_div_rn_f64_full) ;  /* 0x000009f800107944 */ /* 0x020fea0003c00000 */
.L_x_581:
[----:B------:R-:W-:Y:S05]  /*1bbf0*/  BSYNC.RECONVERGENT B1 ;  /* 0x0000000000017941 */ /* 0x000fea0003800200 */
.L_x_580:
        /* <DEDUP_REMOVED lines=23> */
[----:B------:R-:W-:Y:S01]  /*1bd70*/  MOV R21, R33 ;  /* 0x0000002100157202 */ /* 0x000fe20000000f00 */
[----:B------:R-:W-:Y:S01]  /*1bd80*/  IMAD.MOV.U32 R64, RZ, RZ, R6 ;  /* 0x000000ffff407224 */ /* 0x000fe200078e0006 */
[----:B------:R-:W-:Y:S01]  /*1bd90*/  MOV R0, 0x1bdc0 ;  /* 0x0001bdc000007802 */ /* 0x000fe20000000f00 */
[----:B------:R-:W-:-:S07]  /*1bda0*/  IMAD.MOV.U32 R23, RZ, RZ, R7 ;  /* 0x000000ffff177224 */ /* 0x000fce00078e0007 */
[----:B-1----:R-:W-:Y:S05]  /*1bdb0*/  CALL.REL.NOINC `($__internal_2_$__cuda_sm20_div_rn_f64_full) ;  /* 0x000009f4009c7944 */ /* 0x002fea0003c00000 */
.L_x_583:
[----:B------:R-:W-:Y:S05]  /*1bdc0*/  BSYNC.RECONVERGENT B1 ;  /* 0x0000000000017941 */ /* 0x000fea0003800200 */
.L_x_582:
[----:B------:R-:W0:Y:S01]  /*1bdd0*/  I2F.F64 R6, R43 ;  /* 0x0000002b00067312 */ /* 0x000e220000201c00 */
[----:B-1----:R-:W-:-:S04]  /*1bde0*/  VIMNMX R21, PT, PT, RZ, R27, !PT ;  /* 0x0000001bff157248 */ /* 0x002fc80007fe0100 */
[----:B------:R-:W-:Y:S01]  /*1bdf0*/  ISETP.GE.AND P0, PT, R21, R42, PT ;  /* 0x0000002a1500720c */ /* 0x000fe20003f06270 */
[----:B0-----:R-:W-:Y:S01]  /*1be00*/  DMUL R6, R6, R22 ;  /* 0x0000001606067228 */ /* 0x001fe20000000000 */
[----:B------:R-:W-:Y:S02]  /*1be10*/  IMAD.MOV.U32 R23, RZ, RZ, 0x3fe00000 ;  /* 0x3fe00000ff177424 */ /* 0x000fe400078e00ff */
[----:B------:R-:W-:-:S09]  /*1be20*/  IMAD.MOV.U32 R22, RZ, RZ, RZ ;  /* 0x000000ffff167224 */ /* 0x000fd200078e00ff */
        /* <DEDUP_REMOVED lines=13> */
[C---:B------:R-:W-:Y:S01]  /*1bf00*/  DADD R68, -R76.reuse, R68 ;  /* 0x000000004c447229 */ /* 0x040fe20000000144 */
[----:B------:R-:W-:Y:S01]  /*1bf10*/  CS2R R42, SRZ ;  /* 0x00000000002a7805 */ /* 0x000fe2000001ff00 */
        /* <DEDUP_REMOVED lines=15> */
[----:B------:R-:W-:-:S04]  /*1c010*/  PRMT R22, R22, 0x7770, RZ ;  /* 0x0000777016167816 */ /* 0x000fc800000000ff */
[----:B------:R-:W-:-:S03]  /*1c020*/  PRMT R31, R22, 0x7610, R31 ;  /* 0x00007610161f7816 */ /* 0x000fc6000000001f */
        /* <DEDUP_REMOVED lines=10> */
.L_x_589:
        /* <DEDUP_REMOVED lines=21> */
.L_x_588:
[----:B------:R-:W-:Y:S05]  /*1c220*/  BSYNC.RECONVERGENT B3 ;  /* 0x0000000000037941 */ /* 0x000fea0003800200 */
.L_x_587:
        /* <DEDUP_REMOVED lines=10> */
.L_x_586:
[----:B------:R-:W-:Y:S02]  /*1c2d0*/  IMAD.MOV.U32 R42, RZ, RZ, R22 ;  /* 0x000000ffff2a7224 */ /* 0x000fe400078e0016 */
[----:B------:R-:W-:-:S07]  /*1c2e0*/  IMAD.MOV.U32 R43, RZ, RZ, R23 ;  /* 0x000000ffff2b7224 */ /* 0x000fce00078e0017 */
.L_x_585:
[----:B------:R-:W-:Y:S05]  /*1c2f0*/  BSYNC.RECONVERGENT B1 ;  /* 0x0000000000017941 */ /* 0x000fea0003800200 */
.L_x_584:
        /* <DEDUP_REMOVED lines=25> */
.L_x_591:
[----:B------:R-:W-:Y:S05]  /*1c490*/  BSYNC.RECONVERGENT B1 ;  /* 0x0000000000017941 */ /* 0x000fea0003800200 */
.L_x_590:
        /* <DEDUP_REMOVED lines=25> */
.L_x_593:
[----:B------:R-:W-:Y:S05]  /*1c630*/  BSYNC.RECONVERGENT B1 ;  /* 0x0000000000017941 */ /* 0x000fea0003800200 */
.L_x_592:
        /* <DEDUP_REMOVED lines=21> */
.L_x_595:
[----:B------:R-:W-:Y:S05]  /*1c790*/  BSYNC.RECONVERGENT B1 ;  /* 0x0000000000017941 */ /* 0x000fea0003800200 */
.L_x_594:
[----:B------:R-:W-:Y:S01]  /*1c7a0*/  IMAD.MOV.U32 R144, RZ, RZ, R22 ;  /* 0x000000ffff907224 */ /* 0x000fe200078e0016 */
[----:B------:R-:W-:Y:S01]  /*1c7b0*/  MOV R145, R23 ;  /* 0x0000001700917202 */ /* 0x000fe20000000f00 */
[----:B------:R-:W-:Y:S06]  /*1c7c0*/  BRA `(.L_x_579) ;  /* 0x00000010004c7947 */ /* 0x000fec0003800000 */
.L_x_578:
        /* <DEDUP_REMOVED lines=35> */
[----:B------:R-:W-:-:S08]  /*1ca00*/  DFMA R74, R78, R78, R24 ;  /* 0x0000004e4e4a722b */ /* 0x000fd00000000018 */
        /* <DEDUP_REMOVED lines=42> */
.L_x_599:
[----:B------:R-:W-:Y:S05]  /*1ccb0*/  BSYNC.RECONVERGENT B2 ;  /* 0x0000000000027941 */ /* 0x000fea0003800200 */
.L_x_598:
        /* <DEDUP_REMOVED lines=30> */
.L_x_601:
[----:B------:R-:W-:Y:S05]  /*1cea0*/  BSYNC.RECONVERGENT B2 ;  /* 0x0000000000027941 */ /* 0x000fea0003800200 */
.L_x_600:
[----:B------:R-:W-:Y:S01]  /*1ceb0*/  DADD R6, -R90, 1 ;  /* 0x3ff000005a067429 */ /* 0x000fe20000000100 */
[----:B------:R-:W-:Y:S02]  /*1cec0*/  PRMT R114, R93, 0x7610, R114 ;  /* 0x000076105d727816 */ /* 0x000fe40000000072 */
[----:B------:R-:W-:Y:S02]  /*1ced0*/  PRMT R37, R92, 0x7610, R37 ;  /* 0x000076105c257816 */ /* 0x000fe40000000025 */
[----:B------:R-:W-:Y:S02]  /*1cee0*/  PRMT R34, R28, 0x7610, R34 ;  /* 0x000076101c227816 */ /* 0x000fe40000000022 */
[----:B------:R-:W-:Y:S01]  /*1cef0*/  PRMT R31, R27, 0x7610, R31 ;  /* 0x000076101b1f7816 */ /* 0x000fe2000000001f */
        /* <DEDUP_REMOVED lines=13> */
[----:B------:R-:W-:Y:S02]  /*1cfd0*/  @!P0 IMAD.MOV.U32 R6, RZ, RZ, R23 ;  /* 0x000000ffff068224 */ /* 0x000fe400078e0017 */
[----:B------:R-:W-:-:S03]  /*1cfe0*/  @!P0 IMAD.MOV.U32 R23, RZ, RZ, 0x3fa99999 ;  /* 0x3fa99999ff178424 */ /* 0x000fc600078e00ff */
[----:B------:R-:W-:Y:S02]  /*1cff0*/  @!P0 FSEL R7, R7, R6, P1 ;  /* 0x0000000607078208 */ /* 0x000fe40000800000 */
[----:B------:R-:W-:Y:S02]  /*1d000*/  @!P0 LOP3.LUT R24, R6, 0x80000, RZ, 0xfc, !PT ;  /* 0x0008000006188812 */ /* 0x000fe400078efcff */
[----:B------:R-:W-:Y:S01]  /*1d010*/  @!P0 SEL R6, R0, R22, P1 ;  /* 0x0000001600068207 */ /* 0x000fe20000800000 */
[----:B------:R-:W-:Y:S01]  /*1d020*/  @!P0 IMAD.MOV.U32 R22, RZ, RZ, -0x66666666 ;  /* 0x9999999aff168424 */ /* 0x000fe200078e00ff */
[----:B------:R-:W-:-:S06]  /*1d030*/  @!P0 SEL R7, R24, R7, P2 ;  /* 0x0000000718078207 */ /* 0x000fcc0001000000 */
        /* <DEDUP_REMOVED lines=9> */
.L_x_597:
[----:B------:R-:W-:Y:S05]  /*1d0d0*/  BSYNC.RECONVERGENT B1 ;  /* 0x0000000000017941 */ /* 0x000fea0003800200 */
.L_x_596:
[----:B------:R-:W-:Y:S01]  /*1d0e0*/  DADD R38, -R38, R40 ;  /* 0x0000000026267229 */ /* 0x000fe20000000128 */
[----:B------:R-:W-:Y:S01]  /*1d0f0*/  BSSY.RECONVERGENT B1, `(.L_x_602) ;  /* 0x0000034000017945 */ /* 0x000fe20003800200 */
[----:B------:R-:W-:Y:S01]  /*1d100*/  DADD R42, -R68, R42 ;  /* 0x00000000442a7229 */ /* 0x000fe2000000012a */
[----:B------:R-:W-:Y:S01]  /*1d110*/  CS2R R32, SRZ ;  /* 0x0000000000207805 */ /* 0x000fe2000001ff00 */
[----:B------:R-:W-:-:S04]  /*1d120*/  DADD R70, -R72, R70 ;  /* 0x0000000048467229 */ /* 0x000fc80000000146 */
[----:B------:R-:W-:-:S08]  /*1d130*/  DMUL R6, R38, R38 ;  /* 0x0000002626067228 */ /* 0x000fd00000000000 */
[----:B------:R-:W-:-:S08]  /*1d140*/  DFMA R6, R42, R42, R6 ;  /* 0x0000002a2a06722b */ /* 0x000fd00000000006 */
[----:B------:R-:W-:-:S08]  /*1d150*/  DFMA R6, R70, R70, R6 ;  /* 0x000000464606722b */ /* 0x000fd00000000006 */
[----:B------:R-:W-:-:S14]  /*1d160*/  DSETP.NEU.AND P0, PT, R6, RZ, PT ;  /* 0x000000ff0600722a */ /* 0x000fdc0003f0d000 */
[----:B------:R-:W-:Y:S05]  /*1d170*/  @!P0 BRA `(.L_x_603) ;  /* 0x0000000000ac8947 */ /* 0x000fea0003800000 */
[----:B------:R-:W-:Y:S01]  /*1d180*/  UMOV UR6, 0x9abcaf48 ;  /* 0x9abcaf4800067882 */ /* 0x000fe20000000000 */
[----:B------:R-:W-:Y:S01]  /*1d190*/  UMOV UR7, 0x3e7ad7f2 ;  /* 0x3e7ad7f200077882 */ /* 0x000fe20000000000 */
[----:B------:R-:W-:Y:S01]  /*1d1a0*/  MOV R32, R6 ;  /* 0x0000000600207202 */ /* 0x000fe20000000f00 */
[----:B------:R-:W-:Y:S01]  /*1d1b0*/  DSETP.GT.AND P0, PT, |R6|, UR6, PT ;  /* 0x0000000606007e2a */ /* 0x000fe2000bf04200 */
[----:B------:R-:W-:-:S13]  /*1d1c0*/  IMAD.MOV.U32 R33, RZ, RZ, R7 ;  /* 0x000000ffff217224 */ /* 0x000fda00078e0007 */
[----:B------:R-:W-:Y:S05]  /*1d1d0*/  @!P0 BRA `(.L_x_603) ;  /* 0x0000000000948947 */ /* 0x000fea0003800000 */
[----:B------:R-:W-:Y:S01]  /*1d1e0*/  BSSY.RECONVERGENT B2, `(.L_x_604) ;  /* 0x0000022000027945 */ /* 0x000fe20003800200 */
[----:B------:R-:W-:Y:S02]  /*1d1f0*/  IMAD.MOV.U32 R32, RZ, RZ, R6 ;  /* 0x000000ffff207224 */ /* 0x000fe400078e0006 */
[----:B------:R-:W-:-:S07]  /*1d200*/  IMAD.MOV.U32 R33, RZ, RZ, R7 ;  /* 0x000000ffff217224 */ /* 0x000fce00078e0007 */
.L_x_607:
        /* <DEDUP_REMOVED lines=21> */
.L_x_606:
[----:B------:R-:W-:Y:S05]  /*1d360*/  BSYNC.RECONVERGENT B3 ;  /* 0x0000000000037941 */ /* 0x000fea0003800200 */
.L_x_605:
        /* <DEDUP_REMOVED lines=10> */
.L_x_604:
[----:B------:R-:W-:Y:S02]  /*1d410*/  IMAD.MOV.U32 R32, RZ, RZ, R22 ;  /* 0x000000ffff207224 */ /* 0x000fe400078e0016 */
[----:B------:R-:W-:-:S07]  /*1d420*/  IMAD.MOV.U32 R33, RZ, RZ, R23 ;  /* 0x000000ffff217224 */ /* 0x000fce00078e0017 */
.L_x_603:
[----:B------:R-:W-:Y:S05]  /*1d430*/  BSYNC.RECONVERGENT B1 ;  /* 0x0000000000017941 */ /* 0x000fea0003800200 */
.L_x_602:
        /* <DEDUP_REMOVED lines=25> */
.L_x_609:
[----:B------:R-:W-:Y:S05]  /*1d5d0*/  BSYNC.RECONVERGENT B1 ;  /* 0x0000000000017941 */ /* 0x000fea0003800200 */
.L_x_608:
[----:B------:R-:W0:Y:S01]  /*1d5e0*/  MUFU.RCP64H R7, R33 ;  /* 0x0000002100077308 */ /* 0x000e220000001800 */
[----:B------:R-:W-:Y:S01]  /*1d5f0*/  IMAD.MOV.U32 R6, RZ, RZ, 0x1 ;  /* 0x00000001ff067424 */ /* 0x000fe200078e00ff */
[----:B------:R-:W-:Y:S01]  /*1d600*/  FSETP.GEU.AND P1, PT, |R39|, 6.5827683646048100446e-37, PT ;  /* 0x036000002700780b */ /* 0x000fe20003f2e200 */
[----:B------:R-:W-:Y:S01]  /*1d610*/  BSSY.RECONVERGENT B1, `(.L_x_610) ;  /* 0x0000016000017945 */ /* 0x000fe20003800200 */
[----:B------:R-:W-:Y:S01]  /*1d620*/  IMAD.MOV.U32 R140, RZ, RZ, R22 ;  /* 0x000000ffff8c7224 */ /* 0x000fe200078e0016 */
[----:B------:R-:W-:Y:S02]  /*1d630*/  MOV R141, R23 ;  /* 0x00000017008d7202 */ /* 0x000fe40000000f00 */
        /* <DEDUP_REMOVED lines=19> */
.L_x_611:
[----:B------:R-:W-:Y:S05]  /*1d770*/  BSYNC.RECONVERGENT B1 ;  /* 0x0000000000017941 */ /* 0x000fea0003800200 */
.L_x_610:
        /* <DEDUP_REMOVED lines=21> */
.L_x_613:
[----:B------:R-:W-:Y:S05]  /*1d8d0*/  BSYNC.RECONVERGENT B1 ;  /* 0x0000000000017941 */ /* 0x000fea0003800200 */
.L_x_612:
[----:B------:R-:W-:Y:S02]  /*1d8e0*/  IMAD.MOV.U32 R144, RZ, RZ, R22 ;  /* 0x000000ffff907224 */ /* 0x000fe400078e0016 */
[----:B------:R-:W-:-:S07]  /*1d8f0*/  IMAD.MOV.U32 R145, RZ, RZ, R23 ;  /* 0x000000ffff917224 */ /* 0x000fce00078e0017 */
.L_x_579:
[----:B------:R-:W-:Y:S05]  /*1d900*/  BSYNC.RECONVERGENT B0 ;  /* 0x0000000000007941 */ /* 0x000fea0003800200 */
.L_x_577:
        /* <DEDUP_REMOVED lines=19> */
.L_x_698:
        /* <DEDUP_REMOVED lines=21> */
.L_x_617:
        /* <DEDUP_REMOVED lines=8> */
.L_x_618:
[----:B------:R-:W-:Y:S05]  /*1dc10*/  BSYNC.RELIABLE B2 ;  /* 0x0000000000027941 */ /* 0x000fea0003800100 */
.L_x_616:
[----:B------:R-:W0:Y:S01]  /*1dc20*/  LDCU UR6, c[0x0][0x388] ;  /* 0x00007100ff0677ac */ /* 0x000e220008000800 */
[----:B------:R-:W-:Y:S01]  /*1dc30*/  MOV R102, 0x0 ;  /* 0x0000000000667802 */ /* 0x000fe20000000f00 */
[----:B------:R-:W-:Y:S01]  /*1dc40*/  IMAD.MOV.U32 R103, RZ, RZ, 0x3ff00000 ;  /* 0x3ff00000ff677424 */ /* 0x000fe200078e00ff */
[----:B0-----:R-:W-:-:S09]  /*1dc50*/  UISETP.GE.AND UP0, UPT, UR6, 0x1, UPT ;  /* 0x000000010600788c */ /* 0x001fd2000bf06270 */
[----:B------:R-:W-:Y:S05]  /*1dc60*/  BRA.U !UP0, `(.L_x_620) ;  /* 0x00000011086c7547 */ /* 0x000fea000b800000 */
[----:B------:R-:W-:Y:S01]  /*1dc70*/  BSSY.RECONVERGENT B2, `(.L_x_620) ;  /* 0x000011a000027945 */ /* 0x000fe20003800200 */
[----:B------:R-:W-:Y:S02]  /*1dc80*/  IMAD.MOV.U32 R27, RZ, RZ, RZ ;  /* 0x000000ffff1b7224 */ /* 0x000fe400078e00ff */
[----:B------:R-:W-:Y:S02]  /*1dc90*/  IMAD.MOV.U32 R102, RZ, RZ, 0x0 ;  /* 0x00000000ff667424 */ /* 0x000fe400078e00ff */
[----:B------:R-:W-:-:S07]  /*1dca0*/  IMAD.MOV.U32 R103, RZ, RZ, 0x3ff00000 ;  /* 0x3ff00000ff677424 */ /* 0x000fce00078e00ff */
.L_x_639:
        /* <DEDUP_REMOVED lines=65> */
.L_x_624:
[----:B------:R-:W-:Y:S05]  /*1e0c0*/  BSYNC.RECONVERGENT B4 ;  /* 0x0000000000047941 */ /* 0x000fea0003800200 */
.L_x_623:
        /* <DEDUP_REMOVED lines=33> */
.L_x_626:
[----:B------:R-:W-:Y:S05]  /*1e2e0*/  BSYNC.RECONVERGENT B4 ;  /* 0x0000000000047941 */ /* 0x000fea0003800200 */
.L_x_625:
        /* <DEDUP_REMOVED lines=28> */
.L_x_628:
[----:B------:R-:W-:Y:S05]  /*1e4b0*/  BSYNC.RECONVERGENT B4 ;  /* 0x0000000000047941 */ /* 0x000fea0003800200 */
.L_x_627:
[----:B------:R-:W-:-:S06]  /*1e4c0*/  DSETP.GEU.AND P1, PT, R22, RZ, PT ;  /* 0x000000ff1600722a */ /* 0x000fcc0003f2e000 */
[----:B------:R-:W-:Y:S02]  /*1e4d0*/  FSEL R100, R22, RZ, P1 ;  /* 0x000000ff16647208 */ /* 0x000fe40000800000 */
[----:B------:R-:W-:-:S07]  /*1e4e0*/  FSEL R101, R23, RZ, P1 ;  /* 0x000000ff17657208 */ /* 0x000fce0000800000 */
.L_x_622:
[----:B------:R-:W-:Y:S05]  /*1e4f0*/  BSYNC.RECONVERGENT B3 ;  /* 0x0000000000037941 */ /* 0x000fea0003800200 */
.L_x_621:
        /* <DEDUP_REMOVED lines=8> */
[----:B------:R-:W-:Y:S02]  /*1e580*/  DMUL R24, R88, R110 ;  /* 0x0000006e58187228 */ /* 0x000fe40000000000 */
[----:B------:R-:W-:-:S02]  /*1e590*/  DADD R32, -R90, R32 ;  /* 0x000000005a207229 */ /* 0x000fc40000000120 */
[----:B------:R-:W-:Y:S02]  /*1e5a0*/  DMUL R22, R86, R106 ;  /* 0x0000006a56167228 */ /* 0x000fe40000000000 */
[C---:B------:R-:W-:Y:S02]  /*1e5b0*/  DMUL R42, R84.reuse, R108 ;  /* 0x0000006c542a7228 */ /* 0x040fe40000000000 */
[----:B------:R-:W-:Y:S02]  /*1e5c0*/  DFMA R24, R84, R106, -R24 ;  /* 0x0000006a5418722b */ /* 0x000fe40000000818 */
[----:B------:R-:W-:Y:S02]  /*1e5d0*/  DADD R40, -R94, R6 ;  /* 0x000000005e287229 */ /* 0x000fe40000000106 */
[----:B------:R-:W-:Y:S02]  /*1e5e0*/  DFMA R22, R88, R108, -R22 ;  /* 0x0000006c5816722b */ /* 0x000fe40000000816 */
[----:B------:R-:W-:-:S02]  /*1e5f0*/  DFMA R64, R86, R110, -R42 ;  /* 0x0000006e5640722b */ /* 0x000fc4000000082a */
[----:B------:R-:W-:Y:S01]  /*1e600*/  DMUL R66, R38, R24 ;  /* 0x0000001826427228 */ /* 0x000fe20000000000 */
[----:B------:R-:W-:-:S07]  /*1e610*/  CS2R R42, SRZ ;  /* 0x00000000002a7805 */ /* 0x000fce000001ff00 */
        /* <DEDUP_REMOVED lines=8> */
[----:B------:R-:W-:-:S06]  /*1e6a0*/  DADD R90, R150, -R90 ;  /* 0x00000000965a7229 */ /* 0x000fcc000000085a */
[----:B------:R-:W-:Y:S02]  /*1e6b0*/  DMUL R24, R24, R92 ;  /* 0x0000005c18187228 */ /* 0x000fe40000000000 */
[----:B0-----:R-:W-:-:S06]  /*1e6c0*/  DFMA R68, -R6, R66, 1 ;  /* 0x3ff000000644742b */ /* 0x001fcc0000000142 */
[----:B------:R-:W-:Y:S02]  /*1e6d0*/  DFMA R24, R22, R90, R24 ;  /* 0x0000005a1618722b */ /* 0x000fe40000000018 */
[----:B------:R-:W-:-:S08]  /*1e6e0*/  DFMA R68, R68, R68, R68 ;  /* 0x000000444444722b */ /* 0x000fd00000000044 */
[----:B------:R-:W-:Y:S02]  /*1e6f0*/  DFMA R66, R66, R68, R66 ;  /* 0x000000444242722b */ /* 0x000fe40000000042 */
[----:B------:R-:W-:-:S06]  /*1e700*/  DADD R68, R146, -R94 ;  /* 0x0000000092447229 */ /* 0x000fcc000000085e */
        /* <DEDUP_REMOVED lines=18> */
.L_x_632:
[----:B------:R-:W-:Y:S05]  /*1e830*/  BSYNC.RECONVERGENT B4 ;  /* 0x0000000000047941 */ /* 0x000fea0003800200 */
.L_x_631:
        /* <DEDUP_REMOVED lines=33> */
.L_x_634:
[----:B------:R-:W-:Y:S05]  /*1ea50*/  BSYNC.RECONVERGENT B4 ;  /* 0x0000000000047941 */ /* 0x000fea0003800200 */
.L_x_633:
        /* <DEDUP_REMOVED lines=28> */
.L_x_636:
[----:B------:R-:W-:Y:S05]  /*1ec20*/  BSYNC.RECONVERGENT B4 ;  /* 0x0000000000047941 */ /* 0x000fea0003800200 */
.L_x_635:
[----:B------:R-:W-:-:S06]  /*1ec30*/  DSETP.GEU.AND P0, PT, R22, RZ, PT ;  /* 0x000000ff1600722a */ /* 0x000fcc0003f0e000 */
[----:B------:R-:W-:Y:S02]  /*1ec40*/  FSEL R42, R22, RZ, P0 ;  /* 0x000000ff162a7208 */ /* 0x000fe40000000000 */
[----:B------:R-:W-:-:S07]  /*1ec50*/  FSEL R43, R23, RZ, P0 ;  /* 0x000000ff172b7208 */ /* 0x000fce0000000000 */
.L_x_630:
[----:B------:R-:W-:Y:S05]  /*1ec60*/  BSYNC.RECONVERGENT B3 ;  /* 0x0000000000037941 */ /* 0x000fea0003800200 */
.L_x_629:
        /* <DEDUP_REMOVED lines=21> */
.L_x_638:
[----:B------:R-:W-:Y:S05]  /*1edc0*/  BSYNC.RECONVERGENT B3 ;  /* 0x0000000000037941 */ /* 0x000fea0003800200 */
.L_x_637:
[----:B------:R-:W0:Y:S01]  /*1edd0*/  LDCU UR6, c[0x0][0x388] ;  /* 0x00007100ff0677ac */ /* 0x000e220008000800 */
[----:B------:R-:W-:-:S05]  /*1ede0*/  VIADD R27, R27, 0x1 ;  /* 0x000000011b1b7836 */ /* 0x000fca0000000000 */
[----:B0-----:R-:W-:-:S13]  /*1edf0*/  ISETP.NE.AND P0, PT, R27, UR6, PT ;  /* 0x000000061b007c0c */ /* 0x001fda000bf05270 */
[----:B------:R-:W-:Y:S05]  /*1ee00*/  @P0 BRA `(.L_x_639) ;  /* 0xffffffec00a80947 */ /* 0x000fea000383ffff */
[----:B------:R-:W-:Y:S05]  /*1ee10*/  BSYNC.RECONVERGENT B2 ;  /* 0x0000000000027941 */ /* 0x000fea0003800200 */
.L_x_620:
[----:B------:R-:W0:Y:S01]  /*1ee20*/  LDCU UR6, c[0x0][0x398] ;  /* 0x00007300ff0677ac */ /* 0x000e220008000800 */
[----:B------:R-:W-:Y:S01]  /*1ee30*/  BSSY.RECONVERGENT B4, `(.L_x_640) ;  /* 0x00001ba000047945 */ /* 0x000fe20003800200 */
[----:B0-----:R-:W-:-:S04]  /*1ee40*/  MOV R0, UR6 ;  /* 0x0000000600007c02 */ /* 0x001fc80008000f00 */
        /* <DEDUP_REMOVED lines=8> */
.L_x_661:
        /* <DEDUP_REMOVED lines=62> */
.L_x_648:
[----:B------:R-:W-:Y:S05]  /*1f2b0*/  BSYNC.RECONVERGENT B6 ;  /* 0x0000000000067941 */ /* 0x000fea0003800200 */
.L_x_647:
        /* <DEDUP_REMOVED lines=33> */
.L_x_650:
[----:B------:R-:W-:Y:S05]  /*1f4d0*/  BSYNC.RECONVERGENT B6 ;  /* 0x0000000000067941 */ /* 0x000fea0003800200 */
.L_x_649:
        /* <DEDUP_REMOVED lines=28> */
.L_x_652:
[----:B------:R-:W-:Y:S05]  /*1f6a0*/  BSYNC.RECONVERGENT B6 ;  /* 0x0000000000067941 */ /* 0x000fea0003800200 */
.L_x_651:
[----:B------:R-:W-:-:S06]  /*1f6b0*/  DSETP.GEU.AND P1, PT, R22, RZ, PT ;  /* 0x000000ff1600722a */ /* 0x000fcc0003f2e000 */
[----:B------:R-:W-:Y:S02]  /*1f6c0*/  PLOP3.LUT P0, PT, P1, PT, PT, 0x8, 0x80 ;  /* 0x000000000080781c */ /* 0x000fe40000f0e170 */
[----:B------:R-:W-:Y:S02]  /*1f6d0*/  FSEL R80, R22, RZ, P1 ;  /* 0x000000ff16507208 */ /* 0x000fe40000800000 */
[----:B------:R-:W-:-:S09]  /*1f6e0*/  FSEL R81, R23, RZ, P1 ;  /* 0x000000ff17517208 */ /* 0x000fd20000800000 */
.L_x_646:
[----:B------:R-:W-:Y:S05]  /*1f6f0*/  BSYNC.RECONVERGENT B5 ;  /* 0x0000000000057941 */ /* 0x000fea0003800200 */
.L_x_645:
        /* <DEDUP_REMOVED lines=9> */
[----:B------:R-:W5:Y:S01]  /*1f790*/  LDG.E.64 R76, desc[UR4][R38.64+0x78] ;  /* 0x00007804264c7981 */ /* 0x000f62000c1e1b00 */
[C---:B------:R-:W-:Y:S01]  /*1f7a0*/  DSETP.GTU.AND P1, PT, R80.reuse, R104, PT ;  /* 0x000000685000722a */ /* 0x040fe20003f2c000 */
[----:B------:R-:W-:Y:S01]  /*1f7b0*/  UMOV UR6, 0xd2f1a9fc ;  /* 0xd2f1a9fc00067882 */ /* 0x000fe20000000000 */
[----:B------:R-:W-:Y:S01]  /*1f7c0*/  UMOV UR7, 0x3f50624d ;  /* 0x3f50624d00077882 */ /* 0x000fe20000000000 */
[----:B------:R-:W5:Y:S03]  /*1f7d0*/  LDG.E.64 R72, desc[UR4][R38.64+0x88] ;  /* 0x0000880426487981 */ /* 0x000f66000c1e1b00 */
        /* <DEDUP_REMOVED lines=22> */
[----:B------:R-:W-:Y:S02]  /*1f940*/  DFMA R40, R72, R64, R38 ;  /* 0x000000404828722b */ /* 0x000fe40000000026 */
[----:B------:R-:W-:-:S06]  /*1f950*/  @!P1 DMUL R102, R102, R6 ;  /* 0x0000000666669228 */ /* 0x000fcc0000000000 */
        /* <DEDUP_REMOVED lines=31> */
.L_x_656:
[----:B------:R-:W-:Y:S05]  /*1fb50*/  BSYNC.RECONVERGENT B6 ;  /* 0x0000000000067941 */ /* 0x000fea0003800200 */
.L_x_655:
        /* <DEDUP_REMOVED lines=33> */
.L_x_658:
[----:B------:R-:W-:Y:S05]  /*1fd70*/  BSYNC.RECONVERGENT B6 ;  /* 0x0000000000067941 */ /* 0x000fea0003800200 */
.L_x_657:
        /* <DEDUP_REMOVED lines=28> */
.L_x_660:
[----:B------:R-:W-:Y:S05]  /*1ff40*/  BSYNC.RECONVERGENT B6 ;  /* 0x0000000000067941 */ /* 0x000fea0003800200 */
.L_x_659:
[----:B------:R-:W-:-:S06]  /*1ff50*/  DSETP.GEU.AND P1, PT, R22, RZ, PT ;  /* 0x000000ff1600722a */ /* 0x000fcc0003f2e000 */
[----:B------:R-:W-:Y:S02]  /*1ff60*/  PLOP3.LUT P0, PT, P1, PT, PT, 0x8, 0x80 ;  /* 0x000000000080781c */ /* 0x000fe40000f0e170 */
[----:B------:R-:W-:Y:S02]  /*1ff70*/  FSEL R80, R22, RZ, P1 ;  /* 0x000000ff16507208 */ /* 0x000fe40000800000 */
[----:B------:R-:W-:-:S09]  /*1ff80*/  FSEL R81, R23, RZ, P1 ;  /* 0x000000ff17517208 */ /* 0x000fd20000800000 */
.L_x_654:
[----:B------:R-:W-:Y:S05]  /*1ff90*/  BSYNC.RECONVERGENT B5 ;  /* 0x0000000000057941 */ /* 0x000fea0003800200 */
.L_x_653:
        /* <DEDUP_REMOVED lines=16> */
.L_x_644:
[----:B------:R-:W-:Y:S02]  /*200a0*/  IMAD.MOV.U32 R6, RZ, RZ, R22 ;  /* 0x000000ffff067224 */ /* 0x000fe400078e0016 */
[----:B------:R-:W-:-:S07]  /*200b0*/  IMAD.MOV.U32 R7, RZ, RZ, RZ ;  /* 0x000000ffff077224 */ /* 0x000fce00078e00ff */
.L_x_643:
[----:B------:R-:W-:Y:S05]  /*200c0*/  BSYNC.RECONVERGENT B3 ;  /* 0x0000000000037941 */ /* 0x000fea0003800200 */
.L_x_642:
[----:B------:R-:W-:-:S04]  /*200d0*/  LOP3.LUT R0, R0, 0x1, RZ, 0xc0, !PT ;  /* 0x0000000100007812 */ /* 0x000fc800078ec0ff */
[----:B------:R-:W-:-:S13]  /*200e0*/  ISETP.NE.U32.AND P0, PT, R0, 0x1, PT ;  /* 0x000000010000780c */ /* 0x000fda0003f05070 */
[----:B------:R-:W-:Y:S05]  /*200f0*/  @P0 BRA `(.L_x_641) ;  /* 0x0000000800340947 */ /* 0x000fea0003800000 */
[----:B------:R-:W0:Y:S01]  /*20100*/  LDC.64 R78, c[0x0][0x390] ;  /* 0x0000e400ff4e7b82 */ /* 0x000e220000000a00 */
[----:B------:R-:W-:Y:S02]  /*20110*/  IMAD R7, R7, 0x60, RZ ;  /* 0x0000006007077824 */ /* 0x000fe400078e02ff */
[----:B0-----:R-:W-:-:S05]  /*20120*/  IMAD.WIDE.U32 R78, R6, 0x60, R78 ;  /* 0x00000060064e7825 */ /* 0x001fca00078e004e */
[----:B------:R-:W-:-:S05]  /*20130*/  IADD3 R79, PT, PT, R79, R7, RZ ;  /* 0x000000074f4f7210 */ /* 0x000fca0007ffe0ff */
        /* <DEDUP_REMOVED lines=60> */
.L_x_665:
[----:B------:R-:W-:Y:S05]  /*20500*/  BSYNC.RECONVERGENT B3 ;  /* 0x0000000000037941 */ /* 0x000fea0003800200 */
.L_x_664:
        /* <DEDUP_REMOVED lines=33> */
.L_x_667:
[----:B------:R-:W-:Y:S05]  /*20720*/  BSYNC.RECONVERGENT B3 ;  /* 0x0000000000037941 */ /* 0x000fea0003800200 */
.L_x_666:
        /* <DEDUP_REMOVED lines=28> */
.L_x_669:
[----:B------:R-:W-:Y:S05]  /*208f0*/  BSYNC.RECONVERGENT B3 ;  /* 0x0000000000037941 */ /* 0x000fea0003800200 */
.L_x_668:
[----:B------:R-:W-:-:S06]  /*20900*/  DSETP.GEU.AND P1, PT, R22, RZ, PT ;  /* 0x000000ff1600722a */ /* 0x000fcc0003f2e000 */
[----:B------:R-:W-:Y:S02]  /*20910*/  PLOP3.LUT P0, PT, P1, PT, PT, 0x8, 0x80 ;  /* 0x000000000080781c */ /* 0x000fe40000f0e170 */
[----:B------:R-:W-:Y:S02]  /*20920*/  FSEL R82, R22, RZ, P1 ;  /* 0x000000ff16527208 */ /* 0x000fe40000800000 */
[----:B------:R-:W-:-:S09]  /*20930*/  FSEL R83, R23, RZ, P1 ;  /* 0x000000ff17537208 */ /* 0x000fd20000800000 */
.L_x_663:
[----:B------:R-:W-:Y:S05]  /*20940*/  BSYNC.RECONVERGENT B2 ;  /* 0x0000000000027941 */ /* 0x000fea0003800200 */
.L_x_662:
        /* <DEDUP_REMOVED lines=8> */
.L_x_641:
[----:B------:R-:W-:Y:S05]  /*209d0*/  BSYNC.RECONVERGENT B4 ;  /* 0x0000000000047941 */ /* 0x000fea0003800200 */
.L_x_640:
        /* <DEDUP_REMOVED lines=17> */
.L_x_677:
        /* <DEDUP_REMOVED lines=21> */
.L_x_676:
[----:B------:R-:W-:Y:S05]  /*20c40*/  BSYNC.RECONVERGENT B5 ;  /* 0x0000000000057941 */ /* 0x000fea0003800200 */
.L_x_675:
        /* <DEDUP_REMOVED lines=10> */
.L_x_674:
[----:B------:R-:W-:Y:S02]  /*20cf0*/  IMAD.MOV.U32 R38, RZ, RZ, R22 ;  /* 0x000000ffff267224 */ /* 0x000fe400078e0016 */
[----:B------:R-:W-:-:S07]  /*20d00*/  IMAD.MOV.U32 R39, RZ, RZ, R23 ;  /* 0x000000ffff277224 */ /* 0x000fce00078e0017 */
.L_x_673:
[----:B------:R-:W-:Y:S05]  /*20d10*/  BSYNC.RECONVERGENT B3 ;  /* 0x0000000000037941 */ /* 0x000fea0003800200 */
.L_x_672:
[----:B------:R-:W-:Y:S01]  /*20d20*/  DMUL R6, R110, R110 ;  /* 0x0000006e6e067228 */ /* 0x000fe20000000000 */
[----:B------:R-:W-:Y:S01]  /*20d30*/  BSSY.RECONVERGENT B3, `(.L_x_678) ;  /* 0x0000030000037945 */ /* 0x000fe20003800200 */
[----:B------:R-:W-:-:S06]  /*20d40*/  CS2R R22, SRZ ;  /* 0x0000000000167805 */ /* 0x000fcc000001ff00 */
        /* <DEDUP_REMOVED lines=11> */
.L_x_682:
[----:B------:R-:W0:Y:S01]  /*20e00*/  MUFU.RCP64H R23, R7 ;  /* 0x0000000700177308 */ /* 0x000e220000001800 */
[----:B------:R-:W-:Y:S01]  /*20e10*/  IMAD.MOV.U32 R22, RZ, RZ, 0x1 ;  /* 0x00000001ff167424 */ /* 0x000fe200078e00ff */
[----:B------:R-:W-:Y:S01]  /*20e20*/  DMUL R26, R110, R110 ;  /* 0x0000006e6e1a7228 */ /* 0x000fe20000000000 */
[----:B------:R-:W-:Y:S07]  /*20e30*/  BSSY.RECONVERGENT B5, `(.L_x_680) ;  /* 0x0000015000057945 */ /* 0x000fee0003800200 */
[----:B------:R-:W-:-:S02]  /*20e40*/  DFMA R26, R108, R108, R26 ;  /* 0x0000006c6c1a722b */ /* 0x000fc4000000001a */
[----:B0-----:R-:W-:-:S06]  /*20e50*/  DFMA R24, R22, -R6, 1 ;  /* 0x3ff000001618742b */ /* 0x001fcc0000000806 */
[----:B------:R-:W-:Y:S02]  /*20e60*/  DFMA R40, R106, R106, R26 ;  /* 0x0000006a6a28722b */ /* 0x000fe4000000001a */
[----:B------:R-:W-:-:S08]  /*20e70*/  DFMA R24, R24, R24, R24 ;  /* 0x000000181818722b */ /* 0x000fd00000000018 */
[----:B------:R-:W-:Y:S01]  /*20e80*/  FSETP.GEU.AND P1, PT, |R41|, 6.5827683646048100446e-37, PT ;  /* 0x036000002900780b */ /* 0x000fe20003f2e200 */
        /* <DEDUP_REMOVED lines=15> */
.L_x_681:
[----:B------:R-:W-:Y:S05]  /*20f80*/  BSYNC.RECONVERGENT B5 ;  /* 0x0000000000057941 */ /* 0x000fea0003800200 */
.L_x_680:
        /* <DEDUP_REMOVED lines=10> */
.L_x_679:
[----:B------:R-:W-:Y:S05]  /*21030*/  BSYNC.RECONVERGENT B3 ;  /* 0x0000000000037941 */ /* 0x000fea0003800200 */
.L_x_678:
[----:B------:R-:W-:Y:S01]  /*21040*/  DMUL R64, R22, R38 ;  /* 0x0000002616407228 */ /* 0x000fe20000000000 */
[----:B------:R-:W-:Y:S01]  /*21050*/  IMAD.MOV.U32 R6, RZ, RZ, 0x1 ;  /* 0x00000001ff067424 */ /* 0x000fe200078e00ff */
[----:B------:R-:W-:Y:S01]  /*21060*/  DMUL R24, R140, R110 ;  /* 0x0000006e8c187228 */ /* 0x000fe20000000000 */
[----:B------:R-:W-:Y:S03]  /*21070*/  BSSY.RECONVERGENT B3, `(.L_x_683) ;  /* 0x0000017000037945 */ /* 0x000fe60003800200 */
[----:B------:R-:W0:Y:S04]  /*21080*/  MUFU.RCP64H R7, R65 ;  /* 0x0000004100077308 */ /* 0x000e280000001800 */
[----:B------:R-:W-:-:S08]  /*21090*/  DFMA R24, R142, R108, R24 ;  /* 0x0000006c8e18722b */ /* 0x000fd00000000018 */
[----:B------:R-:W-:Y:S02]  /*210a0*/  DFMA R26, R144, R106, R24 ;  /* 0x0000006a901a722b */ /* 0x000fe40000000018 */
        /* <DEDUP_REMOVED lines=19> */
.L_x_684:
[----:B------:R-:W-:Y:S05]  /*211e0*/  BSYNC.RECONVERGENT B3 ;  /* 0x0000000000037941 */ /* 0x000fea0003800200 */
.L_x_683:
[----:B------:R-:W-:-:S11]  /*211f0*/  DADD R112, R112, R22 ;  /* 0x0000000070707229 */ /* 0x000fd60000000016 */
.L_x_671:
[----:B------:R-:W-:Y:S05]  /*21200*/  BSYNC.RECONVERGENT B2 ;  /* 0x0000000000027941 */ /* 0x000fea0003800200 */
.L_x_670:
        /* <DEDUP_REMOVED lines=26> */
.L_x_690:
        /* <DEDUP_REMOVED lines=21> */
.L_x_689:
[----:B------:R-:W-:Y:S05]  /*21500*/  BSYNC.RECONVERGENT B4 ;  /* 0x0000000000047941 */ /* 0x000fea0003800200 */
.L_x_688:
        /* <DEDUP_REMOVED lines=10> */
.L_x_687:
[----:B------:R-:W-:Y:S02]  /*215b0*/  IMAD.MOV.U32 R38, RZ, RZ, R22 ;  /* 0x000000ffff267224 */ /* 0x000fe400078e0016 */
[----:B------:R-:W-:-:S07]  /*215c0*/  IMAD.MOV.U32 R39, RZ, RZ, R23 ;  /* 0x000000ffff277224 */ /* 0x000fce00078e0017 */
.L_x_686:
[----:B------:R-:W-:Y:S05]  /*215d0*/  BSYNC.RECONVERGENT B2 ;  /* 0x0000000000027941 */ /* 0x000fea0003800200 */
.L_x_685:
        /* <DEDUP_REMOVED lines=11> */
.L_x_695:
        /* <DEDUP_REMOVED lines=21> */
.L_x_694:
[----:B------:R-:W-:Y:S05]  /*217e0*/  BSYNC.RECONVERGENT B4 ;  /* 0x0000000000047941 */ /* 0x000fea0003800200 */
.L_x_693:
        /* <DEDUP_REMOVED lines=10> */
.L_x_692:
[----:B------:R-:W-:Y:S05]  /*21890*/  BSYNC.RECONVERGENT B2 ;  /* 0x0000000000027941 */ /* 0x000fea0003800200 */
.L_x_691:
        /* <DEDUP_REMOVED lines=21> */
.L_x_697:
[----:B------:R-:W-:Y:S05]  /*219f0*/  BSYNC.RECONVERGENT B2 ;  /* 0x0000000000027941 */ /* 0x000fea0003800200 */
.L_x_696:
        /* <DEDUP_REMOVED lines=11> */
.L_x_619:
[----:B------:R-:W-:Y:S05]  /*21ab0*/  BSYNC.RECONVERGENT B0 ;  /* 0x0000000000007941 */ /* 0x000fea0003800200 */
.L_x_615:
[----:B------:R-:W-:Y:S05]  /*21ac0*/  @P4 BRA `(.L_x_698) ;  /* 0xffffffbc00dc4947 */ /* 0x000fea000383ffff */
[----:B------:R-:W-:Y:S05]  /*21ad0*/  BSYNC.RECONVERGENT B1 ;  /* 0x0000000000017941 */ /* 0x000fea0003800200 */
.L_x_614:
        /* <DEDUP_REMOVED lines=13> */
[----:B------:R-:W-:Y:S01]  /*21bb0*/  IMAD.MOV.U32 R0, RZ, RZ, R7 ;  /* 0x000000ffff007224 */ /* 0x000fe200078e0007 */
[----:B------:R-:W-:Y:S01]  /*21bc0*/  MOV R7, 0x80000 ;  /* 0x0008000000077802 */ /* 0x000fe20000000f00 */
[----:B------:R-:W-:-:S03]  /*21bd0*/  DSETP.MIN.AND P2, P3, R22, 255, PT ;  /* 0x406fe0001600742a */ /* 0x000fc60003b40000 */
[----:B------:R-:W-:Y:S01]  /*21be0*/  FSEL R21, R0, 3.748046875, P0 ;  /* 0x406fe00000157808 */ /* 0x000fe20000000000 */
[-C--:B0-----:R-:W-:Y:S01]  /*21bf0*/  DMUL R24, R24, R112.reuse ;  /* 0x0000007018187228 */ /* 0x081fe20000000000 */
[----:B------:R-:W-:Y:S01]  /*21c00*/  IMAD.MOV.U32 R0, RZ, RZ, R23 ;  /* 0x000000ffff007224 */ /* 0x000fe200078e0017 */
[----:B------:R-:W-:Y:S02]  /*21c10*/  SEL R6, R6, RZ, P0 ;  /* 0x000000ff06067207 */ /* 0x000fe40000000000 */
[----:B------:R-:W-:Y:S01]  /*21c20*/  SEL R22, R22, RZ, P2 ;  /* 0x000000ff16167207 */ /* 0x000fe20001000000 */
[----:B-1----:R-:W-:Y:S02]  /*21c30*/  DMUL R26, R26, R112 ;  /* 0x000000701a1a7228 */ /* 0x002fe40000000000 */
[----:B------:R-:W-:Y:S01]  /*21c40*/  @P1 LOP3.LUT R21, R28, 0x406fe000, RZ, 0xfc, !PT ;  /* 0x406fe0001c151812 */ /* 0x000fe200078efcff */
[----:B------:R-:W-:Y:S01]  /*21c50*/  DSETP.MIN.AND P0, P1, R24, 255, PT ;  /* 0x406fe0001800742a */ /* 0x000fe20003900000 */
[----:B------:R-:W-:Y:S01]  /*21c60*/  FSEL R33, R0, 3.748046875, P2 ;  /* 0x406fe00000217808 */ /* 0x000fe20001000000 */
[----:B------:R-:W-:Y:S01]  /*21c70*/  IMAD.MOV.U32 R0, RZ, RZ, R25 ;  /* 0x000000ffff007224 */ /* 0x000fe200078e0019 */
[----:B------:R-:W-:Y:S01]  /*21c80*/  @P3 LOP3.LUT R33, R7, 0x406fe000, RZ, 0xfc, !PT ;  /* 0x406fe00007213812 */ /* 0x000fe200078efcff */
[----:B------:R-:W-:Y:S01]  /*21c90*/  IMAD.MOV.U32 R7, RZ, RZ, R21 ;  /* 0x000000ffff077224 */ /* 0x000fe200078e0015 */
[----:B------:R-:W-:-:S02]  /*21ca0*/  DSETP.MIN.AND P2, P3, R26, 255, PT ;  /* 0x406fe0001a00742a */ /* 0x000fc40003b40000 */
[----:B------:R-:W-:Y:S01]  /*21cb0*/  FSEL R21, R0, 3.748046875, P0 ;  /* 0x406fe00000157808 */ /* 0x000fe20000000000 */
[----:B------:R-:W-:Y:S01]  /*21cc0*/  IMAD.MOV.U32 R0, RZ, RZ, R27 ;  /* 0x000000ffff007224 */ /* 0x000fe200078e001b */
[----:B------:R0:W-:Y:S01]  /*21cd0*/  F2I.U32.F64.TRUNC R31, R6 ;  /* 0x00000006001f7311 */ /* 0x0001e2000030d000 */
[----:B------:R-:W-:Y:S01]  /*21ce0*/  SEL R24, R24, RZ, P0 ;  /* 0x000000ff18187207 */ /* 0x000fe20000000000 */
[----:B------:R-:W-:Y:S01]  /*21cf0*/  IMAD.MOV.U32 R23, RZ, RZ, R33 ;  /* 0x000000ffff177224 */ /* 0x000fe200078e0021 */
[----:B------:R-:W-:Y:S02]  /*21d00*/  ISETP.NE.AND P0, PT, R29, 0x1, PT ;  /* 0x000000011d00780c */ /* 0x000fe40003f05270 */
[----:B------:R-:W-:-:S03]  /*21d10*/  @P1 LOP3.LUT R21, R28, 0x406fe000, RZ, 0xfc, !PT ;  /* 0x406fe0001c151812 */ /* 0x000fc600078efcff */
[----:B------:R-:W1:Y:S01]  /*21d20*/  F2I.U32.F64.TRUNC R22, R22 ;  /* 0x0000001600167311 */ /* 0x000e62000030d000 */
[----:B0-----:R-:W-:Y:S01]  /*21d30*/  IMAD.MOV.U32 R6, RZ, RZ, 0x80000 ;  /* 0x00080000ff067424 */ /* 0x001fe200078e00ff */
[----:B------:R-:W-:Y:S01]  /*21d40*/  FSEL R7, R0, 3.748046875, P2 ;  /* 0x406fe00000077808 */ /* 0x000fe20001000000 */
[----:B------:R-:W-:-:S03]  /*21d50*/  IMAD.MOV.U32 R25, RZ, RZ, R21 ;  /* 0x000000ffff197224 */ /* 0x000fc600078e0015 */
[----:B------:R-:W-:Y:S02]  /*21d60*/  @P3 LOP3.LUT R7, R6, 0x406fe000, RZ, 0xfc, !PT ;  /* 0x406fe00006073812 */ /* 0x000fe400078efcff */
[----:B------:R-:W0:Y:S01]  /*21d70*/  F2I.U32.F64.TRUNC R24, R24 ;  /* 0x0000001800187311 */ /* 0x000e22000030d000 */
[----:B------:R-:W-:Y:S02]  /*21d80*/  SEL R6, R26, RZ, P2 ;  /* 0x000000ff1a067207 */ /* 0x000fe40001000000 */
[----:B-1----:R-:W-:-:S05]  /*21d90*/  PRMT R32, R22, 0x7610, R32 ;  /* 0x0000761016207816 */ /* 0x002fca0000000020 */
        /* <DEDUP_REMOVED lines=13> */
.L_x_700:
[----:B------:R-:W0:Y:S02]  /*21e70*/  LDC.64 R6, c[0x0][0x390] ;  /* 0x0000e400ff067b82 */ /* 0x000e240000000a00 */
[----:B0-----:R-:W-:-:S06]  /*21e80*/  IMAD.WIDE R6, R30, 0x60, R6 ;  /* 0x000000601e067825 */ /* 0x001fcc00078e0206 */
[----:B------:R-:W2:Y:S02]  /*21e90*/  LDG.E.64 R6, desc[UR4][R6.64+0x50] ;  /* 0x0000500406067981 */ /* 0x000ea4000c1e1b00 */
[----:B--2---:R-:W-:-:S14]  /*21ea0*/  DSETP.GTU.AND P0, PT, R6, RZ, PT ;  /* 0x000000ff0600722a */ /* 0x004fdc0003f0c000 */
[----:B------:R-:W-:Y:S05]  /*21eb0*/  @!P0 BREAK.RELIABLE B0 ;  /* 0x0000000000008942 */ /* 0x000fea0003800100 */
[----:B------:R-:W-:Y:S05]  /*21ec0*/  @!P0 BRA `(.L_x_525) ;  /* 0x000001a0006c8947 */ /* 0x000fea0003800000 */
.L_x_701:
[----:B------:R-:W-:Y:S05]  /*21ed0*/  BSYNC.RELIABLE B0 ;  /* 0x0000000000007941 */ /* 0x000fea0003800100 */
.L_x_699:
        /* <DEDUP_REMOVED lines=23> */
.L_x_707:
        /* <DEDUP_REMOVED lines=21> */
.L_x_706:
[----:B------:R-:W-:Y:S05]  /*221a0*/  BSYNC.RECONVERGENT B2 ;  /* 0x0000000000027941 */ /* 0x000fea0003800200 */
.L_x_705:
        /* <DEDUP_REMOVED lines=10> */
.L_x_704:
[----:B------:R-:W-:Y:S01]  /*22250*/  IMAD.MOV.U32 R40, RZ, RZ, R22 ;  /* 0x000000ffff287224 */ /* 0x000fe200078e0016 */
[----:B------:R-:W-:-:S07]  /*22260*/  MOV R41, R23 ;  /* 0x0000001700297202 */ /* 0x000fce0000000f00 */
.L_x_703:
[----:B------:R-:W-:Y:S05]  /*22270*/  BSYNC.RECONVERGENT B0 ;  /* 0x0000000000007941 */ /* 0x000fea0003800200 */
.L_x_702:
        /* <DEDUP_REMOVED lines=29> */
.L_x_711:
[----:B------:R-:W-:Y:S05]  /*22450*/  BSYNC.RECONVERGENT B1 ;  /* 0x0000000000017941 */ /* 0x000fea0003800200 */
.L_x_710:
        /* <DEDUP_REMOVED lines=25> */
.L_x_713:
[----:B------:R-:W-:Y:S05]  /*225f0*/  BSYNC.RECONVERGENT B1 ;  /* 0x0000000000017941 */ /* 0x000fea0003800200 */
.L_x_712:
        /* <DEDUP_REMOVED lines=21> */
.L_x_715:
[----:B------:R-:W-:Y:S05]  /*22750*/  BSYNC.RECONVERGENT B1 ;  /* 0x0000000000017941 */ /* 0x000fea0003800200 */
.L_x_714:
[----:B------:R-:W-:Y:S01]  /*22760*/  MOV R138, R22 ;  /* 0x00000016008a7202 */ /* 0x000fe20000000f00 */
[----:B------:R-:W-:-:S07]  /*22770*/  IMAD.MOV.U32 R139, RZ, RZ, R23 ;  /* 0x000000ffff8b7224 */ /* 0x000fce00078e0017 */
.L_x_709:
[----:B------:R-:W-:Y:S05]  /*22780*/  BSYNC.RECONVERGENT B0 ;  /* 0x0000000000007941 */ /* 0x000fea0003800200 */
.L_x_708:
[----:B------:R-:W0:Y:S01]  /*22790*/  LDCU UR6, c[0x0][0x3a8] ;  /* 0x00007500ff0677ac */ /* 0x000e220008000800 */
[----:B------:R-:W-:Y:S01]  /*227a0*/  BSSY.RECONVERGENT B6, `(.L_x_716) ;  /* 0x0000b62000067945 */ /* 0x000fe20003800200 */
[----:B0-----:R-:W-:-:S09]  /*227b0*/  UISETP.GE.AND UP0, UPT, UR6, 0x1, UPT ;  /* 0x000000010600788c */ /* 0x001fd2000bf06270 */
[----:B------:R-:W-:Y:S05]  /*227c0*/  BRA.U !UP0, `(.L_x_717) ;  /* 0x0000000908887547 */ /* 0x000fea000b800000 */
[----:B------:R-:W-:-:S07]  /*227d0*/  IMAD.MOV.U32 R27, RZ, RZ, RZ ;  /* 0x000000ffff1b7224 */ /* 0x000fce00078e00ff */
.L_x_734:
        /* <DEDUP_REMOVED lines=28> */
.L_x_725:
        /* <DEDUP_REMOVED lines=21> */
.L_x_724:
[----:B------:R-:W-:Y:S05]  /*22af0*/  BSYNC.RECONVERGENT B3 ;  /* 0x0000000000037941 */ /* 0x000fea0003800200 */
.L_x_723:
        /* <DEDUP_REMOVED lines=10> */
.L_x_722:
[----:B------:R-:W-:Y:S02]  /*22ba0*/  IMAD.MOV.U32 R42, RZ, RZ, R22 ;  /* 0x000000ffff2a7224 */ /* 0x000fe400078e0016 */
[----:B------:R-:W-:-:S07]  /*22bb0*/  IMAD.MOV.U32 R43, RZ, RZ, R23 ;  /* 0x000000ffff2b7224 */ /* 0x000fce00078e0017 */
.L_x_721:
[----:B------:R-:W-:Y:S05]  /*22bc0*/  BSYNC.RECONVERGENT B1 ;  /* 0x0000000000017941 */ /* 0x000fea0003800200 */
.L_x_720:
        /* <DEDUP_REMOVED lines=29> */
.L_x_729:
[----:B------:R-:W-:Y:S05]  /*22da0*/  BSYNC.RECONVERGENT B2 ;  /* 0x0000000000027941 */ /* 0x000fea0003800200 */
.L_x_728:
        /* <DEDUP_REMOVED lines=25> */
.L_x_731:
[----:B------:R-:W-:Y:S05]  /*22f40*/  BSYNC.RECONVERGENT B2 ;  /* 0x0000000000027941 */ /* 0x000fea0003800200 */
.L_x_730:
        /* <DEDUP_REMOVED lines=23> */
.L_x_732:
[----:B------:R-:W-:Y:S05]  /*230c0*/  BSYNC.RECONVERGENT B2 ;  /* 0x0000000000027941 */ /* 0x000fea0003800200 */
.L_x_727:
[----:B------:R-:W-:Y:S05]  /*230d0*/  BSYNC.RECONVERGENT B1 ;  /* 0x0000000000017941 */ /* 0x000fea0003800200 */
.L_x_726:
[----:B------:R-:W-:Y:S01]  /*230e0*/  DMUL R68, R68, R134 ;  /* 0x0000008644447228 */ /* 0x000fe20000000000 */
[----:B------:R-:W-:Y:S01]  /*230f0*/  IMAD.MOV.U32 R118, RZ, RZ, 0xff ;  /* 0x000000ffff767424 */ /* 0x000fe200078e00ff */
[----:B------:R-:W-:Y:S01]  /*23100*/  DSETP.LT.AND P1, PT, R42, 0.125, PT ;  /* 0x3fc000002a00742a */ /* 0x000fe20003f21000 */
[----:B------:R-:W-:Y:S01]  /*23110*/  IMAD.MOV.U32 R117, RZ, RZ, 0xff ;  /* 0x000000ffff757424 */ /* 0x000fe200078e00ff */
[----:B------:R-:W-:Y:S01]  /*23120*/  MOV R37, 0xff ;  /* 0x000000ff00257802 */ /* 0x000fe20000000f00 */
[----:B------:R-:W-:-:S03]  /*23130*/  IMAD.MOV.U32 R116, RZ, RZ, 0xff ;  /* 0x000000ffff747424 */ /* 0x000fc600078e00ff */
[----:B------:R-:W-:-:S08]  /*23140*/  DFMA R68, R70, R136, R68 ;  /* 0x000000884644722b */ /* 0x000fd00000000044 */
[----:B------:R-:W-:-:S08]  /*23150*/  DFMA R22, R22, R138, R68 ;  /* 0x0000008a1616722b */ /* 0x000fd00000000044 */
[----:B------:R-:W-:-:S08]  /*23160*/  DADD R22, R22, -1 ;  /* 0xbff0000016167429 */ /* 0x000fd00000000000 */
[----:B------:R-:W-:-:S14]  /*23170*/  DSETP.GEU.AND P0, PT, |R22|, 0.125, PT ;  /* 0x3fc000001600742a */ /* 0x000fdc0003f0e200 */
[----:B------:R-:W-:Y:S05]  /*23180*/  @!P0 BREAK.RELIABLE P1, B0 ;  /* 0x0000000000008942 */ /* 0x000fea0000800100 */
[----:B------:R-:W-:Y:S05]  /*23190*/  @!P0 BRA P1, `(.L_x_733) ;  /* 0x000000ac00088947 */ /* 0x000fea0000800000 */
.L_x_719:
[----:B------:R-:W-:Y:S05]  /*231a0*/  BSYNC.RELIABLE B0 ;  /* 0x0000000000007941 */ /* 0x000fea0003800100 */
.L_x_718:
[----:B------:R-:W0:Y:S01]  /*231b0*/  LDCU UR6, c[0x0][0x3a8] ;  /* 0x00007500ff0677ac */ /* 0x000e220008000800 */
[----:B------:R-:W-:-:S05]  /*231c0*/  VIADD R27, R27, 0x1 ;  /* 0x000000011b1b7836 */ /* 0x000fca0000000000 */
[----:B0-----:R-:W-:-:S13]  /*231d0*/  ISETP.NE.AND P0, PT, R27, UR6, PT ;  /* 0x000000061b007c0c */ /* 0x001fda000bf05270 */
[----:B------:R-:W-:Y:S05]  /*231e0*/  @P0 BRA `(.L_x_734) ;  /* 0xfffffff4007c0947 */ /* 0x000fea000383ffff */
.L_x_717:
        /* <DEDUP_REMOVED lines=13> */
.L_x_752:
        /* <DEDUP_REMOVED lines=65> */
.L_x_739:
[----:B------:R-:W-:Y:S05]  /*236d0*/  BSYNC.RECONVERGENT B2 ;  /* 0x0000000000027941 */ /* 0x000fea0003800200 */
.L_x_738:
        /* <DEDUP_REMOVED lines=33> */
.L_x_741:
[----:B------:R-:W-:Y:S05]  /*238f0*/  BSYNC.RECONVERGENT B2 ;  /* 0x0000000000027941 */ /* 0x000fea0003800200 */
.L_x_740:
        /* <DEDUP_REMOVED lines=28> */
.L_x_743:
[----:B------:R-:W-:Y:S05]  /*23ac0*/  BSYNC.RECONVERGENT B2 ;  /* 0x0000000000027941 */ /* 0x000fea0003800200 */
.L_x_742:
[----:B------:R-:W-:-:S06]  /*23ad0*/  DSETP.GEU.AND P1, PT, R22, RZ, PT ;  /* 0x000000ff1600722a */ /* 0x000fcc0003f2e000 */
[----:B------:R-:W-:Y:S02]  /*23ae0*/  FSEL R100, R22, RZ, P1 ;  /* 0x000000ff16647208 */ /* 0x000fe40000800000 */
[----:B------:R-:W-:-:S07]  /*23af0*/  FSEL R101, R23, RZ, P1 ;  /* 0x000000ff17657208 */ /* 0x000fce0000800000 */
.L_x_737:
[----:B------:R-:W-:Y:S05]  /*23b00*/  BSYNC.RECONVERGENT B1 ;  /* 0x0000000000017941 */ /* 0x000fea0003800200 */
.L_x_736:
        /* <DEDUP_REMOVED lines=11> */
[C---:B------:R-:W-:Y:S02]  /*23bc0*/  DMUL R38, R86.reuse, R136 ;  /* 0x0000008856267228 */ /* 0x040fe40000000000 */
[----:B------:R-:W-:Y:S02]  /*23bd0*/  DFMA R24, R86, R138, -R22 ;  /* 0x0000008a5618722b */ /* 0x000fe40000000816 */
[----:B------:R-:W-:Y:S02]  /*23be0*/  DFMA R22, R90, R136, -R6 ;  /* 0x000000885a16722b */ /* 0x000fe40000000806 */
[----:B------:R-:W-:Y:S02]  /*23bf0*/  DADD R84, -R96, R84 ;  /* 0x0000000060547229 */ /* 0x000fe40000000154 */
        /* <DEDUP_REMOVED lines=36> */
.L_x_747:
[----:B------:R-:W-:Y:S05]  /*23e40*/  BSYNC.RECONVERGENT B2 ;  /* 0x0000000000027941 */ /* 0x000fea0003800200 */
.L_x_746:
        /* <DEDUP_REMOVED lines=33> */
.L_x_749:
[----:B------:R-:W-:Y:S05]  /*24060*/  BSYNC.RECONVERGENT B2 ;  /* 0x0000000000027941 */ /* 0x000fea0003800200 */
.L_x_748:
        /* <DEDUP_REMOVED lines=28> */
.L_x_751:
[----:B------:R-:W-:Y:S05]  /*24230*/  BSYNC.RECONVERGENT B2 ;  /* 0x0000000000027941 */ /* 0x000fea0003800200 */
.L_x_750:
[----:B------:R-:W-:-:S06]  /*24240*/  DSETP.GEU.AND P0, PT, R22, RZ, PT ;  /* 0x000000ff1600722a */ /* 0x000fcc0003f0e000 */
[----:B------:R-:W-:Y:S02]  /*24250*/  FSEL R38, R22, RZ, P0 ;  /* 0x000000ff16267208 */ /* 0x000fe40000000000 */
[----:B------:R-:W-:-:S07]  /*24260*/  FSEL R39, R23, RZ, P0 ;  /* 0x000000ff17277208 */ /* 0x000fce0000000000 */
.L_x_745:
[----:B------:R-:W-:Y:S05]  /*24270*/  BSYNC.RECONVERGENT B1 ;  /* 0x0000000000017941 */ /* 0x000fea0003800200 */
.L_x_744:
        /* <DEDUP_REMOVED lines=26> */
.L_x_735:
        /* <DEDUP_REMOVED lines=11> */
.L_x_776:
        /* <DEDUP_REMOVED lines=29> */
[----:B------:R-:W-:Y:S01]  /*246a0*/  DFMA R68, R76, R64, R6 ;  /* 0x000000404c44722b */ /* 0x000fe20000000006 */
[----:B------:R-:W-:-:S07]  /*246b0*/  CS2R R6, SRZ ;  /* 0x0000000000067805 */ /* 0x000fce000001ff00 */
        /* <DEDUP_REMOVED lines=31> */
.L_x_761:
[----:B------:R-:W-:Y:S05]  /*248b0*/  BSYNC.RECONVERGENT B4 ;  /* 0x0000000000047941 */ /* 0x000fea0003800200 */
.L_x_760:
        /* <DEDUP_REMOVED lines=33> */
.L_x_763:
[----:B------:R-:W-:Y:S05]  /*24ad0*/  BSYNC.RECONVERGENT B4 ;  /* 0x0000000000047941 */ /* 0x000fea0003800200 */
.L_x_762:
        /* <DEDUP_REMOVED lines=28> */
.L_x_765:
[----:B------:R-:W-:Y:S05]  /*24ca0*/  BSYNC.RECONVERGENT B4 ;  /* 0x0000000000047941 */ /* 0x000fea0003800200 */
.L_x_764:
[----:B------:R-:W-:-:S06]  /*24cb0*/  DSETP.GEU.AND P1, PT, R22, RZ, PT ;  /* 0x000000ff1600722a */ /* 0x000fcc0003f2e000 */
[----:B------:R-:W-:Y:S02]  /*24cc0*/  PLOP3.LUT P0, PT, P1, PT, PT, 0x8, 0x80 ;  /* 0x000000000080781c */ /* 0x000fe40000f0e170 */
[----:B------:R-:W-:Y:S02]  /*24cd0*/  FSEL R6, R22, RZ, P1 ;  /* 0x000000ff16067208 */ /* 0x000fe40000800000 */
[----:B------:R-:W-:-:S09]  /*24ce0*/  FSEL R7, R23, RZ, P1 ;  /* 0x000000ff17077208 */ /* 0x000fd20000800000 */
.L_x_759:
[----:B------:R-:W-:Y:S05]  /*24cf0*/  BSYNC.RECONVERGENT B3 ;  /* 0x0000000000037941 */ /* 0x000fea0003800200 */
.L_x_758:
        /* <DEDUP_REMOVED lines=28> */
[----:B------:R-:W-:Y:S01]  /*24ec0*/  @!P0 MOV R38, 0xa0b5ed8d ;  /* 0xa0b5ed8d00268802 */ /* 0x000fe20000000f00 */
[----:B------:R-:W-:Y:S02]  /*24ed0*/  @!P0 IMAD.MOV.U32 R39, RZ, RZ, 0x3eb0c6f7 ;  /* 0x3eb0c6f7ff278424 */ /* 0x000fe400078e00ff */
        /* <DEDUP_REMOVED lines=8> */
[----:B------:R-:W-:Y:S01]  /*24f60*/  @!P0 SEL R28, R37, R28, P2 ;  /* 0x0000001c251c8207 */ /* 0x000fe20001000000 */
[----:B------:R-:W-:Y:S01]  /*24f70*/  @!P0 IMAD.MOV.U32 R128, RZ, RZ, R0 ;  /* 0x000000ffff808224 */ /* 0x000fe200078e0000 */
[----:B------:R-:W-:Y:S01]  /*24f80*/  @!P0 SEL R27, R27, 0x1, !P2 ;  /* 0x000000011b1b8807 */ /* 0x000fe20005000000 */
[----:B------:R-:W-:-:S06]  /*24f90*/  @!P0 IMAD.MOV.U32 R129, RZ, RZ, R7 ;  /* 0x000000ffff818224 */ /* 0x000fcc00078e0007 */
        /* <DEDUP_REMOVED lines=30> */
.L_x_769:
[----:B------:R-:W-:Y:S05]  /*25180*/  BSYNC.RECONVERGENT B4 ;  /* 0x0000000000047941 */ /* 0x000fea0003800200 */
.L_x_768:
        /* <DEDUP_REMOVED lines=33> */
.L_x_771:
[----:B------:R-:W-:Y:S05]  /*253a0*/  BSYNC.RECONVERGENT B4 ;  /* 0x0000000000047941 */ /* 0x000fea0003800200 */
.L_x_770:
        /* <DEDUP_REMOVED lines=28> */
.L_x_773:
[----:B------:R-:W-:Y:S05]  /*25570*/  BSYNC.RECONVERGENT B4 ;  /* 0x0000000000047941 */ /* 0x000fea0003800200 */
.L_x_772:
[----:B------:R-:W-:-:S06]  /*25580*/  DSETP.GEU.AND P0, PT, R22, RZ, PT ;  /* 0x000000ff1600722a */ /* 0x000fcc0003f0e000 */
[----:B------:R-:W-:Y:S02]  /*25590*/  PLOP3.LUT P1, PT, P0, PT, PT, 0x8, 0x80 ;  /* 0x000000000080781c */ /* 0x000fe4000072e170 */
[----:B------:R-:W-:Y:S02]  /*255a0*/  FSEL R82, R22, RZ, P0 ;  /* 0x000000ff16527208 */ /* 0x000fe40000000000 */
[----:B------:R-:W-:-:S09]  /*255b0*/  FSEL R83, R23, RZ, P0 ;  /* 0x000000ff17537208 */ /* 0x000fd20000000000 */
.L_x_767:
[----:B------:R-:W-:Y:S05]  /*255c0*/  BSYNC.RECONVERGENT B3 ;  /* 0x0000000000037941 */ /* 0x000fea0003800200 */
.L_x_766:
        /* <DEDUP_REMOVED lines=10> */
.L_x_775:
[----:B------:R-:W-:Y:S05]  /*25670*/  BSYNC.RECONVERGENT B3 ;  /* 0x0000000000037941 */ /* 0x000fea0003800200 */
.L_x_774:
[----:B------:R-:W0:Y:S01]  /*25680*/  LDCU UR6, c[0x0][0x398] ;  /* 0x00007300ff0677ac */ /* 0x000e220008000800 */
[----:B------:R-:W-:Y:S02]  /*25690*/  VIADD R37, R37, 0x2 ;  /* 0x0000000225257836 */ /* 0x000fe40000000000 */
[----:B0-----:R-:W-:-:S05]  /*256a0*/  IMAD.U32 R0, RZ, RZ, UR6 ;  /* 0x00000006ff007e24 */ /* 0x001fca000f8e00ff */
[----:B------:R-:W-:-:S04]  /*256b0*/  LOP3.LUT R6, R0, 0x7ffffffe, RZ, 0xc0, !PT ;  /* 0x7ffffffe00067812 */ /* 0x000fc800078ec0ff */
[----:B------:R-:W-:-:S13]  /*256c0*/  ISETP.NE.AND P0, PT, R37, R6, PT ;  /* 0x000000062500720c */ /* 0x000fda0003f05270 */
[----:B------:R-:W-:Y:S05]  /*256d0*/  @P0 BRA `(.L_x_776) ;  /* 0xffffffec007c0947 */ /* 0x000fea000383ffff */
[----:B------:R-:W-:Y:S05]  /*256e0*/  BSYNC.RECONVERGENT B0 ;  /* 0x0000000000007941 */ /* 0x000fea0003800200 */
.L_x_757:
[----:B------:R-:W-:-:S07]  /*256f0*/  IMAD.MOV.U32 R37, RZ, RZ, R6 ;  /* 0x000000ffff257224 */ /* 0x000fce00078e0006 */
.L_x_756:
[----:B------:R-:W-:Y:S05]  /*25700*/  BSYNC.RECONVERGENT B1 ;  /* 0x0000000000017941 */ /* 0x000fea0003800200 */
.L_x_755:
        /* <DEDUP_REMOVED lines=65> */
.L_x_780:
[----:B------:R-:W-:Y:S05]  /*25b20*/  BSYNC.RECONVERGENT B1 ;  /* 0x0000000000017941 */ /* 0x000fea0003800200 */
.L_x_779:
        /* <DEDUP_REMOVED lines=33> */
.L_x_782:
[----:B------:R-:W-:Y:S05]  /*25d40*/  BSYNC.RECONVERGENT B1 ;  /* 0x0000000000017941 */ /* 0x000fea0003800200 */
.L_x_781:
        /* <DEDUP_REMOVED lines=28> */
.L_x_784:
[----:B------:R-:W-:Y:S05]  /*25f10*/  BSYNC.RECONVERGENT B1 ;  /* 0x0000000000017941 */ /* 0x000fea0003800200 */
.L_x_783:
[----:B------:R-:W-:-:S06]  /*25f20*/  DSETP.GEU.AND P1, PT, R22, RZ, PT ;  /* 0x000000ff1600722a */ /* 0x000fcc0003f2e000 */
[----:B------:R-:W-:Y:S02]  /*25f30*/  PLOP3.LUT P0, PT, P1, PT, PT, 0x8, 0x80 ;  /* 0x000000000080781c */ /* 0x000fe40000f0e170 */
[----:B------:R-:W-:Y:S02]  /*25f40*/  FSEL R82, R22, RZ, P1 ;  /* 0x000000ff16527208 */ /* 0x000fe40000800000 */
[----:B------:R-:W-:-:S09]  /*25f50*/  FSEL R83, R23, RZ, P1 ;  /* 0x000000ff17537208 */ /* 0x000fd20000800000 */
.L_x_778:
[----:B------:R-:W-:Y:S05]  /*25f60*/  BSYNC.RECONVERGENT B0 ;  /* 0x0000000000007941 */ /* 0x000fea0003800200 */
.L_x_777:
        /* <DEDUP_REMOVED lines=10> */
.L_x_754:
[----:B------:R-:W-:Y:S05]  /*26010*/  BSYNC.RECONVERGENT B2 ;  /* 0x0000000000027941 */ /* 0x000fea0003800200 */
.L_x_753:
        /* <DEDUP_REMOVED lines=51> */
[----:B------:R-:W-:Y:S01]  /*26350*/  FSETP.GEU.AND P1, PT, |R67|, 6.5827683646048100446e-37, PT ;  /* 0x036000004300780b */ /* 0x000fe20003f2e200 */
        /* <DEDUP_REMOVED lines=8> */
[----:B------:R-:W-:Y:S02]  /*263e0*/  FSEL R38, R40, -3.1943016081226573927e-38, P0 ;  /* 0x812dea1128267808 */ /* 0x000fe40000000000 */
[----:B------:R-:W-:-:S07]  /*263f0*/  FSEL R39, R21, R41, !P0 ;  /* 0x0000002915277208 */ /* 0x000fce0004000000 */
        /* <DEDUP_REMOVED lines=8> */
.L_x_789:
[----:B------:R-:W-:Y:S05]  /*26480*/  BSYNC.RECONVERGENT B1 ;  /* 0x0000000000017941 */ /* 0x000fea0003800200 */
.L_x_788:
        /* <DEDUP_REMOVED lines=28> */
.L_x_791:
[----:B------:R-:W-:Y:S05]  /*26650*/  BSYNC.RECONVERGENT B1 ;  /* 0x0000000000017941 */ /* 0x000fea0003800200 */
.L_x_790:
        /* <DEDUP_REMOVED lines=48> */
.L_x_797:
        /* <DEDUP_REMOVED lines=24> */
.L_x_796:
[----:B------:R-:W-:Y:S05]  /*26ae0*/  BSYNC.RECONVERGENT B3 ;  /* 0x0000000000037941 */ /* 0x000fea0003800200 */
.L_x_795:
        /* <DEDUP_REMOVED lines=10> */
.L_x_794:
[----:B------:R-:W-:Y:S02]  /*26b90*/  IMAD.MOV.U32 R72, RZ, RZ, R22 ;  /* 0x000000ffff487224 */ /* 0x000fe400078e0016 */
[----:B------:R-:W-:-:S07]  /*26ba0*/  IMAD.MOV.U32 R73, RZ, RZ, R23 ;  /* 0x000000ffff497224 */ /* 0x000fce00078e0017 */
.L_x_793:
[----:B------:R-:W-:Y:S05]  /*26bb0*/  BSYNC.RECONVERGENT B1 ;  /* 0x0000000000017941 */ /* 0x000fea0003800200 */
.L_x_792:
        /* <DEDUP_REMOVED lines=25> */
.L_x_799:
[----:B------:R-:W-:Y:S05]  /*26d50*/  BSYNC.RECONVERGENT B1 ;  /* 0x0000000000017941 */ /* 0x000fea0003800200 */
.L_x_798:
        /* <DEDUP_REMOVED lines=25> */
.L_x_801:
[----:B------:R-:W-:Y:S05]  /*26ef0*/  BSYNC.RECONVERGENT B1 ;  /* 0x0000000000017941 */ /* 0x000fea0003800200 */
.L_x_800:
        /* <DEDUP_REMOVED lines=21> */
.L_x_803:
[----:B------:R-:W-:Y:S05]  /*27050*/  BSYNC.RECONVERGENT B1 ;  /* 0x0000000000017941 */ /* 0x000fea0003800200 */
.L_x_802:
[----:B------:R-:W-:Y:S01]  /*27060*/  IMAD.MOV.U32 R126, RZ, RZ, R22 ;  /* 0x000000ffff7e7224 */ /* 0x000fe200078e0016 */
[----:B------:R-:W-:Y:S01]  /*27070*/  MOV R127, R23 ;  /* 0x00000017007f7202 */ /* 0x000fe20000000f00 */
[----:B------:R-:W-:Y:S06]  /*27080*/  BRA `(.L_x_787) ;  /* 0x0000001000587947 */ /* 0x000fec0003800000 */
.L_x_786:
        /* <DEDUP_REMOVED lines=20> */
[----:B-----5:R-:W-:Y:S01]  /*271d0*/  DADD R100, -R92, R38 ;  /* 0x000000005c647229 */ /* 0x020fe20000000126 */
[----:B------:R-:W-:-:S05]  /*271e0*/  PRMT R39, RZ, 0x7610, R39 ;  /* 0x00007610ff277816 */ /* 0x000fca0000000027 */
        /* <DEDUP_REMOVED lines=56> */
.L_x_807:
[----:B------:R-:W-:Y:S05]  /*27570*/  BSYNC.RECONVERGENT B2 ;  /* 0x0000000000027941 */ /* 0x000fea0003800200 */
.L_x_806:
        /* <DEDUP_REMOVED lines=30> */
.L_x_809:
[----:B------:R-:W-:Y:S05]  /*27760*/  BSYNC.RECONVERGENT B2 ;  /* 0x0000000000027941 */ /* 0x000fea0003800200 */
.L_x_808:
        /* <DEDUP_REMOVED lines=34> */
.L_x_805:
[----:B------:R-:W-:Y:S05]  /*27990*/  BSYNC.RECONVERGENT B1 ;  /* 0x0000000000017941 */ /* 0x000fea0003800200 */
.L_x_804:
        /* <DEDUP_REMOVED lines=19> */
.L_x_815:
        /* <DEDUP_REMOVED lines=24> */
.L_x_814:
[----:B------:R-:W-:Y:S05]  /*27c50*/  BSYNC.RECONVERGENT B3 ;  /* 0x0000000000037941 */ /* 0x000fea0003800200 */
.L_x_813:
[----:B------:R-:W-:Y:S01]  /*27c60*/  DADD R22, R22, R6 ;  /* 0x0000000016167229 */ /* 0x000fe20000000006 */
[----:B------:R-:W-:Y:S01]  /*27c70*/  UMOV UR6, 0x9abcaf48 ;  /* 0x9abcaf4800067882 */ /* 0x000fe20000000000 */
[----:B------:R-:W-:-:S06]  /*27c80*/  UMOV UR7, 0x3e7ad7f2 ;  /* 0x3e7ad7f200077882 */ /* 0x000fcc0000000000 */
[----:B------:R-:W-:-:S08]  /*27c90*/  DMUL R22, R22, 0.5 ;  /* 0x3fe0000016167828 */ /* 0x000fd00000000000 */
[----:B------:R-:W-:-:S08]  /*27ca0*/  DADD R6, R22, -R6 ;  /* 0x0000000016067229 */ /* 0x000fd00000000806 */
[----:B------:R-:W-:Y:S01]  /*27cb0*/  DSETP.GT.AND P0, PT, |R6|, UR6, PT ;  /* 0x0000000606007e2a */ /* 0x000fe2000bf04200 */
[----:B------:R-:W-:Y:S01]  /*27cc0*/  IMAD.MOV.U32 R6, RZ, RZ, R22 ;  /* 0x000000ffff067224 */ /* 0x000fe200078e0016 */
[----:B------:R-:W-:-:S12]  /*27cd0*/  MOV R7, R23 ;  /* 0x0000001700077202 */ /* 0x000fd80000000f00 */
[----:B------:R-:W-:Y:S05]  /*27ce0*/  @P0 BRA `(.L_x_815) ;  /* 0xfffffffc00780947 */ /* 0x000fea000383ffff */
[----:B------:R-:W-:Y:S05]  /*27cf0*/  BSYNC.RECONVERGENT B2 ;  /* 0x0000000000027941 */ /* 0x000fea0003800200 */
.L_x_812:
[----:B------:R-:W-:Y:S02]  /*27d00*/  IMAD.MOV.U32 R6, RZ, RZ, R22 ;  /* 0x000000ffff067224 */ /* 0x000fe400078e0016 */
[----:B------:R-:W-:-:S07]  /*27d10*/  IMAD.MOV.U32 R7, RZ, RZ, R23 ;  /* 0x000000ffff077224 */ /* 0x000fce00078e0017 */
.L_x_811:
[----:B------:R-:W-:Y:S05]  /*27d20*/  BSYNC.RECONVERGENT B1 ;  /* 0x0000000000017941 */ /* 0x000fea0003800200 */
.L_x_810:
        /* <DEDUP_REMOVED lines=25> */
.L_x_817:
[----:B------:R-:W-:Y:S05]  /*27ec0*/  BSYNC.RECONVERGENT B1 ;  /* 0x0000000000017941 */ /* 0x000fea0003800200 */
.L_x_816:
        /* <DEDUP_REMOVED lines=25> */
.L_x_819:
[----:B------:R-:W-:Y:S05]  /*28060*/  BSYNC.RECONVERGENT B1 ;  /* 0x0000000000017941 */ /* 0x000fea0003800200 */
.L_x_818:
        /* <DEDUP_REMOVED lines=21> */
.L_x_821:
[----:B------:R-:W-:Y:S05]  /*281c0*/  BSYNC.RECONVERGENT B1 ;  /* 0x0000000000017941 */ /* 0x000fea0003800200 */
.L_x_820:
[----:B------:R-:W-:Y:S02]  /*281d0*/  IMAD.MOV.U32 R126, RZ, RZ, R22 ;  /* 0x000000ffff7e7224 */ /* 0x000fe400078e0016 */
[----:B------:R-:W-:-:S07]  /*281e0*/  IMAD.MOV.U32 R127, RZ, RZ, R23 ;  /* 0x000000ffff7f7224 */ /* 0x000fce00078e0017 */
.L_x_787:
[----:B------:R-:W-:Y:S05]  /*281f0*/  BSYNC.RECONVERGENT B0 ;  /* 0x0000000000007941 */ /* 0x000fea0003800200 */
.L_x_785:
        /* <DEDUP_REMOVED lines=19> */
.L_x_906:
[----:B0-----:R-:W0:Y:S02]  /*28330*/  LDC.64 R6, c[0x0][0x3a0] ;  /* 0x0000e800ff067b82 */ /* 0x001e240000000a00 */
[----:B0-----:R-:W-:-:S05]  /*28340*/  IMAD.WIDE.U32 R6, R38, 0x40, R6 ;  /* 0x0000004026067825 */ /* 0x001fca00078e0006 */
[----:B------:R-:W2:Y:S04]  /*28350*/  LDG.E R0, desc[UR4][R6.64] ;  /* 0x0000000406007981 */ /* 0x000ea8000c1e1900 */
[----:B------:R0:W5:Y:S01]  /*28360*/  LDG.E.64 R116, desc[UR4][R6.64+0x8] ;  /* 0x0000080406747981 */ /* 0x000162000c1e1b00 */
[----:B------:R-:W-:Y:S04]  /*28370*/  BSSY.RECONVERGENT B4, `(.L_x_823) ;  /* 0x0000413000047945 */ /* 0x000fe80003800200 */
[----:B------:R-:W-:Y:S01]  /*28380*/  BSSY.RELIABLE B0, `(.L_x_824) ;  /* 0x0000015000007945 */ /* 0x000fe20003800100 */
        /* <DEDUP_REMOVED lines=12> */
.L_x_825:
        /* <DEDUP_REMOVED lines=8> */
.L_x_826:
[----:B------:R-:W-:Y:S05]  /*284d0*/  BSYNC.RELIABLE B0 ;  /* 0x0000000000007941 */ /* 0x000fea0003800100 */
.L_x_824:
[----:B------:R-:W0:Y:S01]  /*284e0*/  LDCU UR6, c[0x0][0x388] ;  /* 0x00007100ff0677ac */ /* 0x000e220008000800 */
[----:B------:R-:W-:Y:S01]  /*284f0*/  IMAD.MOV.U32 R106, RZ, RZ, 0x0 ;  /* 0x00000000ff6a7424 */ /* 0x000fe200078e00ff */
[----:B------:R-:W-:Y:S01]  /*28500*/  MOV R107, 0x3ff00000 ;  /* 0x3ff00000006b7802 */ /* 0x000fe20000000f00 */
[----:B0-----:R-:W-:-:S09]  /*28510*/  UISETP.GE.AND UP0, UPT, UR6, 0x1, UPT ;  /* 0x000000010600788c */ /* 0x001fd2000bf06270 */
[----:B------:R-:W-:Y:S05]  /*28520*/  BRA.U !UP0, `(.L_x_828) ;  /* 0x00000011086c7547 */ /* 0x000fea000b800000 */
[----:B------:R-:W-:Y:S01]  /*28530*/  BSSY.RECONVERGENT B0, `(.L_x_828) ;  /* 0x000011a000007945 */ /* 0x000fe20003800200 */
[----:B------:R-:W-:Y:S02]  /*28540*/  IMAD.MOV.U32 R37, RZ, RZ, RZ ;  /* 0x000000ffff257224 */ /* 0x000fe400078e00ff */
[----:B------:R-:W-:Y:S02]  /*28550*/  IMAD.MOV.U32 R106, RZ, RZ, 0x0 ;  /* 0x00000000ff6a7424 */ /* 0x000fe400078e00ff */
[----:B------:R-:W-:-:S07]  /*28560*/  IMAD.MOV.U32 R107, RZ, RZ, 0x3ff00000 ;  /* 0x3ff00000ff6b7424 */ /* 0x000fce00078e00ff */
.L_x_847:
        /* <DEDUP_REMOVED lines=63> */
[----:B------:R-:W-:Y:S01]  /*28960*/  IMAD.MOV.U32 R6, RZ, RZ, R22 ;  /* 0x000000ffff067224 */ /* 0x000fe200078e0016 */
[----:B------:R-:W-:-:S07]  /*28970*/  MOV R7, R23 ;  /* 0x0000001700077202 */ /* 0x000fce0000000f00 */
.L_x_832:
[----:B------:R-:W-:Y:S05]  /*28980*/  BSYNC.RECONVERGENT B2 ;  /* 0x0000000000027941 */ /* 0x000fea0003800200 */
.L_x_831:
        /* <DEDUP_REMOVED lines=33> */
.L_x_834:
[----:B------:R-:W-:Y:S05]  /*28ba0*/  BSYNC.RECONVERGENT B2 ;  /* 0x0000000000027941 */ /* 0x000fea0003800200 */
.L_x_833:
        /* <DEDUP_REMOVED lines=28> */
.L_x_836:
[----:B------:R-:W-:Y:S05]  /*28d70*/  BSYNC.RECONVERGENT B2 ;  /* 0x0000000000027941 */ /* 0x000fea0003800200 */
.L_x_835:
[----:B------:R-:W-:-:S06]  /*28d80*/  DSETP.GEU.AND P1, PT, R22, RZ, PT ;  /* 0x000000ff1600722a */ /* 0x000fcc0003f2e000 */
[----:B------:R-:W-:Y:S02]  /*28d90*/  FSEL R72, R22, RZ, P1 ;  /* 0x000000ff16487208 */ /* 0x000fe40000800000 */
[----:B------:R-:W-:-:S07]  /*28da0*/  FSEL R73, R23, RZ, P1 ;  /* 0x000000ff17497208 */ /* 0x000fce0000800000 */
.L_x_830:
[----:B------:R-:W-:Y:S05]  /*28db0*/  BSYNC.RECONVERGENT B1 ;  /* 0x0000000000017941 */ /* 0x000fea0003800200 */
.L_x_829:
        /* <DEDUP_REMOVED lines=12> */
[C---:B------:R-:W-:Y:S02]  /*28e80*/  DMUL R64, R88.reuse, R112 ;  /* 0x0000007058407228 */ /* 0x040fe40000000000 */
[----:B------:R-:W-:Y:S02]  /*28e90*/  DFMA R24, R88, R110, -R22 ;  /* 0x0000006e5818722b */ /* 0x000fe40000000816 */
[----:B------:R-:W-:Y:S02]  /*28ea0*/  DFMA R22, R92, R112, -R6 ;  /* 0x000000705c16722b */ /* 0x000fe40000000806 */
[----:B------:R-:W-:Y:S02]  /*28eb0*/  DADD R94, -R104, R94 ;  /* 0x00000000685e7229 */ /* 0x000fe4000000015e */
        /* <DEDUP_REMOVED lines=35> */
.L_x_840:
[----:B------:R-:W-:Y:S05]  /*290f0*/  BSYNC.RECONVERGENT B2 ;  /* 0x0000000000027941 */ /* 0x000fea0003800200 */
.L_x_839:
        /* <DEDUP_REMOVED lines=33> */
.L_x_842:
[----:B------:R-:W-:Y:S05]  /*29310*/  BSYNC.RECONVERGENT B2 ;  /* 0x0000000000027941 */ /* 0x000fea0003800200 */
.L_x_841:
        /* <DEDUP_REMOVED lines=28> */
.L_x_844:
[----:B------:R-:W-:Y:S05]  /*294e0*/  BSYNC.RECONVERGENT B2 ;  /* 0x0000000000027941 */ /* 0x000fea0003800200 */
.L_x_843:
[----:B------:R-:W-:-:S06]  /*294f0*/  DSETP.GEU.AND P0, PT, R22, RZ, PT ;  /* 0x000000ff1600722a */ /* 0x000fcc0003f0e000 */
[----:B------:R-:W-:Y:S02]  /*29500*/  FSEL R68, R22, RZ, P0 ;  /* 0x000000ff16447208 */ /* 0x000fe40000000000 */
[----:B------:R-:W-:-:S07]  /*29510*/  FSEL R69, R23, RZ, P0 ;  /* 0x000000ff17457208 */ /* 0x000fce0000000000 */
.L_x_838:
[----:B------:R-:W-:Y:S05]  /*29520*/  BSYNC.RECONVERGENT B1 ;  /* 0x0000000000017941 */ /* 0x000fea0003800200 */
.L_x_837:
        /* <DEDUP_REMOVED lines=21> */
.L_x_846:
[----:B------:R-:W-:Y:S05]  /*29680*/  BSYNC.RECONVERGENT B1 ;  /* 0x0000000000017941 */ /* 0x000fea0003800200 */
.L_x_845:
[----:B------:R-:W0:Y:S01]  /*29690*/  LDCU UR6, c[0x0][0x388] ;  /* 0x00007100ff0677ac */ /* 0x000e220008000800 */
[----:B------:R-:W-:-:S05]  /*296a0*/  VIADD R37, R37, 0x1 ;  /* 0x0000000125257836 */ /* 0x000fca0000000000 */
[----:B0-----:R-:W-:-:S13]  /*296b0*/  ISETP.NE.AND P0, PT, R37, UR6, PT ;  /* 0x0000000625007c0c */ /* 0x001fda000bf05270 */
[----:B------:R-:W-:Y:S05]  /*296c0*/  @P0 BRA `(.L_x_847) ;  /* 0xffffffec00a80947 */ /* 0x000fea000383ffff */
[----:B------:R-:W-:Y:S05]  /*296d0*/  BSYNC.RECONVERGENT B0 ;  /* 0x0000000000007941 */ /* 0x000fea0003800200 */
.L_x_828:
        /* <DEDUP_REMOVED lines=10> */
[----:B------:R-:W-:-:S07]  /*29780*/  MOV R37, RZ ;  /* 0x000000ff00257202 */ /* 0x000fce0000000f00 */
.L_x_869:
[----:B0-----:R-:W0:Y:S02]  /*29790*/  LDC.64 R6, c[0x0][0x390] ;  /* 0x0000e400ff067b82 */ /* 0x001e240000000a00 */
        /* <DEDUP_REMOVED lines=36> */
[----:B------:R-:W-:-:S03]  /*299e0*/  DADD R70, R132, -R70 ;  /* 0x0000000084467229 */ /* 0x000fc60000000846 */
[----:B------:R-:W1:Y:S05]  /*299f0*/  BMOV.32.CLEAR R43, B11 ;  /* 0x000000000b2b7355 */ /* 0x000e6a0000100000 */
        /* <DEDUP_REMOVED lines=15> */
[----:B-1----:R-:W-:Y:S05]  /*29af0*/  @P1 BRA P2, `(.L_x_856) ;  /* 0x0000000000241947 */ /* 0x002fea0001000000 */
[----:B------:R-:W-:Y:S05]  /*29b00*/  BMOV.32.CLEAR RZ, B11 ;  /* 0x000000000bff7355 */ /* 0x000fea0000100000 */
        /* <DEDUP_REMOVED lines=8> */
.L_x_856:
[----:B------:R0:W-:Y:S05]  /*29b90*/  BMOV.32 B11, R43 ;  /* 0x0000002b0b007356 */ /* 0x0001ea0000000000 */
[----:B------:R-:W-:Y:S05]  /*29ba0*/  BSYNC.RECONVERGENT B11 ;  /* 0x00000000000b7941 */ /* 0x000fea0003800200 */
.L_x_855:
[----:B------:R-:W-:-:S06]  /*29bb0*/  DSETP.GT.AND P1, PT, R86, 1, PT ;  /* 0x3ff000005600742a */ /* 0x000fcc0003f24000 */
[----:B------:R-:W-:-:S14]  /*29bc0*/  DSETP.LT.OR P1, PT, R86, RZ, P1 ;  /* 0x000000ff5600722a */ /* 0x000fdc0000f21400 */
[----:B------:R-:W-:Y:S05]  /*29bd0*/  @P1 BRA `(.L_x_854) ;  /* 0x0000000400181947 */ /* 0x000fea0003800000 */
[----:B------:R-:W1:Y:S01]  /*29be0*/  MUFU.RCP64H R65, R73 ;  /* 0x0000004900417308 */ /* 0x000e620000001800 */
[----:B------:R-:W-:Y:S01]  /*29bf0*/  IMAD.MOV.U32 R64, RZ, RZ, 0x1 ;  /* 0x00000001ff407424 */ /* 0x000fe200078e00ff */
[----:B------:R-:W-:Y:S01]  /*29c00*/  DMUL R24, R80, R70 ;  /* 0x0000004650187228 */ /* 0x000fe20000000000 */
[----:B------:R-:W-:Y:S01]  /*29c10*/  BSSY.RECONVERGENT B11, `(.L_x_857) ;  /* 0x000001e0000b7945 */ /* 0x000fe20003800200 */
[----:B------:R-:W-:-:S03]  /*29c20*/  DMUL R22, R82, R6 ;  /* 0x0000000652167228 */ /* 0x000fc60000000000 */
[----:B0-----:R-:W0:Y:S05]  /*29c30*/  BMOV.32.CLEAR R43, B11 ;  /* 0x000000000b2b7355 */ /* 0x001e2a0000100000 */
[C---:B------:R-:W-:Y:S02]  /*29c40*/  DFMA R6, R84.reuse, R6, -R24 ;  /* 0x000000065406722b */ /* 0x040fe40000000818 */
[----:B------:R-:W-:Y:S02]  /*29c50*/  DMUL R84, R84, R68 ;  /* 0x0000004454547228 */ /* 0x000fe40000000000 */
[----:B-1----:R-:W-:Y:S02]  /*29c60*/  DFMA R66, -R72, R64, 1 ;  /* 0x3ff000004842742b */ /* 0x002fe40000000140 */
[----:B------:R-:W-:-:S02]  /*29c70*/  DFMA R68, R80, R68, -R22 ;  /* 0x000000445044722b */ /* 0x000fc40000000816 */
[----:B------:R-:W-:Y:S02]  /*29c80*/  DMUL R22, R6, R112 ;  /* 0x0000007006167228 */ /* 0x000fe40000000000 */
[----:B------:R-:W-:Y:S02]  /*29c90*/  DFMA R70, R82, R70, -R84 ;  /* 0x000000465246722b */ /* 0x000fe40000000854 */
[----:B------:R-:W-:-:S04]  /*29ca0*/  DFMA R66, R66, R66, R66 ;  /* 0x000000424242722b */ /* 0x000fc80000000042 */
[----:B------:R-:W-:-:S04]  /*29cb0*/  DFMA R22, R68, R114, R22 ;  /* 0x000000724416722b */ /* 0x000fc80000000016 */
[----:B------:R-:W-:-:S04]  /*29cc0*/  DFMA R66, R64, R66, R64 ;  /* 0x000000424042722b */ /* 0x000fc80000000040 */
[----:B------:R-:W-:-:S04]  /*29cd0*/  DFMA R64, R70, R110, R22 ;  /* 0x0000006e4640722b */ /* 0x000fc80000000016 */
[----:B------:R-:W-:-:S06]  /*29ce0*/  DFMA R24, -R72, R66, 1 ;  /* 0x3ff000004818742b */ /* 0x000fcc0000000142 */
[----:B------:R-:W-:Y:S02]  /*29cf0*/  FSETP.GEU.AND P2, PT, |R65|, 6.5827683646048100446e-37, PT ;  /* 0x036000004100780b */ /* 0x000fe40003f4e200 */
[----:B------:R-:W-:-:S08]  /*29d00*/  DFMA R66, R66, R24, R66 ;  /* 0x000000184242722b */ /* 0x000fd00000000042 */
[----:B------:R-:W-:-:S08]  /*29d10*/  DMUL R22, R66, R64 ;  /* 0x0000004042167228 */ /* 0x000fd00000000000 */
[----:B------:R-:W-:-:S08]  /*29d20*/  DFMA R24, -R72, R22, R64 ;  /* 0x000000164818722b */ /* 0x000fd00000000140 */
[----:B------:R-:W-:-:S10]  /*29d30*/  DFMA R22, R66, R24, R22 ;  /* 0x000000184216722b */ /* 0x000fd40000000016 */
[----:B------:R-:W-:-:S05]  /*29d40*/  FFMA R0, RZ, R73, R23 ;  /* 0x00000049ff007223 */ /* 0x000fca0000000017 */
[----:B------:R-:W-:-:S13]  /*29d50*/  FSETP.GT.AND P1, PT, |R0|, 1.469367938527859385e-39, PT ;  /* 0x001000000000780b */ /* 0x000fda0003f24200 */
[----:B0-----:R-:W-:Y:S05]  /*29d60*/  @P1 BRA P2, `(.L_x_858) ;  /* 0x00000000001c1947 */ /* 0x001fea0001000000 */
[----:B------:R-:W-:Y:S05]  /*29d70*/  BMOV.32.CLEAR RZ, B11 ;  /* 0x000000000bff7355 */ /* 0x000fea0000100000 */
[----:B------:R-:W-:Y:S01]  /*29d80*/  IMAD.MOV.U32 R22, RZ, RZ, R64 ;  /* 0x000000ffff167224 */ /* 0x000fe200078e0040 */
[----:B------:R-:W-:Y:S01]  /*29d90*/  MOV R21, R65 ;  /* 0x0000004100157202 */ /* 0x000fe20000000f00 */
[----:B------:R-:W-:Y:S01]  /*29da0*/  IMAD.MOV.U32 R64, RZ, RZ, R72 ;  /* 0x000000ffff407224 */ /* 0x000fe200078e0048 */
[----:B------:R-:W-:Y:S01]  /*29db0*/  MOV R0, 0x29de0 ;  /* 0x00029de000007802 */ /* 0x000fe20000000f00 */
[----:B------:R-:W-:-:S07]  /*29dc0*/  IMAD.MOV.U32 R23, RZ, RZ, R73 ;  /* 0x000000ffff177224 */ /* 0x000fce00078e0049 */
[----:B------:R-:W-:Y:S05]  /*29dd0*/  CALL.REL.NOINC `($__internal_2_$__cuda_sm20_div_rn_f64_full) ;  /* 0x0000091400947944 */ /* 0x000fea0003c00000 */
.L_x_858:
[----:B------:R0:W-:Y:S05]  /*29de0*/  BMOV.32 B11, R43 ;  /* 0x0000002b0b007356 */ /* 0x0001ea0000000000 */
[----:B------:R-:W-:Y:S05]  /*29df0*/  BSYNC.RECONVERGENT B11 ;  /* 0x00000000000b7941 */ /* 0x000fea0003800200 */
.L_x_857:
[----:B------:R-:W-:-:S08]  /*29e00*/  DADD R86, R22, R86 ;  /* 0x0000000016567229 */ /* 0x000fd00000000056 */
[----:B------:R-:W-:-:S06]  /*29e10*/  DSETP.GT.AND P1, PT, R86, 1, PT ;  /* 0x3ff000005600742a */ /* 0x000fcc0003f24000 */
[----:B------:R-:W-:-:S14]  /*29e20*/  DSETP.LT.OR P1, PT, R22, RZ, P1 ;  /* 0x000000ff1600722a */ /* 0x000fdc0000f21400 */
[----:B------:R-:W-:Y:S05]  /*29e30*/  @P1 BRA `(.L_x_854) ;  /* 0x0000000000801947 */ /* 0x000fea0003800000 */
[----:B------:R-:W1:Y:S01]  /*29e40*/  MUFU.RCP64H R23, R73 ;  /* 0x0000004900177308 */ /* 0x000e620000001800 */
[----:B------:R-:W-:Y:S01]  /*29e50*/  IMAD.MOV.U32 R22, RZ, RZ, 0x1 ;  /* 0x00000001ff167424 */ /* 0x000fe200078e00ff */
[----:B------:R-:W-:Y:S01]  /*29e60*/  DMUL R6, R76, R6 ;  /* 0x000000064c067228 */ /* 0x000fe20000000000 */
[----:B------:R-:W-:Y:S07]  /*29e70*/  BSSY.RECONVERGENT B11, `(.L_x_859) ;  /* 0x00000180000b7945 */ /* 0x000fee0003800200 */
[----:B------:R-:W-:-:S02]  /*29e80*/  DFMA R6, R78, R68, R6 ;  /* 0x000000444e06722b */ /* 0x000fc40000000006 */
[----:B-1----:R-:W-:-:S06]  /*29e90*/  DFMA R24, -R72, R22, 1 ;  /* 0x3ff000004818742b */ /* 0x002fcc0000000116 */
        /* <DEDUP_REMOVED lines=8> */
[----:B------:R-:W-:Y:S02]  /*29f20*/  DFMA R22, R24, R6, R22 ;  /* 0x000000061816722b */ /* 0x000fe40000000016 */
[----:B------:R-:W1:Y:S08]  /*29f30*/  BMOV.32.CLEAR R6, B11 ;  /* 0x000000000b067355 */ /* 0x000e700000100000 */
        /* <DEDUP_REMOVED lines=9> */
[----:B0-----:R-:W-:Y:S05]  /*29fd0*/  CALL.REL.NOINC `($__internal_2_$__cuda_sm20_div_rn_f64_full) ;  /* 0x0000091400147944 */ /* 0x001fea0003c00000 */
.L_x_860:
[----:B------:R1:W-:Y:S05]  /*29fe0*/  BMOV.32 B11, R6 ;  /* 0x000000060b007356 */ /* 0x0003ea0000000000 */
[----:B------:R-:W-:Y:S05]  /*29ff0*/  BSYNC.RECONVERGENT B11 ;  /* 0x00000000000b7941 */ /* 0x000fea0003800200 */
.L_x_859:
[----:B------:R-:W-:-:S06]  /*2a000*/  DSETP.GEU.AND P1, PT, R22, RZ, PT ;  /* 0x000000ff1600722a */ /* 0x000fcc0003f2e000 */
[----:B------:R-:W-:Y:S02]  /*2a010*/  PLOP3.LUT P0, PT, P1, PT, PT, 0x8, 0x80 ;  /* 0x000000000080781c */ /* 0x000fe40000f0e170 */
[----:B------:R-:W-:Y:S02]  /*2a020*/  FSEL R88, R22, RZ, P1 ;  /* 0x000000ff16587208 */ /* 0x000fe40000800000 */
[----:B------:R-:W-:-:S09]  /*2a030*/  FSEL R89, R23, RZ, P1 ;  /* 0x000000ff17597208 */ /* 0x000fd20000800000 */
.L_x_854:
[----:B------:R-:W-:Y:S05]  /*2a040*/  BSYNC.RECONVERGENT B0 ;  /* 0x0000000000007941 */ /* 0x000fea0003800200 */
.L_x_853:
[----:B-1----:R-:W1:Y:S02]  /*2a050*/  LDC.64 R6, c[0x0][0x390] ;  /* 0x0000e400ff067b82 */ /* 0x002e640000000a00 */
[----:B-1----:R-:W-:-:S05]  /*2a060*/  IMAD.WIDE.U32 R66, R37, 0x60, R6 ;  /* 0x0000006025427825 */ /* 0x002fca00078e0006 */
        /* <DEDUP_REMOVED lines=29> */
[----:B-1----:R-:W-:Y:S02]  /*2a240*/  DMUL R66, R82, R24 ;  /* 0x0000001852427228 */ /* 0x002fe40000000000 */
        /* <DEDUP_REMOVED lines=8> */
[----:B------:R-:W1:Y:S01]  /*2a2d0*/  MUFU.RCP64H R7, R73 ;  /* 0x0000004900077308 */ /* 0x000e620000001800 */
[----:B------:R-:W-:Y:S01]  /*2a2e0*/  IMAD.MOV.U32 R6, RZ, RZ, 0x1 ;  /* 0x00000001ff067424 */ /* 0x000fe200078e00ff */
[----:B------:R-:W-:Y:S01]  /*2a2f0*/  DADD R68, R130, -R68 ;  /* 0x0000000082447229 */ /* 0x000fe20000000844 */
[----:B------:R-:W-:Y:S01]  /*2a300*/  BSSY.RECONVERGENT B11, `(.L_x_863) ;  /* 0x000001d0000b7945 */ /* 0x000fe20003800200 */
[----:B------:R-:W-:-:S03]  /*2a310*/  DADD R70, R132, -R70 ;  /* 0x0000000084467229 */ /* 0x000fc60000000846 */
[----:B0-----:R-:W0:Y:S05]  /*2a320*/  BMOV.32.CLEAR R43, B11 ;  /* 0x000000000b2b7355 */ /* 0x001e2a0000100000 */
[----:B------:R-:W-:Y:S02]  /*2a330*/  DMUL R24, R24, R68 ;  /* 0x0000004418187228 */ /* 0x000fe40000000000 */
[----:B-1----:R-:W-:-:S06]  /*2a340*/  DFMA R66, -R72, R6, 1 ;  /* 0x3ff000004842742b */ /* 0x002fcc0000000106 */
        /* <DEDUP_REMOVED lines=23> */
.L_x_864:
[----:B------:R0:W-:Y:S05]  /*2a4c0*/  BMOV.32 B11, R43 ;  /* 0x0000002b0b007356 */ /* 0x0001ea0000000000 */
[----:B------:R-:W-:Y:S05]  /*2a4d0*/  BSYNC.RECONVERGENT B11 ;  /* 0x00000000000b7941 */ /* 0x000fea0003800200 */
.L_x_863:
        /* <DEDUP_REMOVED lines=30> */
[----:B------:R-:W-:Y:S01]  /*2a6c0*/  MOV R0, 0x2a710 ;  /* 0x0002a71000007802 */ /* 0x000fe20000000f00 */
[----:B------:R-:W-:Y:S02]  /*2a6d0*/  IMAD.MOV.U32 R21, RZ, RZ, R65 ;  /* 0x000000ffff157224 */ /* 0x000fe400078e0041 */
[----:B------:R-:W-:Y:S02]  /*2a6e0*/  IMAD.MOV.U32 R64, RZ, RZ, R72 ;  /* 0x000000ffff407224 */ /* 0x000fe400078e0048 */
[----:B------:R-:W-:-:S07]  /*2a6f0*/  IMAD.MOV.U32 R23, RZ, RZ, R73 ;  /* 0x000000ffff177224 */ /* 0x000fce00078e0049 */
[----:B------:R-:W-:Y:S05]  /*2a700*/  CALL.REL.NOINC `($__internal_2_$__cuda_sm20_div_rn_f64_full) ;  /* 0x0000090c00487944 */ /* 0x000fea0003c00000 */
.L_x_866:
[----:B------:R0:W-:Y:S05]  /*2a710*/  BMOV.32 B11, R43 ;  /* 0x0000002b0b007356 */ /* 0x0001ea0000000000 */
[----:B------:R-:W-:Y:S05]  /*2a720*/  BSYNC.RECONVERGENT B11 ;  /* 0x00000000000b7941 */ /* 0x000fea0003800200 */
.L_x_865:
[----:B------:R-:W-:-:S08]  /*2a730*/  DADD R86, R22, R86 ;  /* 0x0000000016567229 */ /* 0x000fd00000000056 */
[----:B------:R-:W-:-:S06]  /*2a740*/  DSETP.GT.AND P1, PT, R86, 1, PT ;  /* 0x3ff000005600742a */ /* 0x000fcc0003f24000 */
[----:B------:R-:W-:-:S14]  /*2a750*/  DSETP.LT.OR P1, PT, R22, RZ, P1 ;  /* 0x000000ff1600722a */ /* 0x000fdc0000f21400 */
[----:B------:R-:W-:Y:S05]  /*2a760*/  @P1 BRA `(.L_x_862) ;  /* 0x0000000000801947 */ /* 0x000fea0003800000 */
[----:B------:R-:W1:Y:S01]  /*2a770*/  MUFU.RCP64H R23, R73 ;  /* 0x0000004900177308 */ /* 0x000e620000001800 */
[----:B------:R-:W-:Y:S01]  /*2a780*/  MOV R22, 0x1 ;  /* 0x0000000100167802 */ /* 0x000fe20000000f00 */
        /* <DEDUP_REMOVED lines=24> */
.L_x_868:
[----:B------:R1:W-:Y:S05]  /*2a910*/  BMOV.32 B11, R6 ;  /* 0x000000060b007356 */ /* 0x0003ea0000000000 */
[----:B------:R-:W-:Y:S05]  /*2a920*/  BSYNC.RECONVERGENT B11 ;  /* 0x00000000000b7941 */ /* 0x000fea0003800200 */
.L_x_867:
[----:B------:R-:W-:-:S06]  /*2a930*/  DSETP.GEU.AND P1, PT, R22, RZ, PT ;  /* 0x000000ff1600722a */ /* 0x000fcc0003f2e000 */
[----:B------:R-:W-:Y:S02]  /*2a940*/  PLOP3.LUT P0, PT, P1, PT, PT, 0x8, 0x80 ;  /* 0x000000000080781c */ /* 0x000fe40000f0e170 */
[----:B------:R-:W-:Y:S02]  /*2a950*/  FSEL R88, R22, RZ, P1 ;  /* 0x000000ff16587208 */ /* 0x000fe40000800000 */
[----:B------:R-:W-:-:S09]  /*2a960*/  FSEL R89, R23, RZ, P1 ;  /* 0x000000ff17597208 */ /* 0x000fd20000800000 */
.L_x_862:
[----:B------:R-:W-:Y:S05]  /*2a970*/  BSYNC.RECONVERGENT B0 ;  /* 0x0000000000007941 */ /* 0x000fea0003800200 */
.L_x_861:
[----:B------:R-:W-:Y:S01]  /*2a980*/  DSETP.GTU.AND P1, PT, R88, R108, PT ;  /* 0x0000006c5800722a */ /* 0x000fe20003f2c000 */
[----:B------:R-:W-:Y:S01]  /*2a990*/  UMOV UR6, 0xd2f1a9fc ;  /* 0xd2f1a9fc00067882 */ /* 0x000fe20000000000 */
[----:B------:R-:W-:-:S04]  /*2a9a0*/  UMOV UR7, 0x3f50624d ;  /* 0x3f50624d00077882 */ /* 0x000fc80000000000 */
[----:B------:R-:W-:Y:S01]  /*2a9b0*/  DSETP.LTU.OR P1, PT, R88, UR6, P1 ;  /* 0x0000000658007e2a */ /* 0x000fe20008f29400 */
[----:B------:R-:W2:Y:S05]  /*2a9c0*/  LDCU UR6, c[0x0][0x398] ;  /* 0x00007300ff0677ac */ /* 0x000eaa0008000800 */
[----:B------:R-:W-:-:S13]  /*2a9d0*/  PLOP3.LUT P0, PT, P0, P1, PT, 0xf8, 0x8f ;  /* 0x00000000008f781c */ /* 0x000fda0000703f70 */
[----:B-1----:R-:W1:Y:S02]  /*2a9e0*/  @!P0 LDC.64 R6, c[0x0][0x390] ;  /* 0x0000e400ff068b82 */ /* 0x002e640000000a00 */
[----:B-1----:R-:W-:-:S06]  /*2a9f0*/  @!P0 IMAD.WIDE.U32 R6, R37, 0x60, R6 ;  /* 0x0000006025068825 */ /* 0x002fcc00078e0006 */
[----:B------:R-:W3:Y:S01]  /*2aa00*/  @!P0 LDG.E.64 R6, desc[UR4][R6.64+0xb8] ;  /* 0x0000b80406068981 */ /* 0x000ee2000c1e1b00 */
[----:B--2---:R-:W-:Y:S02]  /*2aa10*/  IMAD.U32 R0, RZ, RZ, UR6 ;  /* 0x00000006ff007e24 */ /* 0x004fe4000f8e00ff */
[----:B------:R-:W-:-:S03]  /*2aa20*/  VIADD R37, R37, 0x2 ;  /* 0x0000000225257836 */ /* 0x000fc60000000000 */
[----:B------:R-:W-:-:S04]  /*2aa30*/  LOP3.LUT R22, R0, 0x7ffffffe, RZ, 0xc0, !PT ;  /* 0x7ffffffe00167812 */ /* 0x000fc800078ec0ff */
[----:B------:R-:W-:Y:S01]  /*2aa40*/  ISETP.NE.AND P1, PT, R37, R22, PT ;  /* 0x000000162500720c */ /* 0x000fe20003f25270 */
[----:B---3--:R-:W-:-:S12]  /*2aa50*/  @!P0 DMUL R106, R106, R6 ;  /* 0x000000066a6a8228 */ /* 0x008fd80000000000 */
[----:B------:R-:W-:Y:S05]  /*2aa60*/  @P1 BRA `(.L_x_869) ;  /* 0xffffffec00481947 */ /* 0x000fea000383ffff */
[----:B------:R-:W-:Y:S05]  /*2aa70*/  BSYNC.RECONVERGENT B1 ;  /* 0x0000000000017941 */ /* 0x000fea0003800200 */
.L_x_852:
[----:B------:R-:W-:Y:S02]  /*2aa80*/  IMAD.MOV.U32 R6, RZ, RZ, R22 ;  /* 0x000000ffff067224 */ /* 0x000fe400078e0016 */
[----:B------:R-:W-:-:S07]  /*2aa90*/  IMAD.MOV.U32 R7, RZ, RZ, RZ ;  /* 0x000000ffff077224 */ /* 0x000fce00078e00ff */
.L_x_851:
[----:B------:R-:W-:Y:S05]  /*2aaa0*/  BSYNC.RECONVERGENT B2 ;  /* 0x0000000000027941 */ /* 0x000fea0003800200 */
.L_x_850:
[----:B------:R-:W-:-:S04]  /*2aab0*/  LOP3.LUT R0, R0, 0x1, RZ, 0xc0, !PT ;  /* 0x0000000100007812 */ /* 0x000fc800078ec0ff */
[----:B------:R-:W-:-:S13]  /*2aac0*/  ISETP.NE.U32.AND P0, PT, R0, 0x1, PT ;  /* 0x000000010000780c */ /* 0x000fda0003f05070 */
[----:B------:R-:W-:Y:S05]  /*2aad0*/  @P0 BRA `(.L_x_849) ;  /* 0x0000000800340947 */ /* 0x000fea0003800000 */
[----:B------:R-:W1:Y:S01]  /*2aae0*/  LDC.64 R86, c[0x0][0x390] ;  /* 0x0000e400ff567b82 */ /* 0x000e620000000a00 */
[----:B------:R-:W-:Y:S02]  /*2aaf0*/  IMAD R7, R7, 0x60, RZ ;  /* 0x0000006007077824 */ /* 0x000fe400078e02ff */
[----:B-1----:R-:W-:-:S04]  /*2ab00*/  IMAD.WIDE.U32 R86, R6, 0x60, R86 ;  /* 0x0000006006567825 */ /* 0x002fc800078e0056 */
        /* <DEDUP_REMOVED lines=32> */
[----:B------:R-:W1:Y:S01]  /*2ad10*/  MUFU.RCP64H R7, R73 ;  /* 0x0000004900077308 */ /* 0x000e620000001800 */
[----:B------:R-:W-:Y:S01]  /*2ad20*/  MOV R6, 0x1 ;  /* 0x0000000100067802 */ /* 0x000fe20000000f00 */
[----:B------:R-:W-:Y:S01]  /*2ad30*/  DADD R68, R130, -R68 ;  /* 0x0000000082447229 */ /* 0x000fe20000000844 */
[----:B------:R-:W-:Y:S01]  /*2ad40*/  BSSY.RECONVERGENT B1, `(.L_x_872) ;  /* 0x000001a000017945 */ /* 0x000fe20003800200 */
[----:B------:R-:W-:-:S06]  /*2ad50*/  DADD R70, R132, -R70 ;  /* 0x0000000084467229 */ /* 0x000fcc0000000846 */
        /* <DEDUP_REMOVED lines=21> */
[----:B0-----:R-:W-:Y:S05]  /*2aeb0*/  CALL.REL.NOINC `($__internal_2_$__cuda_sm20_div_rn_f64_full) ;  /* 0x00000904005c7944 */ /* 0x001fea0003c00000 */
[----:B------:R-:W-:Y:S02]  /*2aec0*/  IMAD.MOV.U32 R88, RZ, RZ, R22 ;  /* 0x000000ffff587224 */ /* 0x000fe400078e0016 */
[----:B------:R-:W-:-:S07]  /*2aed0*/  IMAD.MOV.U32 R89, RZ, RZ, R23 ;  /* 0x000000ffff597224 */ /* 0x000fce00078e0017 */
.L_x_873:
[----:B------:R-:W-:Y:S05]  /*2aee0*/  BSYNC.RECONVERGENT B1 ;  /* 0x0000000000017941 */ /* 0x000fea0003800200 */
.L_x_872:
[----:B------:R-:W-:-:S06]  /*2aef0*/  DSETP.GT.AND P1, PT, R88, 1, PT ;  /* 0x3ff000005800742a */ /* 0x000fcc0003f24000 */
[----:B------:R-:W-:-:S14]  /*2af00*/  DSETP.LT.OR P1, PT, R88, RZ, P1 ;  /* 0x000000ff5800722a */ /* 0x000fdc0000f21400 */
[----:B------:R-:W-:Y:S05]  /*2af10*/  @P1 BRA `(.L_x_871) ;  /* 0x0000000400001947 */ /* 0x000fea0003800000 */
[----:B------:R-:W1:Y:S01]  /*2af20*/  MUFU.RCP64H R65, R73 ;  /* 0x0000004900417308 */ /* 0x000e620000001800 */
[----:B------:R-:W-:Y:S01]  /*2af30*/  IMAD.MOV.U32 R64, RZ, RZ, 0x1 ;  /* 0x00000001ff407424 */ /* 0x000fe200078e00ff */
[----:B------:R-:W-:Y:S01]  /*2af40*/  DMUL R24, R80, R70 ;  /* 0x0000004650187228 */ /* 0x000fe20000000000 */
[----:B------:R-:W-:Y:S01]  /*2af50*/  BSSY.RECONVERGENT B1, `(.L_x_874) ;  /* 0x000001b000017945 */ /* 0x000fe20003800200 */
[----:B------:R-:W-:-:S06]  /*2af60*/  DMUL R22, R82, R6 ;  /* 0x0000000652167228 */ /* 0x000fcc0000000000 */
[C---:B------:R-:W-:Y:S02]  /*2af70*/  DFMA R6, R84.reuse, R6, -R24 ;  /* 0x000000065406722b */ /* 0x040fe40000000818 */
[-C--:B------:R-:W-:Y:S02]  /*2af80*/  DMUL R84, R84, R68.reuse ;  /* 0x0000004454547228 */ /* 0x080fe40000000000 */
[----:B------:R-:W-:Y:S02]  /*2af90*/  DFMA R68, R80, R68, -R22 ;  /* 0x000000445044722b */ /* 0x000fe40000000816 */
[----:B-1----:R-:W-:Y:S02]  /*2afa0*/  DFMA R66, -R72, R64, 1 ;  /* 0x3ff000004842742b */ /* 0x002fe40000000140 */
        /* <DEDUP_REMOVED lines=20> */
[----:B0-----:R-:W-:Y:S05]  /*2b0f0*/  CALL.REL.NOINC `($__internal_2_$__cuda_sm20_div_rn_f64_full) ;  /* 0x0000090000cc7944 */ /* 0x001fea0003c00000 */
.L_x_875:
[----:B------:R-:W-:Y:S05]  /*2b100*/  BSYNC.RECONVERGENT B1 ;  /* 0x0000000000017941 */ /* 0x000fea0003800200 */
.L_x_874:
        /* <DEDUP_REMOVED lines=28> */
.L_x_877:
[----:B------:R-:W-:Y:S05]  /*2b2d0*/  BSYNC.RECONVERGENT B1 ;  /* 0x0000000000017941 */ /* 0x000fea0003800200 */
.L_x_876:
[----:B------:R-:W-:-:S06]  /*2b2e0*/  DSETP.GEU.AND P1, PT, R22, RZ, PT ;  /* 0x000000ff1600722a */ /* 0x000fcc0003f2e000 */
[----:B------:R-:W-:Y:S02]  /*2b2f0*/  PLOP3.LUT P0, PT, P1, PT, PT, 0x8, 0x80 ;  /* 0x000000000080781c */ /* 0x000fe40000f0e170 */
[----:B------:R-:W-:Y:S02]  /*2b300*/  FSEL R90, R22, RZ, P1 ;  /* 0x000000ff165a7208 */ /* 0x000fe40000800000 */
[----:B------:R-:W-:-:S09]  /*2b310*/  FSEL R91, R23, RZ, P1 ;  /* 0x000000ff175b7208 */ /* 0x000fd20000800000 */
.L_x_871:
[----:B------:R-:W-:Y:S05]  /*2b320*/  BSYNC.RECONVERGENT B0 ;  /* 0x0000000000007941 */ /* 0x000fea0003800200 */
.L_x_870:
        /* <DEDUP_REMOVED lines=8> */
.L_x_849:
[----:B------:R-:W-:Y:S05]  /*2b3b0*/  BSYNC.RECONVERGENT B3 ;  /* 0x0000000000037941 */ /* 0x000fea0003800200 */
.L_x_848:
        /* <DEDUP_REMOVED lines=15> */
.L_x_884:
[----:B------:R-:W1:Y:S01]  /*2b4b0*/  MUFU.RCP64H R23, R7 ;  /* 0x0000000700177308 */ /* 0x000e620000001800 */
[----:B------:R-:W-:Y:S01]  /*2b4c0*/  IMAD.MOV.U32 R22, RZ, RZ, 0x1 ;  /* 0x00000001ff167424 */ /* 0x000fe200078e00ff */
[----:B------:R-:W-:Y:S01]  /*2b4d0*/  DMUL R64, R122, R122 ;  /* 0x0000007a7a407228 */ /* 0x000fe20000000000 */
[----:B------:R-:W-:Y:S07]  /*2b4e0*/  BSSY.RECONVERGENT B3, `(.L_x_882) ;  /* 0x0000015000037945 */ /* 0x000fee0003800200 */
[----:B------:R-:W-:-:S02]  /*2b4f0*/  DFMA R64, R124, R124, R64 ;  /* 0x0000007c7c40722b */ /* 0x000fc40000000040 */
[----:B-1----:R-:W-:-:S06]  /*2b500*/  DFMA R24, R22, -R6, 1 ;  /* 0x3ff000001618742b */ /* 0x002fcc0000000806 */
        /* <DEDUP_REMOVED lines=18> */
.L_x_883:
[----:B------:R-:W-:Y:S05]  /*2b630*/  BSYNC.RECONVERGENT B3 ;  /* 0x0000000000037941 */ /* 0x000fea0003800200 */
.L_x_882:
        /* <DEDUP_REMOVED lines=10> */
.L_x_881:
[----:B------:R-:W-:Y:S05]  /*2b6e0*/  BSYNC.RECONVERGENT B1 ;  /* 0x0000000000017941 */ /* 0x000fea0003800200 */
.L_x_880:
        /* <DEDUP_REMOVED lines=14> */
.L_x_889:
        /* <DEDUP_REMOVED lines=24> */
.L_x_888:
[----:B------:R-:W-:Y:S05]  /*2b950*/  BSYNC.RECONVERGENT B3 ;  /* 0x0000000000037941 */ /* 0x000fea0003800200 */
.L_x_887:
        /* <DEDUP_REMOVED lines=10> */
.L_x_886:
[----:B------:R-:W-:Y:S05]  /*2ba00*/  BSYNC.RECONVERGENT B1 ;  /* 0x0000000000017941 */ /* 0x000fea0003800200 */
.L_x_885:
[----:B------:R-:W-:Y:S01]  /*2ba10*/  DMUL R64, R22, R68 ;  /* 0x0000004416407228 */ /* 0x000fe20000000000 */
[----:B------:R-:W-:Y:S01]  /*2ba20*/  IMAD.MOV.U32 R6, RZ, RZ, 0x1 ;  /* 0x00000001ff067424 */ /* 0x000fe200078e00ff */
[----:B------:R-:W-:Y:S01]  /*2ba30*/  DMUL R24, R114, R122 ;  /* 0x0000007a72187228 */ /* 0x000fe20000000000 */
[----:B------:R-:W-:Y:S03]  /*2ba40*/  BSSY.RECONVERGENT B1, `(.L_x_890) ;  /* 0x0000017000017945 */ /* 0x000fe60003800200 */
[----:B------:R-:W1:Y:S04]  /*2ba50*/  MUFU.RCP64H R7, R65 ;  /* 0x0000004100077308 */ /* 0x000e680000001800 */
[----:B------:R-:W-:-:S08]  /*2ba60*/  DFMA R24, R112, R124, R24 ;  /* 0x0000007c7018722b */ /* 0x000fd00000000018 */
[----:B------:R-:W-:Y:S02]  /*2ba70*/  DFMA R66, R110, R126, R24 ;  /* 0x0000007e6e42722b */ /* 0x000fe40000000018 */
[----:B-1----:R-:W-:-:S08]  /*2ba80*/  DFMA R22, -R64, R6, 1 ;  /* 0x3ff000004016742b */ /* 0x002fd00000000106 */
        /* <DEDUP_REMOVED lines=17> */
[----:B0-----:R-:W-:Y:S05]  /*2bba0*/  CALL.REL.NOINC `($__internal_2_$__cuda_sm20_div_rn_f64_full) ;  /* 0x000008f800207944 */ /* 0x001fea0003c00000 */
.L_x_891:
[----:B------:R-:W-:Y:S05]  /*2bbb0*/  BSYNC.RECONVERGENT B1 ;  /* 0x0000000000017941 */ /* 0x000fea0003800200 */
.L_x_890:
[----:B------:R-:W-:-:S11]  /*2bbc0*/  DADD R120, R120, R22 ;  /* 0x0000000078787229 */ /* 0x000fd60000000016 */
.L_x_879:
[----:B------:R-:W-:Y:S05]  /*2bbd0*/  BSYNC.RECONVERGENT B0 ;  /* 0x0000000000007941 */ /* 0x000fea0003800200 */
.L_x_878:
[----:B------:R-:W-:-:S08]  /*2bbe0*/  DMUL R6, R114, R122 ;  /* 0x0000007a72067228 */ /* 0x000fd00000000000 */
[----:B------:R-:W-:-:S08]  /*2bbf0*/  DFMA R6, R112, R124, R6 ;  /* 0x0000007c7006722b */ /* 0x000fd00000000006 */
[----:B------:R-:W-:-:S08]  /*2bc00*/  DFMA R6, R110, R126, R6 ;  /* 0x0000007e6e06722b */ /* 0x000fd00000000006 */
[----:B------:R-:W-:-:S08]  /*2bc10*/  DADD R6, R6, R6 ;  /* 0x0000000006067229 */ /* 0x000fd00000000006 */
[C---:B------:R-:W-:Y:S02]  /*2bc20*/  DFMA R114, R6.reuse, R122, -R114 ;  /* 0x0000007a0672722b */ /* 0x040fe40000000872 */
[C---:B------:R-:W-:Y:S02]  /*2bc30*/  DFMA R112, R6.reuse, R124, -R112 ;  /* 0x0000007c0670722b */ /* 0x040fe40000000870 */
        /* <DEDUP_REMOVED lines=23> */
.L_x_897:
[----:B------:R-:W1:Y:S01]  /*2bdb0*/  MUFU.RCP64H R23, R71 ;  /* 0x0000004700177308 */ /* 0x000e620000001800 */
[----:B------:R-:W-:Y:S01]  /*2bdc0*/  IMAD.MOV.U32 R22, RZ, RZ, 0x1 ;  /* 0x00000001ff167424 */ /* 0x000fe200078e00ff */
[----:B------:R-:W-:Y:S01]  /*2bdd0*/  FSETP.GEU.AND P1, PT, |R7|, 6.5827683646048100446e-37, PT ;  /* 0x036000000700780b */ /* 0x000fe20003f2e200 */
[----:B------:R-:W-:Y:S04]  /*2bde0*/  BSSY.RECONVERGENT B2, `(.L_x_895) ;  /* 0x0000012000027945 */ /* 0x000fe80003800200 */
[----:B-1----:R-:W-:-:S08]  /*2bdf0*/  DFMA R24, R22, -R70, 1 ;  /* 0x3ff000001618742b */ /* 0x002fd00000000846 */
        /* <DEDUP_REMOVED lines=16> */
.L_x_896:
[----:B------:R-:W-:Y:S05]  /*2bf00*/  BSYNC.RECONVERGENT B2 ;  /* 0x0000000000027941 */ /* 0x000fea0003800200 */
.L_x_895:
        /* <DEDUP_REMOVED lines=10> */
.L_x_894:
[----:B------:R-:W-:Y:S02]  /*2bfb0*/  IMAD.MOV.U32 R70, RZ, RZ, R22 ;  /* 0x000000ffff467224 */ /* 0x000fe400078e0016 */
[----:B------:R-:W-:-:S07]  /*2bfc0*/  IMAD.MOV.U32 R71, RZ, RZ, R23 ;  /* 0x000000ffff477224 */ /* 0x000fce00078e0017 */
.L_x_893:
[----:B------:R-:W-:Y:S05]  /*2bfd0*/  BSYNC.RECONVERGENT B0 ;  /* 0x0000000000007941 */ /* 0x000fea0003800200 */
.L_x_892:
[----:B------:R-:W-:Y:S01]  /*2bfe0*/  DSETP.NEU.AND P0, PT, R118, RZ, PT ;  /* 0x000000ff7600722a */ /* 0x000fe20003f0d000 */
[----:B------:R-:W-:Y:S05]  /*2bff0*/  BSSY.RECONVERGENT B0, `(.L_x_898) ;  /* 0x0000029000007945 */ /* 0x000fea0003800200 */
[----:B------:R-:W-:Y:S02]  /*2c000*/  FSEL R6, R118, RZ, P0 ;  /* 0x000000ff76067208 */ /* 0x000fe40000000000 */
[----:B------:R-:W-:Y:S01]  /*2c010*/  FSEL R7, R119, RZ, P0 ;  /* 0x000000ff77077208 */ /* 0x000fe20000000000 */
[----:B------:R-:W-:Y:S06]  /*2c020*/  @P4 BRA `(.L_x_899) ;  /* 0x0000000000944947 */ /* 0x000fec0003800000 */
[----:B------:R-:W-:Y:S01]  /*2c030*/  BSSY.RECONVERGENT B1, `(.L_x_900) ;  /* 0x0000022000017945 */ /* 0x000fe20003800200 */
[----:B------:R-:W-:Y:S01]  /*2c040*/  MOV R6, R118 ;  /* 0x0000007600067202 */ /* 0x000fe20000000f00 */
[----:B------:R-:W-:-:S07]  /*2c050*/  IMAD.MOV.U32 R7, RZ, RZ, R119 ;  /* 0x000000ffff077224 */ /* 0x000fce00078e0077 */
.L_x_903:
        /* <DEDUP_REMOVED lines=21> */
.L_x_902:
[----:B------:R-:W-:Y:S05]  /*2c1b0*/  BSYNC.RECONVERGENT B2 ;  /* 0x0000000000027941 */ /* 0x000fea0003800200 */
.L_x_901:
        /* <DEDUP_REMOVED lines=10> */
.L_x_900:
[----:B------:R-:W-:Y:S01]  /*2c260*/  IMAD.MOV.U32 R6, RZ, RZ, R22 ;  /* 0x000000ffff067224 */ /* 0x000fe200078e0016 */
[----:B------:R-:W-:-:S07]  /*2c270*/  MOV R7, R23 ;  /* 0x0000001700077202 */ /* 0x000fce0000000f00 */
.L_x_899:
[----:B------:R-:W-:Y:S05]  /*2c280*/  BSYNC.RECONVERGENT B0 ;  /* 0x0000000000007941 */ /* 0x000fea0003800200 */
.L_x_898:
[----:B------:R-:W-:Y:S01]  /*2c290*/  DMUL R64, R6, R70 ;  /* 0x0000004606407228 */ /* 0x000fe20000000000 */
[----:B------:R-:W-:Y:S01]  /*2c2a0*/  FSETP.GEU.AND P1, PT, |R69|, 6.5827683646048100446e-37, PT ;  /* 0x036000004500780b */ /* 0x000fe20003f2e200 */
[----:B------:R-:W-:Y:S01]  /*2c2b0*/  IMAD.MOV.U32 R6, RZ, RZ, 0x1 ;  /* 0x00000001ff067424 */ /* 0x000fe200078e00ff */
[----:B------:R-:W-:Y:S03]  /*2c2c0*/  BSSY.RECONVERGENT B0, `(.L_x_904) ;  /* 0x0000012000007945 */ /* 0x000fe60003800200 */
[----:B------:R-:W1:Y:S02]  /*2c2d0*/  MUFU.RCP64H R7, R65 ;  /* 0x0000004100077308 */ /* 0x000e640000001800 */
        /* <DEDUP_REMOVED lines=16> */
.L_x_905:
[----:B------:R-:W-:Y:S05]  /*2c3e0*/  BSYNC.RECONVERGENT B0 ;  /* 0x0000000000007941 */ /* 0x000fea0003800200 */
.L_x_904:
        /* <DEDUP_REMOVED lines=11> */
.L_x_827:
[----:B------:R-:W-:Y:S05]  /*2c4a0*/  BSYNC.RECONVERGENT B4 ;  /* 0x0000000000047941 */ /* 0x000fea0003800200 */
.L_x_823:
[----:B------:R-:W1:Y:S01]  /*2c4b0*/  LDCU UR6, c[0x0][0x3a8] ;  /* 0x00007500ff0677ac */ /* 0x000e620008000800 */
[----:B------:R-:W-:-:S05]  /*2c4c0*/  VIADD R38, R38, 0x1 ;  /* 0x0000000126267836 */ /* 0x000fca0000000000 */
[----:B-1----:R-:W-:-:S13]  /*2c4d0*/  ISETP.NE.AND P0, PT, R38, UR6, PT ;  /* 0x0000000626007c0c */ /* 0x002fda000bf05270 */
[----:B------:R-:W-:Y:S05]  /*2c4e0*/  @P0 BRA `(.L_x_906) ;  /* 0xffffffbc00900947 */ /* 0x000fea000383ffff */
[----:B------:R-:W-:Y:S05]  /*2c4f0*/  BSYNC.RECONVERGENT B5 ;  /* 0x0000000000057941 */ /* 0x000fea0003800200 */
.L_x_822:
[----:B------:R-:W-:Y:S01]  /*2c500*/  LOP3.LUT R40, R40, 0xff, RZ, 0xc0, !PT ;  /* 0x000000ff28287812 */ /* 0x000fe200078ec0ff */
[----:B------:R-:W-:Y:S01]  /*2c510*/  IMAD.MOV.U32 R26, RZ, RZ, 0x80000 ;  /* 0x00080000ff1a7424 */ /* 0x000fe200078e00ff */
[----:B------:R-:W-:Y:S01]  /*2c520*/  LOP3.LUT R41, R41, 0xff, RZ, 0xc0, !PT ;  /* 0x000000ff29297812 */ /* 0x000fe200078ec0ff */
[----:B------:R-:W-:Y:S01]  /*2c530*/  BSSY.RELIABLE B0, `(.L_x_907) ;  /* 0x000003c000007945 */ /* 0x000fe20003800100 */
[----:B------:R-:W1:Y:S01]  /*2c540*/  I2F.F64.U16 R22, R40 ;  /* 0x0000002800167312 */ /* 0x000e620000101800 */
[----:B------:R-:W-:Y:S02]  /*2c550*/  LOP3.LUT R0, R39, 0xff, RZ, 0xc0, !PT ;  /* 0x000000ff27007812 */ /* 0x000fe400078ec0ff */
[----:B------:R-:W-:-:S05]  /*2c560*/  LOP3.LUT R42, R42, 0xff, RZ, 0xc0, !PT ;  /* 0x000000ff2a2a7812 */ /* 0x000fca00078ec0ff */
[----:B------:R-:W2:Y:S01]  /*2c570*/  I2F.F64.U16 R24, R41 ;  /* 0x0000002900187312 */ /* 0x000ea20000101800 */
[----:B-1----:R-:W-:-:S07]  /*2c580*/  DMUL R22, R22, R120 ;  /* 0x0000007816167228 */ /* 0x002fce0000000000 */
[----:B------:R-:W1:Y:S01]  /*2c590*/  I2F.F64.U16 R6, R0 ;  /* 0x0000000000067312 */ /* 0x000e620000101800 */
[----:B--2---:R-:W-:-:S07]  /*2c5a0*/  DMUL R24, R24, R120 ;  /* 0x0000007818187228 */ /* 0x004fce0000000000 */
[----:B------:R-:W2:Y:S01]  /*2c5b0*/  I2F.F64.U16 R38, R42 ;  /* 0x0000002a00267312 */ /* 0x000ea20000101800 */
[----:B------:R-:W-:Y:S01]  /*2c5c0*/  DSETP.MIN.AND P0, P1, R22, 255, PT ;  /* 0x406fe0001600742a */ /* 0x000fe20003900000 */
[----:B------:R-:W-:Y:S02]  /*2c5d0*/  IMAD.MOV.U32 R21, RZ, RZ, R23 ;  /* 0x000000ffff157224 */ /* 0x000fe400078e0017 */
[----:B------:R-:W-:Y:S01]  /*2c5e0*/  IMAD.MOV.U32 R23, RZ, RZ, 0x80000 ;  /* 0x00080000ff177424 */ /* 0x000fe200078e00ff */
[----:B------:R-:W-:Y:S02]  /*2c5f0*/  DSETP.MIN.AND P2, P3, R24, 255, PT ;  /* 0x406fe0001800742a */ /* 0x000fe40003b40000 */
[----:B------:R-:W-:Y:S01]  /*2c600*/  FSEL R21, R21, 3.748046875, P0 ;  /* 0x406fe00015157808 */ /* 0x000fe20000000000 */
[----:B-1----:R-:W-:Y:S01]  /*2c610*/  DMUL R6, R6, R120 ;  /* 0x0000007806067228 */ /* 0x002fe20000000000 */
[----:B------:R-:W-:Y:S01]  /*2c620*/  IMAD.MOV.U32 R0, RZ, RZ, R25 ;  /* 0x000000ffff007224 */ /* 0x000fe200078e0019 */
[----:B------:R-:W-:-:S02]  /*2c630*/  SEL R22, R22, RZ, P0 ;  /* 0x000000ff16167207 */ /* 0x000fc40000000000 */
[----:B------:R-:W-:Y:S01]  /*2c640*/  SEL R24, R24, RZ, P2 ;  /* 0x000000ff18187207 */ /* 0x000fe20001000000 */
[----:B--2---:R-:W-:Y:S02]  /*2c650*/  DMUL R38, R38, R120 ;  /* 0x0000007826267228 */ /* 0x004fe40000000000 */
[----:B------:R-:W-:Y:S01]  /*2c660*/  @P1 LOP3.LUT R21, R26, 0x406fe000, RZ, 0xfc, !PT ;  /* 0x406fe0001a151812 */ /* 0x000fe200078efcff */
[----:B------:R-:W-:Y:S01]  /*2c670*/  DSETP.MIN.AND P0, P1, R6, 255, PT ;  /* 0x406fe0000600742a */ /* 0x000fe20003900000 */
[----:B------:R-:W-:Y:S01]  /*2c680*/  FSEL R37, R0, 3.748046875, P2 ;  /* 0x406fe00000257808 */ /* 0x000fe20001000000 */
[----:B------:R-:W-:Y:S01]  /*2c690*/  IMAD.MOV.U32 R0, RZ, RZ, R7 ;  /* 0x000000ffff007224 */ /* 0x000fe200078e0007 */
[----:B------:R-:W-:Y:S02]  /*2c6a0*/  @P3 LOP3.LUT R37, R23, 0x406fe000, RZ, 0xfc, !PT ;  /* 0x406fe00017253812 */ /* 0x000fe400078efcff */
[----:B------:R-:W-:Y:S01]  /*2c6b0*/  DSETP.MIN.AND P2, P3, R38, 255, PT ;  /* 0x406fe0002600742a */ /* 0x000fe20003b40000 */
[----:B------:R-:W-:-:S02]  /*2c6c0*/  MOV R23, R21 ;  /* 0x0000001500177202 */ /* 0x000fc40000000f00 */
[----:B------:R-:W-:Y:S01]  /*2c6d0*/  FSEL R21, R0, 3.748046875, P0 ;  /* 0x406fe00000157808 */ /* 0x000fe20000000000 */
[----:B------:R-:W-:Y:S01]  /*2c6e0*/  IMAD.MOV.U32 R0, RZ, RZ, R39 ;  /* 0x000000ffff007224 */ /* 0x000fe200078e0027 */
[----:B------:R1:W-:Y:S01]  /*2c6f0*/  F2I.U32.F64.TRUNC R116, R22 ;  /* 0x0000001600747311 */ /* 0x0003e2000030d000 */
[----:B------:R-:W-:Y:S01]  /*2c700*/  SEL R6, R6, RZ, P0 ;  /* 0x000000ff06067207 */ /* 0x000fe20000000000 */
[----:B------:R-:W-:Y:S02]  /*2c710*/  IMAD.MOV.U32 R25, RZ, RZ, R37 ;  /* 0x000000ffff197224 */ /* 0x000fe400078e0025 */
[----:B------:R-:W-:-:S05]  /*2c720*/  @P1 LOP3.LUT R21, R26, 0x406fe000, RZ, 0xfc, !PT ;  /* 0x406fe0001a151812 */ /* 0x000fca00078efcff */
[----:B------:R-:W-:Y:S01]  /*2c730*/  IMAD.MOV.U32 R7, RZ, RZ, R21 ;  /* 0x000000ffff077224 */ /* 0x000fe200078e0015 */
[----:B------:R-:W2:Y:S01]  /*2c740*/  F2I.U32.F64.TRUNC R24, R24 ;  /* 0x0000001800187311 */ /* 0x000ea2000030d000 */
[----:B-1----:R-:W-:Y:S01]  /*2c750*/  IMAD.MOV.U32 R22, RZ, RZ, 0x80000 ;  /* 0x00080000ff167424 */ /* 0x002fe200078e00ff */
[----:B------:R-:W-:-:S04]  /*2c760*/  FSEL R23, R0, 3.748046875, P2 ;  /* 0x406fe00000177808 */ /* 0x000fc80001000000 */
[----:B------:R-:W-:Y:S02]  /*2c770*/  @P3 LOP3.LUT R23, R22, 0x406fe000, RZ, 0xfc, !PT ;  /* 0x406fe00016173812 */ /* 0x000fe400078efcff */
[----:B------:R-:W-:Y:S01]  /*2c780*/  SEL R22, R38, RZ, P2 ;  /* 0x000000ff26167207 */ /* 0x000fe20001000000 */
[----:B------:R-:W1:Y:S01]  /*2c790*/  F2I.U32.F64.TRUNC R6, R6 ;  /* 0x0000000600067311 */ /* 0x000e62000030d000 */
[----:B--2---:R-:W-:-:S07]  /*2c7a0*/  PRMT R117, R24, 0x7610, R117 ;  /* 0x0000761018757816 */ /* 0x004fce0000000075 */
[----:B------:R-:W2:Y:S01]  /*2c7b0*/  F2I.U32.F64.TRUNC R22, R22 ;  /* 0x0000001600167311 */ /* 0x000ea2000030d000 */
[----:B-1----:R-:W-:Y:S02]  /*2c7c0*/  PRMT R37, R6, 0x7610, R37 ;  /* 0x0000761006257816 */ /* 0x002fe40000000025 */
[----:B--2---:R-:W-:Y:S01]  /*2c7d0*/  PRMT R118, R22, 0x7610, R118 ;  /* 0x0000761016767816 */ /* 0x004fe20000000076 */
[----:B------:R-:W-:Y:S06]  /*2c7e0*/  @!P6 BRA `(.L_x_908) ;  /* 0x000000000028e947 */ /* 0x000fec0003800000 */
[----:B------:R-:W-:-:S13]  /*2c7f0*/  ISETP.NE.AND P0, PT, R27, RZ, PT ;  /* 0x000000ff1b00720c */ /* 0x000fda0003f05270 */
[----:B------:R-:W-:Y:S05]  /*2c800*/  @P0 BREAK.RELIABLE B0 ;  /* 0x0000000000000942 */ /* 0x000fea0003800100 */
[----:B------:R-:W-:Y:S05]  /*2c810*/  @P0 BRA `(.L_x_733) ;  /* 0x0000001400680947 */ /* 0x000fea0003800000 */
[----:B------:R-:W1:Y:S02]  /*2c820*/  LDC.64 R6, c[0x0][0x380] ;  /* 0x0000e000ff067b82 */ /* 0x000e640000000a00 */
[----:B-1----:R-:W-:-:S06]  /*2c830*/  IMAD.WIDE R6, R28, 0x80, R6 ;  /* 0x000000801c067825 */ /* 0x002fcc00078e0206 */
[----:B------:R-:W2:Y:S02]  /*2c840*/  LDG.E.64 R6, desc[UR4][R6.64+0x70] ;  /* 0x0000700406067981 */ /* 0x000ea4000c1e1b00 */
[----:B--2---:R-:W-:-:S14]  /*2c850*/  DSETP.GTU.AND P0, PT, R6, RZ, PT ;  /* 0x000000ff0600722a */ /* 0x004fdc0003f0c000 */
[----:B------:R-:W-:Y:S05]  /*2c860*/  @!P0 BREAK.RELIABLE B0 ;  /* 0x0000000000008942 */ /* 0x000fea0003800100 */
[----:B------:R-:W-:Y:S05]  /*2c870*/  @P0 BRA `(.L_x_909) ;  /* 0x00000000001c0947 */ /* 0x000fea0003800000 */
[----:B------:R-:W-:Y:S05]  /*2c880*/  BRA `(.L_x_733) ;  /* 0x00000014004c7947 */ /* 0x000fea0003800000 */
.L_x_908:
[----:B------:R-:W1:Y:S02]  /*2c890*/  LDC.64 R6, c[0x0][0x390] ;  /* 0x0000e400ff067b82 */ /* 0x000e640000000a00 */
[----:B-1----:R-:W-:-:S06]  /*2c8a0*/  IMAD.WIDE R6, R28, 0x60, R6 ;  /* 0x000000601c067825 */ /* 0x002fcc00078e0206 */
[----:B------:R-:W2:Y:S02]  /*2c8b0*/  LDG.E.64 R6, desc[UR4][R6.64+0x50] ;  /* 0x0000500406067981 */ /* 0x000ea4000c1e1b00 */
[----:B--2---:R-:W-:-:S14]  /*2c8c0*/  DSETP.GTU.AND P0, PT, R6, RZ, PT ;  /* 0x000000ff0600722a */ /* 0x004fdc0003f0c000 */
[----:B------:R-:W-:Y:S05]  /*2c8d0*/  @!P0 BREAK.RELIABLE B0 ;  /* 0x0000000000008942 */ /* 0x000fea0003800100 */
[----:B------:R-:W-:Y:S05]  /*2c8e0*/  @!P0 BRA `(.L_x_733) ;  /* 0x0000001400348947 */ /* 0x000fea0003800000 */
.L_x_909:
[----:B------:R-:W-:Y:S05]  /*2c8f0*/  BSYNC.RELIABLE B0 ;  /* 0x0000000000007941 */ /* 0x000fea0003800100 */
.L_x_907:
[----:B------:R-:W-:-:S13]  /*2c900*/  ISETP.NE.AND P0, PT, R27, 0x1, PT ;  /* 0x000000011b00780c */ /* 0x000fda0003f05270 */
[----:B------:R-:W-:Y:S05]  /*2c910*/  @!P0 BRA `(.L_x_910) ;  /* 0x0000000800948947 */ /* 0x000fea0003800000 */
[----:B------:R-:W-:-:S13]  /*2c920*/  ISETP.NE.AND P0, PT, R27, RZ, PT ;  /* 0x000000ff1b00720c */ /* 0x000fda0003f05270 */
[----:B------:R-:W-:Y:S05]  /*2c930*/  @P0 BRA `(.L_x_733) ;  /* 0x0000001400200947 */ /* 0x000fea0003800000 */
[----:B------:R-:W1:Y:S02]  /*2c940*/  LDC.64 R6, c[0x0][0x380] ;  /* 0x0000e000ff067b82 */ /* 0x000e640000000a00 */
[----:B-1----:R-:W-:-:S05]  /*2c950*/  IMAD.WIDE R22, R28, 0x80, R6 ;  /* 0x000000801c167825 */ /* 0x002fca00078e0206 */
[----:B------:R-:W2:Y:S04]  /*2c960*/  LDG.E.64 R24, desc[UR4][R22.64+0x70] ;  /* 0x0000700416187981 */ /* 0x000ea8000c1e1b00 */
[----:B------:R1:W3:Y:S01]  /*2c970*/  LDG.E.64 R26, desc[UR4][R22.64+0x78] ;  /* 0x00007804161a7981 */ /* 0x0002e2000c1e1b00 */
[----:B------:R-:W-:Y:S01]  /*2c980*/  LOP3.LUT R38, R37, 0xff, RZ, 0xc0, !PT ;  /* 0x000000ff25267812 */ /* 0x000fe200078ec0ff */
[----:B------:R-:W-:Y:S01]  /*2c990*/  IMAD.MOV.U32 R28, RZ, RZ, 0x80000 ;  /* 0x00080000ff1c7424 */ /* 0x000fe200078e00ff */
[----:B------:R-:W-:Y:S01]  /*2c9a0*/  LOP3.LUT R40, R116, 0xff, RZ, 0xc0, !PT ;  /* 0x000000ff74287812 */ /* 0x000fe200078ec0ff */
[----:B------:R-:W-:Y:S01]  /*2c9b0*/  IMAD.MOV.U32 R37, RZ, RZ, 0x80000 ;  /* 0x00080000ff257424 */ /* 0x000fe200078e00ff */
[----:B------:R-:W-:Y:S02]  /*2c9c0*/  LOP3.LUT R42, R117, 0xff, RZ, 0xc0, !PT ;  /* 0x000000ff752a7812 */ /* 0x000fe400078ec0ff */
[----:B------:R-:W4:Y:S01]  /*2c9d0*/  I2F.F64.U16 R38, R38 ;  /* 0x0000002600267312 */ /* 0x000f220000101800 */
[----:B------:R-:W-:-:S07]  /*2c9e0*/  LOP3.LUT R118, R118, 0xff, RZ, 0xc0, !PT ;  /* 0x000000ff76767812 */ /* 0x000fce00078ec0ff */
[----:B------:R-:W5:Y:S08]  /*2c9f0*/  I2F.F64.U16 R40, R40 ;  /* 0x0000002800287312 */ /* 0x000f700000101800 */
[----:B0-----:R-:W0:Y:S01]  /*2ca00*/  I2F.F64.U16 R42, R42 ;  /* 0x0000002a002a7312 */ /* 0x001e220000101800 */
[----:B--2---:R-:W-:Y:S02]  /*2ca10*/  DMUL R6, RZ, R24 ;  /* 0x00000018ff067228 */ /* 0x004fe40000000000 */
[----:B-1----:R-:W-:-:S02]  /*2ca20*/  DMUL R22, R24, 255 ;  /* 0x406fe00018167828 */ /* 0x002fc40000000000 */
[----:B------:R-:W-:Y:S02]  /*2ca30*/  DADD R24, -R24, 1 ;  /* 0x3ff0000018187429 */ /* 0x000fe40000000100 */
[----:B---3--:R-:W-:Y:S02]  /*2ca40*/  DMUL R64, RZ, R26 ;  /* 0x0000001aff407228 */ /* 0x008fe40000000000 */
[----:B------:R-:W-:Y:S02]  /*2ca50*/  DSETP.MIN.AND P0, P1, R6, 255, PT ;  /* 0x406fe0000600742a */ /* 0x000fe40003900000 */
[----:B------:R-:W-:Y:S02]  /*2ca60*/  IMAD.MOV.U32 R0, RZ, RZ, R7 ;  /* 0x000000ffff007224 */ /* 0x000fe400078e0007 */
[----:B------:R-:W-:Y:S02]  /*2ca70*/  DADD R24, R24, -R26 ;  /* 0x0000000018187229 */ /* 0x000fe4000000081a */
[----:B------:R-:W-:Y:S01]  /*2ca80*/  SEL R6, R6, RZ, P0 ;  /* 0x000000ff06067207 */ /* 0x000fe20000000000 */
[----:B------:R-:W-:Y:S01]  /*2ca90*/  DSETP.MIN.AND P2, P3, R64, 255, PT ;  /* 0x406fe0004000742a */ /* 0x000fe20003b40000 */
[----:B------:R-:W-:Y:S01]  /*2caa0*/  FSEL R21, R0, 3.748046875, P0 ;  /* 0x406fe00000157808 */ /* 0x000fe20000000000 */
[----:B------:R-:W-:-:S03]  /*2cab0*/  DMUL R26, R26, 255 ;  /* 0x406fe0001a1a7828 */ /* 0x000fc60000000000 */
[C---:B----4-:R-:W-:Y:S01]  /*2cac0*/  DMUL R38, R24.reuse, R38 ;  /* 0x0000002618267228 */ /* 0x050fe20000000000 */
[----:B------:R-:W-:Y:S01]  /*2cad0*/  SEL R66, R64, RZ, P2 ;  /* 0x000000ff40427207 */ /* 0x000fe20001000000 */
[----:B-----5:R-:W-:Y:S01]  /*2cae0*/  DMUL R40, R24, R40 ;  /* 0x0000002818287228 */ /* 0x020fe20000000000 */
[----:B------:R-:W-:Y:S01]  /*2caf0*/  @P1 LOP3.LUT R21, R28, 0x406fe000, RZ, 0xfc, !PT ;  /* 0x406fe0001c151812 */ /* 0x000fe200078efcff */
[----:B------:R-:W-:Y:S02]  /*2cb00*/  DSETP.MIN.AND P0, P1, R22, 255, PT ;  /* 0x406fe0001600742a */ /* 0x000fe40003900000 */
[----:B0-----:R-:W-:Y:S02]  /*2cb10*/  DMUL R42, R24, R42 ;  /* 0x0000002a182a7228 */ /* 0x001fe40000000000 */
[----:B------:R-:W-:Y:S02]  /*2cb20*/  IMAD.MOV.U32 R7, RZ, RZ, R21 ;  /* 0x000000ffff077224 */ /* 0x000fe400078e0015 */
[----:B------:R-:W-:-:S02]  /*2cb30*/  IMAD.MOV.U32 R21, RZ, RZ, 0x80000 ;  /* 0x00080000ff157424 */ /* 0x000fc400078e00ff */
[----:B------:R0:W1:Y:S02]  /*2cb40*/  F2I.U32.F64.TRUNC R0, R6 ;  /* 0x0000000600007311 */ /* 0x000064000030d000 */
[----:B0-----:R-:W-:-:S04]  /*2cb50*/  MOV R6, R23 ;  /* 0x0000001700067202 */ /* 0x001fc80000000f00 */
[----:B------:R-:W-:Y:S01]  /*2cb60*/  FSEL R7, R6, 3.748046875, P0 ;  /* 0x406fe00006077808 */ /* 0x000fe20000000000 */
[----:B------:R-:W-:Y:S01]  /*2cb70*/  IMAD.MOV.U32 R6, RZ, RZ, R22 ;  /* 0x000000ffff067224 */ /* 0x000fe200078e0016 */
[----:B------:R-:W-:Y:S01]  /*2cb80*/  @P1 LOP3.LUT R7, R21, 0x406fe000, RZ, 0xfc, !PT ;  /* 0x406fe00015071812 */ /* 0x000fe200078efcff */
[----:B------:R-:W0:Y:S01]  /*2cb90*/  I2F.F64.U16 R22, R118 ;  /* 0x0000007600167312 */ /* 0x000e220000101800 */
[----:B------:R-:W-:Y:S02]  /*2cba0*/  IMAD.MOV.U32 R21, RZ, RZ, R65 ;  /* 0x000000ffff157224 */ /* 0x000fe400078e0041 */
[----:B------:R-:W-:Y:S01]  /*2cbb0*/  SEL R6, R6, RZ, P0 ;  /* 0x000000ff06067207 */ /* 0x000fe20000000000 */
[----:B------:R-:W-:Y:S02]  /*2cbc0*/  DSETP.MIN.AND P0, P1, R38, 255, PT ;  /* 0x406fe0002600742a */ /* 0x000fe40003900000 */
[----:B------:R-:W-:Y:S02]  /*2cbd0*/  FSEL R67, R21, 3.748046875, P2 ;  /* 0x406fe00015437808 */ /* 0x000fe40001000000 */
[----:B------:R-:W-:Y:S01]  /*2cbe0*/  @P3 LOP3.LUT R67, R28, 0x406fe000, RZ, 0xfc, !PT ;  /* 0x406fe0001c433812 */ /* 0x000fe200078efcff */
[----:B------:R-:W-:Y:S01]  /*2cbf0*/  DSETP.MIN.AND P2, P3, R40, 255, PT ;  /* 0x406fe0002800742a */ /* 0x000fe20003b40000 */
[----:B------:R-:W-:Y:S01]  /*2cc00*/  IMAD.MOV.U32 R28, RZ, RZ, R39 ;  /* 0x000000ffff1c7224 */ /* 0x000fe200078e0027 */
[----:B------:R2:W3:Y:S01]  /*2cc10*/  F2I.U32.F64.TRUNC R21, R6 ;  /* 0x0000000600157311 */ /* 0x0004e2000030d000 */
[----:B-1----:R-:W-:Y:S01]  /*2cc20*/  LOP3.LUT R39, R0, 0xff, RZ, 0xc0, !PT ;  /* 0x000000ff00277812 */ /* 0x002fe200078ec0ff */
[----:B0-----:R-:W-:Y:S01]  /*2cc30*/  DMUL R64, R24, R22 ;  /* 0x0000001618407228 */ /* 0x001fe20000000000 */
[----:B------:R-:W-:-:S02]  /*2cc40*/  IMAD.MOV.U32 R22, RZ, RZ, R41 ;  /* 0x000000ffff167224 */ /* 0x000fc400078e0029 */
[----:B------:R-:W-:-:S03]  /*2cc50*/  IMAD.MOV.U32 R24, RZ, RZ, 0x80000 ;  /* 0x00080000ff187424 */ /* 0x000fc600078e00ff */
[----:B------:R-:W0:Y:S01]  /*2cc60*/  F2I.U32.F64.TRUNC R66, R66 ;  /* 0x0000004200427311 */ /* 0x000e22000030d000 */
[----:B--2---:R-:W-:Y:S02]  /*2cc70*/  FSEL R7, R28, 3.748046875, P0 ;  /* 0x406fe0001c077808 */ /* 0x004fe40000000000 */
[----:B------:R-:W-:Y:S02]  /*2cc80*/  FSEL R23, R22, 3.748046875, P2 ;  /* 0x406fe00016177808 */ /* 0x000fe40001000000 */
[----:B------:R-:W-:Y:S02]  /*2cc90*/  @P1 LOP3.LUT R7, R37, 0x406fe000, RZ, 0xfc, !PT ;  /* 0x406fe00025071812 */ /* 0x000fe400078efcff */
[----:B------:R-:W-:Y:S01]  /*2cca0*/  SEL R6, R38, RZ, P0 ;  /* 0x000000ff26067207 */ /* 0x000fe20000000000 */
[----:B------:R-:W-:Y:S01]  /*2ccb0*/  DSETP.MIN.AND P0, P1, R42, 255, PT ;  /* 0x406fe0002a00742a */ /* 0x000fe20003900000 */
[----:B------:R-:W-:Y:S01]  /*2ccc0*/  @P3 LOP3.LUT R23, R24, 0x406fe000, RZ, 0xfc, !PT ;  /* 0x406fe00018173812 */ /* 0x000fe200078efcff */
[----:B------:R-:W-:Y:S01]  /*2ccd0*/  IMAD.MOV.U32 R24, RZ, RZ, R43 ;  /* 0x000000ffff187224 */ /* 0x000fe200078e002b */
[----:B------:R-:W-:Y:S01]  /*2cce0*/  SEL R22, R40, RZ, P2 ;  /* 0x000000ff28167207 */ /* 0x000fe20001000000 */
[----:B------:R-:W-:Y:S01]  /*2ccf0*/  DSETP.MIN.AND P2, P3, R64, 255, PT ;  /* 0x406fe0004000742a */ /* 0x000fe20003b40000 */
[----:B------:R1:W2:Y:S01]  /*2cd00*/  F2I.U32.F64.TRUNC R28, R6 ;  /* 0x00000006001c7311 */ /* 0x0002a2000030d000 */
[----:B------:R-:W-:Y:S01]  /*2cd10*/  IMAD.MOV.U32 R38, RZ, RZ, 0x80000 ;  /* 0x00080000ff267424 */ /* 0x000fe200078e00ff */
[----:B------:R-:W-:-:S02]  /*2cd20*/  FSEL R25, R24, 3.748046875, P0 ;  /* 0x406fe00018197808 */ /* 0x000fc40000000000 */
[----:B------:R-:W-:Y:S02]  /*2cd30*/  SEL R24, R42, RZ, P0 ;  /* 0x000000ff2a187207 */ /* 0x000fe40000000000 */
[----:B---3--:R-:W-:Y:S02]  /*2cd40*/  LOP3.LUT R21, R21, 0xff, RZ, 0xc0, !PT ;  /* 0x000000ff15157812 */ /* 0x008fe400078ec0ff */
[----:B------:R-:W3:Y:S01]  /*2cd50*/  F2I.U32.F64.TRUNC R22, R22 ;  /* 0x0000001600167311 */ /* 0x000ee2000030d000 */
[----:B------:R-:W-:Y:S01]  /*2cd60*/  @P1 LOP3.LUT R25, R37, 0x406fe000, RZ, 0xfc, !PT ;  /* 0x406fe00025191812 */ /* 0x000fe200078efcff */
[----:B-1----:R-:W-:Y:S01]  /*2cd70*/  IMAD.MOV.U32 R6, RZ, RZ, R65 ;  /* 0x000000ffff067224 */ /* 0x002fe200078e0041 */
[----:B------:R-:W-:Y:S01]  /*2cd80*/  DSETP.MIN.AND P0, P1, R26, 255, PT ;  /* 0x406fe0001a00742a */ /* 0x000fe20003900000 */
[----:B0-----:R-:W-:-:S03]  /*2cd90*/  LOP3.LUT R66, R66, 0xff, RZ, 0xc0, !PT ;  /* 0x000000ff42427812 */ /* 0x001fc600078ec0ff */
[----:B------:R-:W-:Y:S01]  /*2cda0*/  FSEL R7, R6, 3.748046875, P2 ;  /* 0x406fe00006077808 */ /* 0x000fe20001000000 */
[----:B------:R0:W1:Y:S01]  /*2cdb0*/  F2I.U32.F64.TRUNC R37, R24 ;  /* 0x0000001800257311 */ /* 0x000062000030d000 */
[----:B------:R-:W-:Y:S02]  /*2cdc0*/  @P3 LOP3.LUT R7, R38, 0x406fe000, RZ, 0xfc, !PT ;  /* 0x406fe00026073812 */ /* 0x000fe400078efcff */
[----:B------:R-:W-:Y:S02]  /*2cdd0*/  SEL R6, R64, RZ, P2 ;  /* 0x000000ff40067207 */ /* 0x000fe40001000000 */
[----:B--2---:R-:W-:Y:S02]  /*2cde0*/  LOP3.LUT R28, R28, 0xff, RZ, 0xc0, !PT ;  /* 0x000000ff1c1c7812 */ /* 0x004fe400078ec0ff */
[----:B---3--:R-:W-:Y:S01]  /*2cdf0*/  LOP3.LUT R0, R22, 0xff, RZ, 0xc0, !PT ;  /* 0x000000ff16007812 */ /* 0x008fe200078ec0ff */
[----:B------:R2:W3:Y:S01]  /*2ce00*/  F2I.U32.F64.TRUNC R38, R6 ;  /* 0x0000000600267311 */ /* 0x0004e2000030d000 */
[----:B------:R-:W-:Y:S01]  /*2ce10*/  IADD3 R23, PT, PT, R28, R39, RZ ;  /* 0x000000271c177210 */ /* 0x000fe20007ffe0ff */
[----:B0-----:R-:W-:-:S02]  /*2ce20*/  IMAD.MOV.U32 R24, RZ, RZ, R27 ;  /* 0x000000ffff187224 */ /* 0x001fc400078e001b */
[----:B------:R-:W-:Y:S02]  /*2ce30*/  IMAD.IADD R0, R39, 0x1, R0 ;  /* 0x0000000127007824 */ /* 0x000fe400078e0200 */
[----:B------:R-:W-:Y:S02]  /*2ce40*/  IMAD.MOV.U32 R28, RZ, RZ, 0x80000 ;  /* 0x00080000ff1c7424 */ /* 0x000fe400078e00ff */
[----:B------:R-:W0:Y:S01]  /*2ce50*/  I2F.F64.U32 R22, R23 ;  /* 0x0000001700167312 */ /* 0x000e220000201800 */
[----:B--2---:R-:W-:Y:S02]  /*2ce60*/  FSEL R7, R24, 3.748046875, P0 ;  /* 0x406fe00018077808 */ /* 0x004fe40000000000 */
[----:B------:R-:W-:Y:S02]  /*2ce70*/  SEL R6, R26, RZ, P0 ;  /* 0x000000ff1a067207 */ /* 0x000fe40000000000 */
[----:B-1----:R-:W-:Y:S01]  /*2ce80*/  LOP3.LUT R26, R37, 0xff, RZ, 0xc0, !PT ;  /* 0x000000ff251a7812 */ /* 0x002fe200078ec0ff */
[----:B------:R-:W-:-:S02]  /*2ce90*/  IMAD.MOV.U32 R37, RZ, RZ, 0x80000 ;  /* 0x00080000ff257424 */ /* 0x000fc400078e00ff */
[----:B------:R1:W2:Y:S01]  /*2cea0*/  I2F.F64.U32 R24, R0 ;  /* 0x0000000000187312 */ /* 0x0002a20000201800 */
[----:B---3--:R-:W-:Y:S01]  /*2ceb0*/  LOP3.LUT R38, R38, 0xff, RZ, 0xc0, !PT ;  /* 0x000000ff26267812 */ /* 0x008fe200078ec0ff */
[----:B------:R-:W-:Y:S01]  /*2cec0*/  IMAD.IADD R26, R39, 0x1, R26 ;  /* 0x00000001271a7824 */ /* 0x000fe200078e021a */
[----:B------:R-:W-:-:S03]  /*2ced0*/  @P1 LOP3.LUT R7, R28, 0x406fe000, RZ, 0xfc, !PT ;  /* 0x406fe0001c071812 */ /* 0x000fc600078efcff */
[----:B------:R-:W-:Y:S01]  /*2cee0*/  IMAD.IADD R38, R38, 0x1, R21 ;  /* 0x0000000126267824 */ /* 0x000fe200078e0215 */
[----:B0-----:R-:W-:Y:S01]  /*2cef0*/  DSETP.MIN.AND P0, P1, R22, 255, PT ;  /* 0x406fe0001600742a */ /* 0x001fe20003900000 */
[----:B-1----:R-:W-:Y:S01]  /*2cf00*/  IMAD.MOV.U32 R0, RZ, RZ, R23 ;  /* 0x000000ffff007224 */ /* 0x002fe200078e0017 */
[----:B------:R-:W0:Y:S01]  /*2cf10*/  I2F.F64.U32 R26, R26 ;  /* 0x0000001a001a7312 */ /* 0x000e220000201800 */
[----:B------:R-:W-:Y:S01]  /*2cf20*/  IMAD.MOV.U32 R21, RZ, RZ, 0x80000 ;  /* 0x00080000ff157424 */ /* 0x000fe200078e00ff */
[----:B--2---:R-:W-:-:S06]  /*2cf30*/  DSETP.MIN.AND P2, P3, R24, 255, PT ;  /* 0x406fe0001800742a */ /* 0x004fcc0003b40000 */
[----:B------:R-:W1:Y:S08]  /*2cf40*/  I2F.F64.U32 R38, R38 ;  /* 0x0000002600267312 */ /* 0x000e700000201800 */
[----:B------:R2:W3:Y:S02]  /*2cf50*/  F2I.U32.F64.TRUNC R28, R6 ;  /* 0x00000006001c7311 */ /* 0x0004e4000030d000 */
[----:B--2---:R-:W-:Y:S01]  /*2cf60*/  FSEL R7, R0, 3.748046875, P0 ;  /* 0x406fe00000077808 */ /* 0x004fe20000000000 */
[----:B------:R-:W-:Y:S01]  /*2cf70*/  IMAD.MOV.U32 R0, RZ, RZ, R25 ;  /* 0x000000ffff007224 */ /* 0x000fe200078e0019 */
[----:B------:R-:W-:-:S02]  /*2cf80*/  SEL R6, R22, RZ, P0 ;  /* 0x000000ff16067207 */ /* 0x000fc40000000000 */
[----:B------:R-:W-:Y:S02]  /*2cf90*/  SEL R22, R24, RZ, P2 ;  /* 0x000000ff18167207 */ /* 0x000fe40001000000 */
[C---:B------:R-:W-:Y:S01]  /*2cfa0*/  @P1 LOP3.LUT R7, R21.reuse, 0x406fe000, RZ, 0xfc, !PT ;  /* 0x406fe00015071812 */ /* 0x040fe200078efcff */
[----:B0-----:R-:W-:Y:S01]  /*2cfb0*/  DSETP.MIN.AND P0, P1, R26, 255, PT ;  /* 0x406fe0001a00742a */ /* 0x001fe20003900000 */
[----:B------:R-:W-:Y:S02]  /*2cfc0*/  FSEL R23, R0, 3.748046875, P2 ;  /* 0x406fe00000177808 */ /* 0x000fe40001000000 */
[----:B------:R-:W-:Y:S01]  /*2cfd0*/  @P3 LOP3.LUT R23, R21, 0x406fe000, RZ, 0xfc, !PT ;  /* 0x406fe00015173812 */ /* 0x000fe200078efcff */
[----:B-1----:R-:W-:Y:S01]  /*2cfe0*/  DSETP.MIN.AND P2, P3, R38, 255, PT ;  /* 0x406fe0002600742a */ /* 0x002fe20003b40000 */
[----:B------:R0:W1:Y:S01]  /*2cff0*/  F2I.U32.F64.TRUNC R0, R6 ;  /* 0x0000000600007311 */ /* 0x000062000030d000 */
[----:B------:R-:W-:Y:S01]  /*2d000*/  SEL R24, R26, RZ, P0 ;  /* 0x000000ff1a187207 */ /* 0x000fe20000000000 */
[----:B------:R-:W-:Y:S01]  /*2d010*/  IMAD.MOV.U32 R26, RZ, RZ, 0x80000 ;  /* 0x00080000ff1a7424 */ /* 0x000fe200078e00ff */
[----:B------:R-:W-:-:S02]  /*2d020*/  MOV R21, R27 ;  /* 0x0000001b00157202 */ /* 0x000fc40000000f00 */
[----:B---3--:R-:W-:Y:S02]  /*2d030*/  LOP3.LUT R28, R28, 0xff, RZ, 0xc0, !PT ;  /* 0x000000ff1c1c7812 */ /* 0x008fe400078ec0ff */
[----:B------:R-:W-:Y:S01]  /*2d040*/  FSEL R25, R21, 3.748046875, P0 ;  /* 0x406fe00015197808 */ /* 0x000fe20000000000 */
[----:B------:R1:W2:Y:S01]  /*2d050*/  F2I.U32.F64.TRUNC R22, R22 ;  /* 0x0000001600167311 */ /* 0x0002a2000030d000 */
[----:B------:R-:W-:Y:S01]  /*2d060*/  @P1 LOP3.LUT R25, R37, 0x406fe000, RZ, 0xfc, !PT ;  /* 0x406fe00025191812 */ /* 0x000fe200078efcff */
[----:B0-----:R-:W-:-:S05]  /*2d070*/  IMAD.MOV.U32 R6, RZ, RZ, R39 ;  /* 0x000000ffff067224 */ /* 0x001fca00078e0027 */
[----:B------:R-:W-:Y:S01]  /*2d080*/  FSEL R7, R6, 3.748046875, P2 ;  /* 0x406fe00006077808 */ /* 0x000fe20001000000 */
[----:B------:R-:W0:Y:S01]  /*2d090*/  F2I.U32.F64.TRUNC R21, R24 ;  /* 0x0000001800157311 */ /* 0x000e22000030d000 */
[----:B------:R-:W-:Y:S02]  /*2d0a0*/  SEL R6, R38, RZ, P2 ;  /* 0x000000ff26067207 */ /* 0x000fe40001000000 */
[----:B------:R-:W-:Y:S02]  /*2d0b0*/  @P3 LOP3.LUT R7, R26, 0x406fe000, RZ, 0xfc, !PT ;  /* 0x406fe0001a073812 */ /* 0x000fe400078efcff */
[----:B-1----:R-:W-:Y:S02]  /*2d0c0*/  LOP3.LUT R23, R0, 0xff, RZ, 0xc0, !PT ;  /* 0x000000ff00177812 */ /* 0x002fe400078ec0ff */
[----:B--2---:R-:W-:Y:S01]  /*2d0d0*/  LOP3.LUT R27, R22, 0xff, RZ, 0xc0, !PT ;  /* 0x000000ff161b7812 */ /* 0x004fe200078ec0ff */
[----:B------:R-:W1:Y:S02]  /*2d0e0*/  F2I.U32.F64.TRUNC R6, R6 ;  /* 0x0000000600067311 */ /* 0x000e64000030d000 */
[----:B------:R-:W-:-:S02]  /*2d0f0*/  IMAD.IADD R23, R66, 0x1, R23 ;  /* 0x0000000142177824 */ /* 0x000fc400078e0217 */
[----:B------:R-:W-:Y:S01]  /*2d100*/  IMAD.IADD R0, R66, 0x1, R27 ;  /* 0x0000000142007824 */ /* 0x000fe200078e021b */
[----:B0-----:R-:W-:-:S03]  /*2d110*/  LOP3.LUT R21, R21, 0xff, RZ, 0xc0, !PT ;  /* 0x000000ff15157812 */ /* 0x001fc600078ec0ff */
[----:B------:R-:W0:Y:S02]  /*2d120*/  I2F.F64.U32 R24, R0 ;  /* 0x0000000000187312 */ /* 0x000e240000201800 */
[----:B------:R-:W-:Y:S01]  /*2d130*/  IMAD.IADD R21, R66, 0x1, R21 ;  /* 0x0000000142157824 */ /* 0x000fe200078e0215 */
[----:B-1----:R-:W-:-:S05]  /*2d140*/  LOP3.LUT R7, R6, 0xff, RZ, 0xc0, !PT ;  /* 0x000000ff06077812 */ /* 0x002fca00078ec0ff */
[----:B------:R-:W1:Y:S01]  /*2d150*/  I2F.F64.U32 R22, R23 ;  /* 0x0000001700167312 */ /* 0x000e620000201800 */
[----:B------:R-:W-:Y:S01]  /*2d160*/  IMAD.IADD R28, R28, 0x1, R7 ;  /* 0x000000011c1c7824 */ /* 0x000fe200078e0207 */
[----:B0-----:R-:W-:-:S06]  /*2d170*/  DSETP.MIN.AND P2, P3, R24, 255, PT ;  /* 0x406fe0001800742a */ /* 0x001fcc0003b40000 */
[----:B------:R-:W0:Y:S01]  /*2d180*/  I2F.F64.U32 R38, R28 ;  /* 0x0000001c00267312 */ /* 0x000e220000201800 */
[----:B------:R-:W-:Y:S01]  /*2d190*/  IMAD.MOV.U32 R0, RZ, RZ, R25 ;  /* 0x000000ffff007224 */ /* 0x000fe200078e0019 */
[----:B-1----:R-:W-:-:S06]  /*2d1a0*/  DSETP.MIN.AND P0, P1, R22, 255, PT ;  /* 0x406fe0001600742a */ /* 0x002fcc0003900000 */
[----:B------:R1:W2:Y:S01]  /*2d1b0*/  I2F.F64.U32 R26, R21 ;  /* 0x00000015001a7312 */ /* 0x0002a20000201800 */
[----:B------:R-:W-:Y:S01]  /*2d1c0*/  IMAD.MOV.U32 R6, RZ, RZ, R23 ;  /* 0x000000ffff067224 */ /* 0x000fe200078e0017 */
[----:B------:R-:W-:Y:S02]  /*2d1d0*/  FSEL R23, R0, 3.748046875, P2 ;  /* 0x406fe00000177808 */ /* 0x000fe40001000000 */
[C---:B------:R-:W-:Y:S02]  /*2d1e0*/  @P3 LOP3.LUT R23, R37.reuse, 0x406fe000, RZ, 0xfc, !PT ;  /* 0x406fe00025173812 */ /* 0x040fe400078efcff */
[----:B------:R-:W-:Y:S01]  /*2d1f0*/  FSEL R7, R6, 3.748046875, P0 ;  /* 0x406fe00006077808 */ /* 0x000fe20000000000 */
[----:B-1----:R-:W-:Y:S01]  /*2d200*/  IMAD.MOV.U32 R21, RZ, RZ, 0x80000 ;  /* 0x00080000ff157424 */ /* 0x002fe200078e00ff */
[----:B------:R-:W-:Y:S02]  /*2d210*/  SEL R6, R22, RZ, P0 ;  /* 0x000000ff16067207 */ /* 0x000fe40000000000 */
[----:B------:R-:W-:Y:S01]  /*2d220*/  SEL R22, R24, RZ, P2 ;  /* 0x000000ff18167207 */ /* 0x000fe20001000000 */
[----:B0-----:R-:W-:Y:S01]  /*2d230*/  DSETP.MIN.AND P2, P3, R38, 255, PT ;  /* 0x406fe0002600742a */ /* 0x001fe20003b40000 */
[----:B------:R-:W-:Y:S01]  /*2d240*/  @P1 LOP3.LUT R7, R37, 0x406fe000, RZ, 0xfc, !PT ;  /* 0x406fe00025071812 */ /* 0x000fe200078efcff */
[----:B--2---:R-:W-:Y:S01]  /*2d250*/  DSETP.MIN.AND P0, P1, R26, 255, PT ;  /* 0x406fe0001a00742a */ /* 0x004fe20003900000 */
[----:B------:R-:W-:-:S02]  /*2d260*/  MOV R0, R27 ;  /* 0x0000001b00007202 */ /* 0x000fc40000000f00 */
[----:B------:R0:W-:Y:S03]  /*2d270*/  F2I.U32.F64.TRUNC R37, R6 ;  /* 0x0000000600257311 */ /* 0x0001e6000030d000 */
[----:B------:R-:W-:Y:S01]  /*2d280*/  FSEL R25, R0, 3.748046875, P0 ;  /* 0x406fe00000197808 */ /* 0x000fe20000000000 */
[----:B------:R-:W-:Y:S01]  /*2d290*/  IMAD.MOV.U32 R0, RZ, RZ, R39 ;  /* 0x000000ffff007224 */ /* 0x000fe200078e0027 */
[----:B------:R-:W-:-:S03]  /*2d2a0*/  SEL R24, R26, RZ, P0 ;  /* 0x000000ff1a187207 */ /* 0x000fc60000000000 */
[----:B------:R-:W1:Y:S01]  /*2d2b0*/  F2I.U32.F64.TRUNC R22, R22 ;  /* 0x0000001600167311 */ /* 0x000e62000030d000 */
[----:B0-----:R-:W-:Y:S01]  /*2d2c0*/  IMAD.MOV.U32 R6, RZ, RZ, 0x80000 ;  /* 0x00080000ff067424 */ /* 0x001fe200078e00ff */
[----:B------:R-:W-:Y:S02]  /*2d2d0*/  FSEL R7, R0, 3.748046875, P2 ;  /* 0x406fe00000077808 */ /* 0x000fe40001000000 */
[----:B------:R-:W-:Y:S02]  /*2d2e0*/  @P1 LOP3.LUT R25, R21, 0x406fe000, RZ, 0xfc, !PT ;  /* 0x406fe00015191812 */ /* 0x000fe400078efcff */
[----:B------:R-:W-:Y:S02]  /*2d2f0*/  @P3 LOP3.LUT R7, R6, 0x406fe000, RZ, 0xfc, !PT ;  /* 0x406fe00006073812 */ /* 0x000fe400078efcff */
[----:B------:R-:W-:Y:S01]  /*2d300*/  SEL R6, R38, RZ, P2 ;  /* 0x000000ff26067207 */ /* 0x000fe20001000000 */
[----:B------:R-:W0:Y:S01]  /*2d310*/  F2I.U32.F64.TRUNC R24, R24 ;  /* 0x0000001800187311 */ /* 0x000e22000030d000 */
[----:B-1----:R-:W-:-:S07]  /*2d320*/  PRMT R116, R22, 0x7610, R116 ;  /* 0x0000761016747816 */ /* 0x002fce0000000074 */
[----:B------:R-:W1:Y:S01]  /*2d330*/  F2I.U32.F64.TRUNC R6, R6 ;  /* 0x0000000600067311 */ /* 0x000e62000030d000 */
[----:B0-----:R-:W-:Y:S02]  /*2d340*/  PRMT R117, R24, 0x7610, R117 ;  /* 0x0000761018757816 */ /* 0x001fe40000000075 */
[----:B-1----:R-:W-:Y:S01]  /*2d350*/  PRMT R118, R6, 0x7610, R118 ;  /* 0x0000761006767816 */ /* 0x002fe20000000076 */
[----:B------:R-:W-:Y:S06]  /*2d360*/  BRA `(.L_x_733) ;  /* 0x0000000800947947 */ /* 0x000fec0003800000 */
.L_x_910:
[----:B------:R-:W1:Y:S02]  /*2d370*/  LDC.64 R6, c[0x0][0x390] ;  /* 0x0000e400ff067b82 */ /* 0x000e640000000a00 */
[----:B-1----:R-:W-:-:S05]  /*2d380*/  IMAD.WIDE R22, R28, 0x60, R6 ;  /* 0x000000601c167825 */ /* 0x002fca00078e0206 */
[----:B------:R-:W2:Y:S04]  /*2d390*/  LDG.E.64 R24, desc[UR4][R22.64+0x50] ;  /* 0x0000500416187981 */ /* 0x000ea8000c1e1b00 */
[----:B------:R1:W3:Y:S01]  /*2d3a0*/  LDG.E.64 R26, desc[UR4][R22.64+0x58] ;  /* 0x00005804161a7981 */ /* 0x0002e2000c1e1b00 */
[----:B------:R-:W-:Y:S01]  /*2d3b0*/  IMAD.MOV.U32 R28, RZ, RZ, 0x80000 ;  /* 0x00080000ff1c7424 */ /* 0x000fe200078e00ff */
[----:B------:R-:W-:Y:S01]  /*2d3c0*/  LOP3.LUT R38, R37, 0xff, RZ, 0xc0, !PT ;  /* 0x000000ff25267812 */ /* 0x000fe200078ec0ff */
[----:B------:R-:W-:Y:S01]  /*2d3d0*/  IMAD.MOV.U32 R68, RZ, RZ, 0x80000 ;  /* 0x00080000ff447424 */ /* 0x000fe200078e00ff */
[----:B------:R-:W-:Y:S02]  /*2d3e0*/  LOP3.LUT R42, R116, 0xff, RZ, 0xc0, !PT ;  /* 0x000000ff742a7812 */ /* 0x000fe400078ec0ff */
[----:B------:R-:W-:-:S02]  /*2d3f0*/  LOP3.LUT R64, R117, 0xff, RZ, 0xc0, !PT ;  /* 0x000000ff75407812 */ /* 0x000fc400078ec0ff */
[----:B------:R-:W4:Y:S01]  /*2d400*/  I2F.F64.U16 R38, R38 ;  /* 0x0000002600267312 */ /* 0x000f220000101800 */
[----:B------:R-:W-:-:S07]  /*2d410*/  LOP3.LUT R66, R118, 0xff, RZ, 0xc0, !PT ;  /* 0x000000ff76427812 */ /* 0x000fce00078ec0ff */
[----:B0-----:R-:W0:Y:S08]  /*2d420*/  I2F.F64.U16 R42, R42 ;  /* 0x0000002a002a7312 */ /* 0x001e300000101800 */
[----:B------:R-:W5:Y:S08]  /*2d430*/  I2F.F64.U16 R64, R64 ;  /* 0x0000004000407312 */ /* 0x000f700000101800 */
[----:B------:R-:W5:Y:S01]  /*2d440*/  I2F.F64.U16 R66, R66 ;  /* 0x0000004200427312 */ /* 0x000f620000101800 */
[----:B--2---:R-:W-:-:S02]  /*2d450*/  DMUL R6, RZ, R24 ;  /* 0x00000018ff067228 */ /* 0x004fc40000000000 */
[C---:B-1----:R-:W-:Y:S02]  /*2d460*/  DMUL R22, R24.reuse, 255 ;  /* 0x406fe00018167828 */ /* 0x042fe40000000000 */
[----:B------:R-:W-:Y:S02]  /*2d470*/  DADD R24, -R24, 1 ;  /* 0x3ff0000018187429 */ /* 0x000fe40000000100 */
[----:B---3--:R-:W-:Y:S02]  /*2d480*/  DMUL R40, RZ, R26 ;  /* 0x0000001aff287228 */ /* 0x008fe40000000000 */
[----:B------:R-:W-:Y:S02]  /*2d490*/  DSETP.MIN.AND P0, P1, R6, 255, PT ;  /* 0x406fe0000600742a */ /* 0x000fe40003900000 */
[----:B------:R-:W-:Y:S02]  /*2d4a0*/  IMAD.MOV.U32 R0, RZ, RZ, R7 ;  /* 0x000000ffff007224 */ /* 0x000fe400078e0007 */
[----:B------:R-:W-:-:S02]  /*2d4b0*/  DADD R24, R24, -R26 ;  /* 0x0000000018187229 */ /* 0x000fc4000000081a */
[----:B------:R-:W-:Y:S01]  /*2d4c0*/  SEL R6, R6, RZ, P0 ;  /* 0x000000ff06067207 */ /* 0x000fe20000000000 */
[----:B------:R-:W-:Y:S01]  /*2d4d0*/  DSETP.MIN.AND P2, P3, R40, 255, PT ;  /* 0x406fe0002800742a */ /* 0x000fe20003b40000 */
[----:B------:R-:W-:Y:S01]  /*2d4e0*/  FSEL R21, R0, 3.748046875, P0 ;  /* 0x406fe00000157808 */ /* 0x000fe20000000000 */
[----:B------:R-:W-:-:S05]  /*2d4f0*/  DMUL R26, R26, 255 ;  /* 0x406fe0001a1a7828 */ /* 0x000fca0000000000 */
[----:B------:R-:W-:Y:S01]  /*2d500*/  @P1 LOP3.LUT R21, R28, 0x406fe000, RZ, 0xfc, !PT ;  /* 0x406fe0001c151812 */ /* 0x000fe200078efcff */
[----:B------:R-:W-:Y:S01]  /*2d510*/  DSETP.MIN.AND P0, P1, R22, 255, PT ;  /* 0x406fe0001600742a */ /* 0x000fe20003900000 */
[----:B------:R-:W-:-:S03]  /*2d520*/  IMAD.MOV.U32 R28, RZ, RZ, R40 ;  /* 0x000000ffff1c7224 */ /* 0x000fc600078e0028 */
[----:B------:R-:W-:Y:S02]  /*2d530*/  IMAD.MOV.U32 R7, RZ, RZ, R21 ;  /* 0x000000ffff077224 */ /* 0x000fe400078e0015 */
[----:B------:R-:W-:Y:S02]  /*2d540*/  IMAD.MOV.U32 R21, RZ, RZ, 0x80000 ;  /* 0x00080000ff157424 */ /* 0x000fe400078e00ff */
[----:B------:R1:W2:Y:S02]  /*2d550*/  F2I.U32.F64.TRUNC R0, R6 ;  /* 0x0000000600007311 */ /* 0x0002a4000030d000 */
[----:B-1----:R-:W-:-:S05]  /*2d560*/  IMAD.MOV.U32 R6, RZ, RZ, R23 ;  /* 0x000000ffff067224 */ /* 0x002fca00078e0017 */
[----:B------:R-:W-:Y:S01]  /*2d570*/  FSEL R7, R6, 3.748046875, P0 ;  /* 0x406fe00006077808 */ /* 0x000fe20000000000 */
[----:B------:R-:W-:Y:S01]  /*2d580*/  IMAD.MOV.U32 R6, RZ, RZ, R22 ;  /* 0x000000ffff067224 */ /* 0x000fe200078e0016 */
[-C--:B----4-:R-:W-:Y:S01]  /*2d590*/  DMUL R22, R38, R24.reuse ;  /* 0x0000001826167228 */ /* 0x090fe20000000000 */
[----:B------:R-:W-:Y:S01]  /*2d5a0*/  @P1 LOP3.LUT R7, R21, 0x406fe000, RZ, 0xfc, !PT ;  /* 0x406fe00015071812 */ /* 0x000fe200078efcff */
[-C--:B0-----:R-:W-:Y:S01]  /*2d5b0*/  DMUL R38, R42, R24.reuse ;  /* 0x000000182a267228 */ /* 0x081fe20000000000 */
[----:B------:R-:W-:Y:S01]  /*2d5c0*/  MOV R21, R41 ;  /* 0x0000002900157202 */ /* 0x000fe20000000f00 */
[-C--:B-----5:R-:W-:Y:S01]  /*2d5d0*/  DMUL R40, R64, R24.reuse ;  /* 0x0000001840287228 */ /* 0x0a0fe20000000000 */
[----:B------:R-:W-:Y:S01]  /*2d5e0*/  SEL R6, R6, RZ, P0 ;  /* 0x000000ff06067207 */ /* 0x000fe20000000000 */
[----:B------:R-:W-:Y:S01]  /*2d5f0*/  DMUL R42, R66, R24 ;  /* 0x00000018422a7228 */ /* 0x000fe20000000000 */
[----:B------:R-:W-:Y:S01]  /*2d600*/  FSEL R37, R21, 3.748046875, P2 ;  /* 0x406fe00015257808 */ /* 0x000fe20001000000 */
[----:B------:R-:W-:Y:S01]  /*2d610*/  DSETP.MIN.AND P0, P1, R22, 255, PT ;  /* 0x406fe0001600742a */ /* 0x000fe20003900000 */
[----:B------:R-:W-:Y:S01]  /*2d620*/  @P3 LOP3.LUT R37, R68, 0x406fe000, RZ, 0xfc, !PT ;  /* 0x406fe00044253812 */ /* 0x000fe200078efcff */
[----:B------:R-:W-:Y:S01]  /*2d630*/  IMAD.MOV.U32 R24, RZ, RZ, 0x80000 ;  /* 0x00080000ff187424 */ /* 0x000fe200078e00ff */
[----:B------:R-:W-:Y:S01]  /*2d640*/  SEL R64, R28, RZ, P2 ;  /* 0x000000ff1c407207 */ /* 0x000fe20001000000 */
[----:B------:R-:W-:Y:S01]  /*2d650*/  DSETP.MIN.AND P2, P3, R38, 255, PT ;  /* 0x406fe0002600742a */ /* 0x000fe20003b40000 */
[----:B------:R-:W-:Y:S01]  /*2d660*/  IMAD.MOV.U32 R28, RZ, RZ, R23 ;  /* 0x000000ffff1c7224 */ /* 0x000fe200078e0017 */
[----:B------:R0:W1:Y:S01]  /*2d670*/  F2I.U32.F64.TRUNC R21, R6 ;  /* 0x0000000600157311 */ /* 0x000062000030d000 */
[----:B------:R-:W-:Y:S01]  /*2d680*/  IMAD.MOV.U32 R23, RZ, RZ, R39 ;  /* 0x000000ffff177224 */ /* 0x000fe200078e0027 */
[----:B--2---:R-:W-:Y:S01]  /*2d690*/  LOP3.LUT R39, R0, 0xff, RZ, 0xc0, !PT ;  /* 0x000000ff00277812 */ /* 0x004fe200078ec0ff */
[----:B------:R-:W-:-:S02]  /*2d6a0*/  IMAD.MOV.U32 R65, RZ, RZ, R37 ;  /* 0x000000ffff417224 */ /* 0x000fc400078e0025 */
[----:B------:R-:W-:Y:S01]  /*2d6b0*/  IMAD.MOV.U32 R37, RZ, RZ, 0x80000 ;  /* 0x00080000ff257424 */ /* 0x000fe200078e00ff */
[----:B------:R-:W-:Y:S02]  /*2d6c0*/  FSEL R23, R23, 3.748046875, P2 ;  /* 0x406fe00017177808 */ /* 0x000fe40001000000 */
[----:B------:R-:W2:Y:S01]  /*2d6d0*/  F2I.U32.F64.TRUNC R64, R64 ;  /* 0x0000004000407311 */ /* 0x000ea2000030d000 */
[----:B0-----:R-:W-:Y:S02]  /*2d6e0*/  FSEL R7, R28, 3.748046875, P0 ;  /* 0x406fe0001c077808 */ /* 0x001fe40000000000 */
[----:B------:R-:W-:Y:S02]  /*2d6f0*/  SEL R6, R22, RZ, P0 ;  /* 0x000000ff16067207 */ /* 0x000fe40000000000 */
[----:B------:R-:W-:Y:S01]  /*2d700*/  @P1 LOP3.LUT R7, R68, 0x406fe000, RZ, 0xfc, !PT ;  /* 0x406fe00044071812 */ /* 0x000fe200078efcff */
[----:B------:R-:W-:Y:S01]  /*2d710*/  DSETP.MIN.AND P0, P1, R40, 255, PT ;  /* 0x406fe0002800742a */ /* 0x000fe20003900000 */
[----:B------:R-:W-:Y:S01]  /*2d720*/  @P3 LOP3.LUT R23, R24, 0x406fe000, RZ, 0xfc, !PT ;  /* 0x406fe00018173812 */ /* 0x000fe200078efcff */
[----:B------:R-:W-:Y:S01]  /*2d730*/  IMAD.MOV.U32 R24, RZ, RZ, R41 ;  /* 0x000000ffff187224 */ /* 0x000fe200078e0029 */
[----:B------:R-:W-:Y:S01]  /*2d740*/  SEL R22, R38, RZ, P2 ;  /* 0x000000ff26167207 */ /* 0x000fe20001000000 */
[----:B------:R-:W-:Y:S01]  /*2d750*/  DSETP.MIN.AND P2, P3, R42, 255, PT ;  /* 0x406fe0002a00742a */ /* 0x000fe20003b40000 */
[----:B------:R0:W3:Y:S01]  /*2d760*/  F2I.U32.F64.TRUNC R28, R6 ;  /* 0x00000006001c7311 */ /* 0x0000e2000030d000 */
[----:B------:R-:W-:Y:S01]  /*2d770*/  IMAD.MOV.U32 R38, RZ, RZ, 0x80000 ;  /* 0x00080000ff267424 */ /* 0x000fe200078e00ff */
[----:B------:R-:W-:-:S02]  /*2d780*/  FSEL R25, R24, 3.748046875, P0 ;  /* 0x406fe00018197808 */ /* 0x000fc40000000000 */
[----:B------:R-:W-:Y:S02]  /*2d790*/  SEL R24, R40, RZ, P0 ;  /* 0x000000ff28187207 */ /* 0x000fe40000000000 */
[----:B-1----:R-:W-:Y:S02]  /*2d7a0*/  LOP3.LUT R21, R21, 0xff, RZ, 0xc0, !PT ;  /* 0x000000ff15157812 */ /* 0x002fe400078ec0ff */
[----:B------:R-:W1:Y:S01]  /*2d7b0*/  F2I.U32.F64.TRUNC R22, R22 ;  /* 0x0000001600167311 */ /* 0x000e62000030d000 */
[----:B------:R-:W-:Y:S01]  /*2d7c0*/  @P1 LOP3.LUT R25, R37, 0x406fe000, RZ, 0xfc, !PT ;  /* 0x406fe00025191812 */ /* 0x000fe200078efcff */
[----:B0-----:R-:W-:Y:S01]  /*2d7d0*/  IMAD.MOV.U32 R6, RZ, RZ, R43 ;  /* 0x000000ffff067224 */ /* 0x001fe200078e002b */
[----:B------:R-:W-:Y:S01]  /*2d7e0*/  DSETP.MIN.AND P0, P1, R26, 255, PT ;  /* 0x406fe0001a00742a */ /* 0x000fe20003900000 */
[----:B--2---:R-:W-:-:S03]  /*2d7f0*/  LOP3.LUT R64, R64, 0xff, RZ, 0xc0, !PT ;  /* 0x000000ff40407812 */ /* 0x004fc600078ec0ff */
[----:B------:R-:W-:Y:S01]  /*2d800*/  FSEL R7, R6, 3.748046875, P2 ;  /* 0x406fe00006077808 */ /* 0x000fe20001000000 */
[----:B------:R0:W2:Y:S01]  /*2d810*/  F2I.U32.F64.TRUNC R37, R24 ;  /* 0x0000001800257311 */ /* 0x0000a2000030d000 */
[----:B------:R-:W-:Y:S02]  /*2d820*/  @P3 LOP3.LUT R7, R38, 0x406fe000, RZ, 0xfc, !PT ;  /* 0x406fe00026073812 */ /* 0x000fe400078efcff */
[----:B------:R-:W-:Y:S02]  /*2d830*/  SEL R6, R42, RZ, P2 ;  /* 0x000000ff2a067207 */ /* 0x000fe40001000000 */
[----:B---3--:R-:W-:Y:S02]  /*2d840*/  LOP3.LUT R28, R28, 0xff, RZ, 0xc0, !PT ;  /* 0x000000ff1c1c7812 */ /* 0x008fe400078ec0ff */
[----:B-1----:R-:W-:Y:S01]  /*2d850*/  LOP3.LUT R0, R22, 0xff, RZ, 0xc0, !PT ;  /* 0x000000ff16007812 */ /* 0x002fe200078ec0ff */
[----:B------:R1:W3:Y:S01]  /*2d860*/  F2I.U32.F64.TRUNC R38, R6 ;  /* 0x0000000600267311 */ /* 0x0002e2000030d000 */
[----:B------:R-:W-:Y:S01]  /*2d870*/  IADD3 R23, PT, PT, R28, R39, RZ ;  /* 0x000000271c177210 */ /* 0x000fe20007ffe0ff */
[----:B0-----:R-:W-:-:S02]  /*2d880*/  IMAD.MOV.U32 R24, RZ, RZ, R27 ;  /* 0x000000ffff187224 */ /* 0x001fc400078e001b */
[----:B------:R-:W-:Y:S02]  /*2d890*/  IMAD.IADD R0, R39, 0x1, R0 ;  /* 0x0000000127007824 */ /* 0x000fe400078e0200 */
[----:B------:R-:W-:Y:S02]  /*2d8a0*/  IMAD.MOV.U32 R28, RZ, RZ, 0x80000 ;  /* 0x00080000ff1c7424 */ /* 0x000fe400078e00ff */
[----:B------:R-:W0:Y:S01]  /*2d8b0*/  I2F.F64.U32 R22, R23 ;  /* 0x0000001700167312 */ /* 0x000e220000201800 */
[----:B-1----:R-:W-:Y:S02]  /*2d8c0*/  FSEL R7, R24, 3.748046875, P0 ;  /* 0x406fe00018077808 */ /* 0x002fe40000000000 */
[----:B------:R-:W-:Y:S02]  /*2d8d0*/  SEL R6, R26, RZ, P0 ;  /* 0x000000ff1a067207 */ /* 0x000fe40000000000 */
[----:B--2---:R-:W-:Y:S01]  /*2d8e0*/  LOP3.LUT R26, R37, 0xff, RZ, 0xc0, !PT ;  /* 0x000000ff251a7812 */ /* 0x004fe200078ec0ff */
        /* <DEDUP_REMOVED lines=76> */
[----:B-1----:R-:W-:-:S07]  /*2ddb0*/  PRMT R118, R6, 0x7610, R118 ;  /* 0x0000761006767816 */ /* 0x002fce0000000076 */
.L_x_733:
[----:B------:R-:W-:Y:S05]  /*2ddc0*/  BSYNC.RECONVERGENT B6 ;  /* 0x0000000000067941 */ /* 0x000fea0003800200 */
.L_x_716:
[----:B------:R-:W-:Y:S01]  /*2ddd0*/  DMUL R6, R140, R152 ;  /* 0x000000988c067228 */ /* 0x000fe20000000000 */
[----:B------:R-:W-:Y:S01]  /*2dde0*/  IMAD.MOV.U32 R24, RZ, RZ, 0x0 ;  /* 0x00000000ff187424 */ /* 0x000fe200078e00ff */
[----:B------:R-:W-:Y:S01]  /*2ddf0*/  BSSY.RECONVERGENT B0, `(.L_x_911) ;  /* 0x00000cd000007945 */ /* 0x000fe20003800200 */
[----:B------:R-:W-:Y:S01]  /*2de00*/  IMAD.MOV.U32 R25, RZ, RZ, 0x3ff80000 ;  /* 0x3ff80000ff197424 */ /* 0x000fe200078e00ff */
[----:B------:R-:W-:Y:S02]  /*2de10*/  CS2R R40, SRZ ;  /* 0x0000000000287805 */ /* 0x000fe4000001ff00 */
[----:B------:R-:W-:Y:S02]  /*2de20*/  CS2R R38, SRZ ;  /* 0x0000000000267805 */ /* 0x000fe4000001ff00 */
[----:B------:R-:W-:-:S08]  /*2de30*/  DFMA R6, R142, R154, R6 ;  /* 0x0000009a8e06722b */ /* 0x000fd00000000006 */
[----:B------:R-:W-:-:S08]  /*2de40*/  DFMA R6, R144, R156, R6 ;  /* 0x0000009c9006722b */ /* 0x000fd00000000006 */
[----:B------:R-:W-:Y:S02]  /*2de50*/  DSETP.GT.AND P0, PT, R6, RZ, PT ;  /* 0x000000ff0600722a */ /* 0x000fe40003f04000 */
[----:B------:R-:W-:-:S12]  /*2de60*/  DADD R22, -RZ, -R6 ;  /* 0x00000000ff167229 */ /* 0x000fd80000000906 */
[----:B------:R-:W-:Y:S01]  /*2de70*/  @P0 IMAD.MOV.U32 R24, RZ, RZ, 0x55555555 ;  /* 0x55555555ff180424 */ /* 0x000fe200078e00ff */
[----:B------:R-:W-:Y:S01]  /*2de80*/  @P0 DADD R140, -RZ, -R140 ;  /* 0x00000000ff8c0229 */ /* 0x000fe2000000098c */
[----:B------:R-:W-:Y:S01]  /*2de90*/  @P0 IMAD.MOV.U32 R25, RZ, RZ, 0x3fe55555 ;  /* 0x3fe55555ff190424 */ /* 0x000fe200078e00ff */
[----:B------:R-:W-:Y:S01]  /*2dea0*/  @P0 DADD R142, -RZ, -R142 ;  /* 0x00000000ff8e0229 */ /* 0x000fe2000000098e */
[----:B------:R-:W-:Y:S01]  /*2deb0*/  @P0 IMAD.MOV.U32 R22, RZ, RZ, R6 ;  /* 0x000000ffff160224 */ /* 0x000fe200078e0006 */
[----:B------:R-:W-:Y:S01]  /*2dec0*/  @P0 DADD R144, -RZ, -R144 ;  /* 0x00000000ff900229 */ /* 0x000fe20000000990 */
[----:B------:R-:W-:Y:S02]  /*2ded0*/  @P0 IMAD.MOV.U32 R23, RZ, RZ, R7 ;  /* 0x000000ffff170224 */ /* 0x000fe400078e0007 */
[----:B------:R-:W-:-:S04]  /*2dee0*/  DMUL R6, R24, R24 ;  /* 0x0000001818067228 */ /* 0x000fc80000000000 */
[----:B------:R-:W-:-:S08]  /*2def0*/  DFMA R26, -R22, R22, 1 ;  /* 0x3ff00000161a742b */ /* 0x000fd00000000116 */
[----:B------:R-:W-:Y:S01]  /*2df00*/  DFMA R26, -R6, R26, 1 ;  /* 0x3ff00000061a742b */ /* 0x000fe2000000011a */
[----:B------:R-:W-:-:S09]  /*2df10*/  CS2R R6, SRZ ;  /* 0x0000000000067805 */ /* 0x000fd2000001ff00 */
[----:B------:R-:W1:Y:S02]  /*2df20*/  F2F.F32.F64 R26, R26 ;  /* 0x0000001a001a7310 */ /* 0x000e640000301000 */
[----:B-1----:R-:W-:-:S13]  /*2df30*/  FSETP.GE.AND P1, PT, R26, RZ, PT ;  /* 0x000000ff1a00720b */ /* 0x002fda0003f26000 */
[----:B------:R-:W-:Y:S05]  /*2df40*/  @!P1 BRA `(.L_x_912) ;  /* 0x0000000800dc9947 */ /* 0x000fea0003800000 */
[----:B------:R-:W-:Y:S01]  /*2df50*/  FSETP.NEU.AND P0, PT, R26, RZ, PT ;  /* 0x000000ff1a00720b */ /* 0x000fe20003f0d000 */
[----:B------:R-:W-:Y:S01]  /*2df60*/  BSSY.RECONVERGENT B1, `(.L_x_913) ;  /* 0x0000031000017945 */ /* 0x000fe20003800200 */
[C---:B------:R-:W-:Y:S01]  /*2df70*/  DMUL R152, R24.reuse, R152 ;  /* 0x0000009818987228 */ /* 0x040fe20000000000 */
[----:B------:R-:W-:Y:S01]  /*2df80*/  CS2R R38, SRZ ;  /* 0x0000000000267805 */ /* 0x000fe2000001ff00 */
[C---:B------:R-:W-:Y:S02]  /*2df90*/  DMUL R154, R24.reuse, R154 ;  /* 0x0000009a189a7228 */ /* 0x040fe40000000000 */
[C---:B------:R-:W-:Y:S02]  /*2dfa0*/  DMUL R156, R24.reuse, R156 ;  /* 0x0000009c189c7228 */ /* 0x040fe40000000000 */
[----:B------:R-:W-:-:S05]  /*2dfb0*/  DMUL R6, R24, R22 ;  /* 0x0000001618067228 */ /* 0x000fca0000000000 */
[----:B------:R-:W-:Y:S06]  /*2dfc0*/  @!P0 BRA `(.L_x_914) ;  /* 0x0000000000a88947 */ /* 0x000fec0003800000 */
[----:B------:R-:W1:Y:S01]  /*2dfd0*/  F2F.F64.F32 R38, R26 ;  /* 0x0000001a00267310 */ /* 0x000e620000201800 */
[----:B------:R-:W-:Y:S01]  /*2dfe0*/  UMOV UR6, 0x9abcaf48 ;  /* 0x9abcaf4800067882 */ /* 0x000fe20000000000 */
[----:B------:R-:W-:Y:S02]  /*2dff0*/  UMOV UR7, 0x3e7ad7f2 ;  /* 0x3e7ad7f200077882 */ /* 0x000fe40000000000 */
[----:B-1----:R-:W-:-:S14]  /*2e000*/  DSETP.GT.AND P0, PT, R38, UR6, PT ;  /* 0x0000000626007e2a */ /* 0x002fdc000bf04000 */
[----:B------:R-:W-:Y:S05]  /*2e010*/  @!P0 BRA `(.L_x_914) ;  /* 0x0000000000948947 */ /* 0x000fea0003800000 */
[----:B------:R-:W-:Y:S01]  /*2e020*/  BSSY.RECONVERGENT B2, `(.L_x_915) ;  /* 0x0000022000027945 */ /* 0x000fe20003800200 */
[----:B------:R-:W-:Y:S01]  /*2e030*/  IMAD.MOV.U32 R40, RZ, RZ, R38 ;  /* 0x000000ffff287224 */ /* 0x000fe200078e0026 */
[----:B------:R-:W-:-:S07]  /*2e040*/  MOV R41, R39 ;  /* 0x0000002700297202 */ /* 0x000fce0000000f00 */
.L_x_918:
        /* <DEDUP_REMOVED lines=21> */
.L_x_917:
[----:B------:R-:W-:Y:S05]  /*2e1a0*/  BSYNC.RECONVERGENT B3 ;  /* 0x0000000000037941 */ /* 0x000fea0003800200 */
.L_x_916:
        /* <DEDUP_REMOVED lines=10> */
.L_x_915:
[----:B------:R-:W-:Y:S02]  /*2e250*/  IMAD.MOV.U32 R38, RZ, RZ, R22 ;  /* 0x000000ffff267224 */ /* 0x000fe400078e0016 */
[----:B------:R-:W-:-:S07]  /*2e260*/  IMAD.MOV.U32 R39, RZ, RZ, R23 ;  /* 0x000000ffff277224 */ /* 0x000fce00078e0017 */
.L_x_914:
[----:B------:R-:W-:Y:S05]  /*2e270*/  BSYNC.RECONVERGENT B1 ;  /* 0x0000000000017941 */ /* 0x000fea0003800200 */
.L_x_913:
[----:B------:R-:W-:Y:S01]  /*2e280*/  DADD R6, R6, -R38 ;  /* 0x0000000006067229 */ /* 0x000fe20000000826 */
[----:B------:R-:W-:Y:S01]  /*2e290*/  BSSY.RECONVERGENT B1, `(.L_x_919) ;  /* 0x0000033000017945 */ /* 0x000fe20003800200 */
[----:B0-----:R-:W-:-:S06]  /*2e2a0*/  CS2R R42, SRZ ;  /* 0x00000000002a7805 */ /* 0x001fcc000001ff00 */
[C---:B------:R-:W-:Y:S02]  /*2e2b0*/  DFMA R142, R6.reuse, R142, R154 ;  /* 0x0000008e068e722b */ /* 0x040fe4000000009a */
[C---:B------:R-:W-:Y:S02]  /*2e2c0*/  DFMA R152, R6.reuse, R140, R152 ;  /* 0x0000008c0698722b */ /* 0x040fe40000000098 */
        /* <DEDUP_REMOVED lines=15> */
.L_x_923:
        /* <DEDUP_REMOVED lines=21> */
.L_x_922:
[----:B------:R-:W-:Y:S05]  /*2e510*/  BSYNC.RECONVERGENT B3 ;  /* 0x0000000000037941 */ /* 0x000fea0003800200 */
.L_x_921:
        /* <DEDUP_REMOVED lines=10> */
.L_x_920:
[----:B------:R-:W-:Y:S05]  /*2e5c0*/  BSYNC.RECONVERGENT B1 ;  /* 0x0000000000017941 */ /* 0x000fea0003800200 */
.L_x_919:
[----:B------:R-:W-:Y:S01]  /*2e5d0*/  UMOV UR6, 0x812dea11 ;  /* 0x812dea1100067882 */ /* 0x000fe20000000000 */
[----:B------:R-:W-:Y:S01]  /*2e5e0*/  UMOV UR7, 0x3d719799 ;  /* 0x3d71979900077882 */ /* 0x000fe20000000000 */
[----:B------:R-:W-:Y:S01]  /*2e5f0*/  CS2R R40, SRZ ;  /* 0x0000000000287805 */ /* 0x000fe2000001ff00 */
[----:B------:R-:W-:Y:S01]  /*2e600*/  DSETP.GEU.AND P0, PT, R42, UR6, PT ;  /* 0x000000062a007e2a */ /* 0x000fe2000bf0e000 */
[----:B------:R-:W-:Y:S02]  /*2e610*/  CS2R R38, SRZ ;  /* 0x0000000000267805 */ /* 0x000fe4000001ff00 */
[----:B------:R-:W-:-:S11]  /*2e620*/  CS2R R6, SRZ ;  /* 0x0000000000067805 */ /* 0x000fd6000001ff00 */
        /* <DEDUP_REMOVED lines=22> */
.L_x_925:
[----:B------:R-:W-:Y:S05]  /*2e790*/  BSYNC.RECONVERGENT B1 ;  /* 0x0000000000017941 */ /* 0x000fea0003800200 */
.L_x_924:
        /* <DEDUP_REMOVED lines=25> */
.L_x_927:
[----:B------:R-:W-:Y:S05]  /*2e930*/  BSYNC.RECONVERGENT B1 ;  /* 0x0000000000017941 */ /* 0x000fea0003800200 */
.L_x_926:
        /* <DEDUP_REMOVED lines=21> */
.L_x_929:
[----:B------:R-:W-:Y:S05]  /*2ea90*/  BSYNC.RECONVERGENT B1 ;  /* 0x0000000000017941 */ /* 0x000fea0003800200 */
.L_x_928:
[----:B------:R-:W-:Y:S01]  /*2eaa0*/  MOV R40, R22 ;  /* 0x0000001600287202 */ /* 0x000fe20000000f00 */
[----:B------:R-:W-:-:S07]  /*2eab0*/  IMAD.MOV.U32 R41, RZ, RZ, R23 ;  /* 0x000000ffff297224 */ /* 0x000fce00078e0017 */
.L_x_912:
[----:B------:R-:W-:Y:S05]  /*2eac0*/  BSYNC.RECONVERGENT B0 ;  /* 0x0000000000007941 */ /* 0x000fea0003800200 */
.L_x_911:
[----:B------:R-:W-:Y:S01]  /*2ead0*/  DMUL R22, R6, R6 ;  /* 0x0000000606167228 */ /* 0x000fe20000000000 */
[----:B------:R-:W-:Y:S01]  /*2eae0*/  BSSY.RECONVERGENT B6, `(.L_x_930) ;  /* 0x0000b8d000067945 */ /* 0x000fe20003800200 */
[----:B------:R-:W-:Y:S02]  /*2eaf0*/  PRMT R0, R118, 0x7610, R0 ;  /* 0x0000761076007816 */ /* 0x000fe40000000000 */
[----:B------:R-:W-:Y:S02]  /*2eb00*/  PRMT R21, R117, 0x7610, R21 ;  /* 0x0000761075157816 */ /* 0x000fe40000000015 */
[----:B------:R-:W-:Y:S02]  /*2eb10*/  PRMT R64, R116, 0x7610, R64 ;  /* 0x0000761074407816 */ /* 0x000fe40000000040 */
[----:B------:R-:W-:Y:S01]  /*2eb20*/  DFMA R22, R38, R38, R22 ;  /* 0x000000262616722b */ /* 0x000fe20000000016 */
[----:B------:R-:W-:-:S07]  /*2eb30*/  PRMT R65, R37, 0x7610, R65 ;  /* 0x0000761025417816 */ /* 0x000fce0000000041 */
[----:B0-----:R-:W-:-:S08]  /*2eb40*/  DFMA R42, R40, R40, R22 ;  /* 0x00000028282a722b */ /* 0x001fd00000000016 */
[----:B------:R-:W-:-:S14]  /*2eb50*/  DSETP.NEU.AND P0, PT, R42, RZ, PT ;  /* 0x000000ff2a00722a */ /* 0x000fdc0003f0d000 */
[----:B------:R-:W-:Y:S05]  /*2eb60*/  @!P0 BRA `(.L_x_931) ;  /* 0x000000b800108947 */ /* 0x000fea0003800000 */
[----:B------:R-:W-:Y:S01]  /*2eb70*/  UMOV UR6, 0x9abcaf48 ;  /* 0x9abcaf4800067882 */ /* 0x000fe20000000000 */
[----:B------:R-:W-:Y:S01]  /*2eb80*/  UMOV UR7, 0x3e7ad7f2 ;  /* 0x3e7ad7f200077882 */ /* 0x000fe20000000000 */
[----:B------:R-:W-:Y:S01]  /*2eb90*/  BSSY.RECONVERGENT B0, `(.L_x_932) ;  /* 0x0000028000007945 */ /* 0x000fe20003800200 */
[----:B------:R-:W-:Y:S01]  /*2eba0*/  DSETP.GT.AND P5, PT, |R42|, UR6, PT ;  /* 0x000000062a007e2a */ /* 0x000fe2000bfa4200 */
[----:B------:R-:W-:Y:S02]  /*2ebb0*/  IMAD.MOV.U32 R22, RZ, RZ, R42 ;  /* 0x000000ffff167224 */ /* 0x000fe400078e002a */
[----:B------:R-:W-:-:S11]  /*2ebc0*/  IMAD.MOV.U32 R23, RZ, RZ, R43 ;  /* 0x000000ffff177224 */ /* 0x000fd600078e002b */
[----:B------:R-:W-:Y:S05]  /*2ebd0*/  @!P5 BRA `(.L_x_933) ;  /* 0x00000000008cd947 */ /* 0x000fea0003800000 */
[----:B------:R-:W-:Y:S01]  /*2ebe0*/  BSSY.RECONVERGENT B1, `(.L_x_933) ;  /* 0x0000022000017945 */ /* 0x000fe20003800200 */
[----:B------:R-:W-:Y:S02]  /*2ebf0*/  IMAD.MOV.U32 R68, RZ, RZ, R42 ;  /* 0x000000ffff447224 */ /* 0x000fe400078e002a */
[----:B------:R-:W-:-:S07]  /*2ec00*/  IMAD.MOV.U32 R69, RZ, RZ, R43 ;  /* 0x000000ffff457224 */ /* 0x000fce00078e002b */
.L_x_936:
        /* <DEDUP_REMOVED lines=21> */
.L_x_935:
[----:B------:R-:W-:Y:S05]  /*2ed60*/  BSYNC.RECONVERGENT B2 ;  /* 0x0000000000027941 */ /* 0x000fea0003800200 */
.L_x_934:
        /* <DEDUP_REMOVED lines=10> */
.L_x_933:
[----:B------:R-:W-:Y:S05]  /*2ee10*/  BSYNC.RECONVERGENT B0 ;  /* 0x0000000000007941 */ /* 0x000fea0003800200 */
.L_x_932:
[----:B------:R-:W-:Y:S01]  /*2ee20*/  UMOV UR6, 0xa0b5ed8d ;  /* 0xa0b5ed8d00067882 */ /* 0x000fe20000000000 */
[----:B------:R-:W-:Y:S01]  /*2ee30*/  UMOV UR7, 0x3eb0c6f7 ;  /* 0x3eb0c6f700077882 */ /* 0x000fe20000000000 */
[----:B------:R-:W-:Y:S01]  /*2ee40*/  PRMT R0, R118, 0x7610, R0 ;  /* 0x0000761076007816 */ /* 0x000fe20000000000 */
[----:B------:R-:W-:Y:S01]  /*2ee50*/  DSETP.GT.AND P0, PT, R22, UR6, PT ;  /* 0x0000000616007e2a */ /* 0x000fe2000bf04000 */
[----:B------:R-:W-:Y:S02]  /*2ee60*/  PRMT R21, R117, 0x7610, R21 ;  /* 0x0000761075157816 */ /* 0x000fe40000000015 */
[----:B------:R-:W-:Y:S02]  /*2ee70*/  PRMT R64, R116, 0x7610, R64 ;  /* 0x0000761074407816 */ /* 0x000fe40000000040 */
[----:B------:R-:W-:-:S09]  /*2ee80*/  PRMT R65, R37, 0x7610, R65 ;  /* 0x0000761025417816 */ /* 0x000fd20000000041 */
[----:B------:R-:W-:Y:S05]  /*2ee90*/  @!P0 BRA `(.L_x_931) ;  /* 0x000000b400448947 */ /* 0x000fea0003800000 */
[----:B------:R-:W0:Y:S02]  /*2eea0*/  LDCU UR6, c[0x0][0x3a8] ;  /* 0x00007500ff0677ac */ /* 0x000e240008000800 */
[----:B0-----:R-:W-:-:S09]  /*2eeb0*/  UISETP.GE.AND UP0, UPT, UR6, 0x1, UPT ;  /* 0x000000010600788c */ /* 0x001fd2000bf06270 */
[----:B------:R-:W-:Y:S05]  /*2eec0*/  BRA.U !UP0, `(.L_x_937) ;  /* 0x0000000908887547 */ /* 0x000fea000b800000 */
[----:B------:R-:W-:-:S07]  /*2eed0*/  IMAD.MOV.U32 R27, RZ, RZ, RZ ;  /* 0x000000ffff1b7224 */ /* 0x000fce00078e00ff */
.L_x_953:
        /* <DEDUP_REMOVED lines=28> */
.L_x_945:
        /* <DEDUP_REMOVED lines=21> */
.L_x_944:
[----:B------:R-:W-:Y:S05]  /*2f1f0*/  BSYNC.RECONVERGENT B3 ;  /* 0x0000000000037941 */ /* 0x000fea0003800200 */
.L_x_943:
        /* <DEDUP_REMOVED lines=10> */
.L_x_942:
[----:B------:R-:W-:Y:S02]  /*2f2a0*/  IMAD.MOV.U32 R70, RZ, RZ, R22 ;  /* 0x000000ffff467224 */ /* 0x000fe400078e0016 */
[----:B------:R-:W-:-:S07]  /*2f2b0*/  IMAD.MOV.U32 R71, RZ, RZ, R23 ;  /* 0x000000ffff477224 */ /* 0x000fce00078e0017 */
.L_x_941:
[----:B------:R-:W-:Y:S05]  /*2f2c0*/  BSYNC.RECONVERGENT B1 ;  /* 0x0000000000017941 */ /* 0x000fea0003800200 */
.L_x_940:
        /* <DEDUP_REMOVED lines=29> */
.L_x_949:
[----:B------:R-:W-:Y:S05]  /*2f4a0*/  BSYNC.RECONVERGENT B2 ;  /* 0x0000000000027941 */ /* 0x000fea0003800200 */
.L_x_948:
        /* <DEDUP_REMOVED lines=25> */
.L_x_951:
[----:B------:R-:W-:Y:S05]  /*2f640*/  BSYNC.RECONVERGENT B2 ;  /* 0x0000000000027941 */ /* 0x000fea0003800200 */
.L_x_950:
        /* <DEDUP_REMOVED lines=23> */
.L_x_952:
[----:B------:R-:W-:Y:S05]  /*2f7c0*/  BSYNC.RECONVERGENT B2 ;  /* 0x0000000000027941 */ /* 0x000fea0003800200 */
.L_x_947:
[----:B------:R-:W-:Y:S05]  /*2f7d0*/  BSYNC.RECONVERGENT B1 ;  /* 0x0000000000017941 */ /* 0x000fea0003800200 */
.L_x_946:
        /* <DEDUP_REMOVED lines=12> */
.L_x_939:
[----:B------:R-:W-:Y:S05]  /*2f8a0*/  BSYNC.RELIABLE B0 ;  /* 0x0000000000007941 */ /* 0x000fea0003800100 */
.L_x_938:
[----:B------:R-:W0:Y:S01]  /*2f8b0*/  LDCU UR6, c[0x0][0x3a8] ;  /* 0x00007500ff0677ac */ /* 0x000e220008000800 */
[----:B------:R-:W-:-:S05]  /*2f8c0*/  VIADD R27, R27, 0x1 ;  /* 0x000000011b1b7836 */ /* 0x000fca0000000000 */
[----:B0-----:R-:W-:-:S13]  /*2f8d0*/  ISETP.NE.AND P0, PT, R27, UR6, PT ;  /* 0x000000061b007c0c */ /* 0x001fda000bf05270 */
[----:B------:R-:W-:Y:S05]  /*2f8e0*/  @P0 BRA `(.L_x_953) ;  /* 0xfffffff4007c0947 */ /* 0x000fea000383ffff */
.L_x_937:
        /* <DEDUP_REMOVED lines=13> */
.L_x_971:
        /* <DEDUP_REMOVED lines=65> */
.L_x_958:
[----:B------:R-:W-:Y:S05]  /*2fdd0*/  BSYNC.RECONVERGENT B2 ;  /* 0x0000000000027941 */ /* 0x000fea0003800200 */
.L_x_957:
        /* <DEDUP_REMOVED lines=33> */
.L_x_960:
[----:B------:R-:W-:Y:S05]  /*2fff0*/  BSYNC.RECONVERGENT B2 ;  /* 0x0000000000027941 */ /* 0x000fea0003800200 */
.L_x_959:
        /* <DEDUP_REMOVED lines=28> */
.L_x_962:
[----:B------:R-:W-:Y:S05]  /*301c0*/  BSYNC.RECONVERGENT B2 ;  /* 0x0000000000027941 */ /* 0x000fea0003800200 */
.L_x_961:
[----:B------:R-:W-:-:S06]  /*301d0*/  DSETP.GEU.AND P1, PT, R22, RZ, PT ;  /* 0x000000ff1600722a */ /* 0x000fcc0003f2e000 */
[----:B------:R-:W-:Y:S02]  /*301e0*/  FSEL R110, R22, RZ, P1 ;  /* 0x000000ff166e7208 */ /* 0x000fe40000800000 */
[----:B------:R-:W-:-:S07]  /*301f0*/  FSEL R111, R23, RZ, P1 ;  /* 0x000000ff176f7208 */ /* 0x000fce0000800000 */
.L_x_956:
[----:B------:R-:W-:Y:S05]  /*30200*/  BSYNC.RECONVERGENT B1 ;  /* 0x0000000000017941 */ /* 0x000fea0003800200 */
.L_x_955:
        /* <DEDUP_REMOVED lines=51> */
.L_x_966:
[----:B------:R-:W-:Y:S05]  /*30540*/  BSYNC.RECONVERGENT B2 ;  /* 0x0000000000027941 */ /* 0x000fea0003800200 */
.L_x_965:
        /* <DEDUP_REMOVED lines=33> */
.L_x_968:
[----:B------:R-:W-:Y:S05]  /*30760*/  BSYNC.RECONVERGENT B2 ;  /* 0x0000000000027941 */ /* 0x000fea0003800200 */
.L_x_967:
        /* <DEDUP_REMOVED lines=28> */
.L_x_970:
[----:B------:R-:W-:Y:S05]  /*30930*/  BSYNC.RECONVERGENT B2 ;  /* 0x0000000000027941 */ /* 0x000fea0003800200 */
.L_x_969:
[----:B------:R-:W-:-:S06]  /*30940*/  DSETP.GEU.AND P0, PT, R22, RZ, PT ;  /* 0x000000ff1600722a */ /* 0x000fcc0003f0e000 */
[----:B------:R-:W-:Y:S02]  /*30950*/  FSEL R72, R22, RZ, P0 ;  /* 0x000000ff16487208 */ /* 0x000fe40000000000 */
[----:B------:R-:W-:-:S07]  /*30960*/  FSEL R73, R23, RZ, P0 ;  /* 0x000000ff17497208 */ /* 0x000fce0000000000 */
.L_x_964:
[----:B------:R-:W-:Y:S05]  /*30970*/  BSYNC.RECONVERGENT B1 ;  /* 0x0000000000017941 */ /* 0x000fea0003800200 */
.L_x_963:
        /* <DEDUP_REMOVED lines=22> */
[----:B------:R-:W-:Y:S02]  /*30ae0*/  @P2 SEL R27, R27, RZ, !P0 ;  /* 0x000000ff1b1b2207 */ /* 0x000fe40004000000 */
[----:B------:R-:W-:-:S09]  /*30af0*/  @P2 MOV R69, R23 ;  /* 0x0000001700452202 */ /* 0x000fd20000000f00 */
[----:B------:R-:W-:Y:S05]  /*30b00*/  @P1 BRA `(.L_x_971) ;  /* 0xffffffec00ac1947 */ /* 0x000fea000383ffff */
[----:B------:R-:W-:Y:S05]  /*30b10*/  BSYNC.RECONVERGENT B0 ;  /* 0x0000000000007941 */ /* 0x000fea0003800200 */
.L_x_954:
[----:B------:R-:W0:Y:S01]  /*30b20*/  LDCU UR6, c[0x0][0x398] ;  /* 0x00007300ff0677ac */ /* 0x000e220008000800 */
[----:B------:R-:W-:Y:S01]  /*30b30*/  BSSY.RECONVERGENT B2, `(.L_x_972) ;  /* 0x00001be000027945 */ /* 0x000fe20003800200 */
[----:B0-----:R-:W-:-:S05]  /*30b40*/  IMAD.U32 R0, RZ, RZ, UR6 ;  /* 0x00000006ff007e24 */ /* 0x001fca000f8e00ff */
        /* <DEDUP_REMOVED lines=8> */
.L_x_995:
        /* <DEDUP_REMOVED lines=62> */
.L_x_980:
[----:B------:R-:W-:Y:S05]  /*30fb0*/  BSYNC.RECONVERGENT B4 ;  /* 0x0000000000047941 */ /* 0x000fea0003800200 */
.L_x_979:
        /* <DEDUP_REMOVED lines=33> */
.L_x_982:
[----:B------:R-:W-:Y:S05]  /*311d0*/  BSYNC.RECONVERGENT B4 ;  /* 0x0000000000047941 */ /* 0x000fea0003800200 */
.L_x_981:
        /* <DEDUP_REMOVED lines=28> */
.L_x_984:
[----:B------:R-:W-:Y:S05]  /*313a0*/  BSYNC.RECONVERGENT B4 ;  /* 0x0000000000047941 */ /* 0x000fea0003800200 */
.L_x_983:
[----:B------:R-:W-:-:S06]  /*313b0*/  DSETP.GEU.AND P1, PT, R22, RZ, PT ;  /* 0x000000ff1600722a */ /* 0x000fcc0003f2e000 */
[----:B------:R-:W-:Y:S02]  /*313c0*/  PLOP3.LUT P0, PT, P1, PT, PT, 0x8, 0x80 ;  /* 0x000000000080781c */ /* 0x000fe40000f0e170 */
[----:B------:R-:W-:Y:S02]  /*313d0*/  FSEL R72, R22, RZ, P1 ;  /* 0x000000ff16487208 */ /* 0x000fe40000800000 */
[----:B------:R-:W-:-:S09]  /*313e0*/  FSEL R73, R23, RZ, P1 ;  /* 0x000000ff17497208 */ /* 0x000fd20000800000 */
.L_x_978:
[----:B------:R-:W-:Y:S05]  /*313f0*/  BSYNC.RECONVERGENT B3 ;  /* 0x0000000000037941 */ /* 0x000fea0003800200 */
.L_x_977:
        /* <DEDUP_REMOVED lines=11> */
[----:B------:R-:W-:Y:S01]  /*314b0*/  @!P0 IMAD.MOV.U32 R70, RZ, RZ, -0x5f4a1273 ;  /* 0xa0b5ed8dff468424 */ /* 0x000fe200078e00ff */
[----:B------:R-:W-:Y:S01]  /*314c0*/  UMOV UR6, 0x812dea11 ;  /* 0x812dea1100067882 */ /* 0x000fe20000000000 */
[----:B------:R-:W-:Y:S01]  /*314d0*/  @!P0 IMAD.MOV.U32 R71, RZ, RZ, 0x3eb0c6f7 ;  /* 0x3eb0c6f7ff478424 */ /* 0x000fe200078e00ff */
[----:B------:R-:W-:Y:S01]  /*314e0*/  UMOV UR7, 0x3d719799 ;  /* 0x3d71979900077882 */ /* 0x000fe20000000000 */
[----:B------:R-:W-:Y:S01]  /*314f0*/  BSSY.RECONVERGENT B3, `(.L_x_985) ;  /* 0x000007d000037945 */ /* 0x000fe20003800200 */
[----:B------:R-:W-:-:S03]  /*31500*/  CS2R R92, SRZ ;  /* 0x00000000005c7805 */ /* 0x000fc6000001ff00 */
[----:B------:R-:W-:-:S06]  /*31510*/  @!P0 DSETP.GT.AND P1, PT, R72, R70, PT ;  /* 0x000000464800822a */ /* 0x000fcc0003f24000 */
[----:B------:R-:W-:Y:S01]  /*31520*/  @!P0 DSETP.LT.AND P2, PT, R72, R68, P1 ;  /* 0x000000444800822a */ /* 0x000fe20000f41000 */
[----:B------:R-:W-:-:S05]  /*31530*/  PLOP3.LUT P1, PT, PT, PT, PT, 0x80, 0x8 ;  /* 0x000000000008781c */ /* 0x000fca0003f2f070 */
[----:B------:R-:W-:Y:S02]  /*31540*/  @!P0 FSEL R0, R72, R68, P2 ;  /* 0x0000004448008208 */ /* 0x000fe40001000000 */
[----:B------:R-:W-:Y:S02]  /*31550*/  @!P0 FSEL R73, R73, R69, P2 ;  /* 0x0000004549498208 */ /* 0x000fe40001000000 */
[----:B------:R-:W-:Y:S01]  /*31560*/  @!P0 SEL R28, R95, R28, P2 ;  /* 0x0000001c5f1c8207 */ /* 0x000fe20001000000 */
[----:B------:R-:W-:Y:S01]  /*31570*/  @!P0 IMAD.MOV.U32 R68, RZ, RZ, R0 ;  /* 0x000000ffff448224 */ /* 0x000fe200078e0000 */
[----:B------:R-:W-:Y:S01]  /*31580*/  @!P0 SEL R27, R27, 0x1, !P2 ;  /* 0x000000011b1b8807 */ /* 0x000fe20005000000 */
[----:B------:R-:W-:Y:S01]  /*31590*/  @!P0 IMAD.MOV.U32 R69, RZ, RZ, R73 ;  /* 0x000000ffff458224 */ /* 0x000fe200078e0049 */
        /* <DEDUP_REMOVED lines=46> */
.L_x_988:
[----:B------:R-:W-:Y:S05]  /*31880*/  BSYNC.RECONVERGENT B4 ;  /* 0x0000000000047941 */ /* 0x000fea0003800200 */
.L_x_987:
        /* <DEDUP_REMOVED lines=33> */
.L_x_990:
[----:B------:R-:W-:Y:S05]  /*31aa0*/  BSYNC.RECONVERGENT B4 ;  /* 0x0000000000047941 */ /* 0x000fea0003800200 */
.L_x_989:
        /* <DEDUP_REMOVED lines=28> */
.L_x_992:
[----:B------:R-:W-:Y:S05]  /*31c70*/  BSYNC.RECONVERGENT B4 ;  /* 0x0000000000047941 */ /* 0x000fea0003800200 */
.L_x_991:
[----:B------:R-:W-:-:S06]  /*31c80*/  DSETP.GEU.AND P0, PT, R22, RZ, PT ;  /* 0x000000ff1600722a */ /* 0x000fcc0003f0e000 */
[----:B------:R-:W-:Y:S02]  /*31c90*/  PLOP3.LUT P1, PT, P0, PT, PT, 0x8, 0x80 ;  /* 0x000000000080781c */ /* 0x000fe4000072e170 */
[----:B------:R-:W-:Y:S02]  /*31ca0*/  FSEL R92, R22, RZ, P0 ;  /* 0x000000ff165c7208 */ /* 0x000fe40000000000 */
[----:B------:R-:W-:-:S09]  /*31cb0*/  FSEL R93, R23, RZ, P0 ;  /* 0x000000ff175d7208 */ /* 0x000fd20000000000 */
.L_x_986:
[----:B------:R-:W-:Y:S05]  /*31cc0*/  BSYNC.RECONVERGENT B3 ;  /* 0x0000000000037941 */ /* 0x000fea0003800200 */
.L_x_985:
        /* <DEDUP_REMOVED lines=10> */
.L_x_994:
[----:B------:R-:W-:Y:S05]  /*31d70*/  BSYNC.RECONVERGENT B3 ;  /* 0x0000000000037941 */ /* 0x000fea0003800200 */
.L_x_993:
[----:B------:R-:W0:Y:S01]  /*31d80*/  LDCU UR6, c[0x0][0x398] ;  /* 0x00007300ff0677ac */ /* 0x000e220008000800 */
[----:B------:R-:W-:Y:S02]  /*31d90*/  VIADD R95, R95, 0x2 ;  /* 0x000000025f5f7836 */ /* 0x000fe40000000000 */
[----:B0-----:R-:W-:-:S05]  /*31da0*/  IMAD.U32 R0, RZ, RZ, UR6 ;  /* 0x00000006ff007e24 */ /* 0x001fca000f8e00ff */
[----:B------:R-:W-:-:S04]  /*31db0*/  LOP3.LUT R22, R0, 0x7ffffffe, RZ, 0xc0, !PT ;  /* 0x7ffffffe00167812 */ /* 0x000fc800078ec0ff */
[----:B------:R-:W-:-:S13]  /*31dc0*/  ISETP.NE.AND P0, PT, R95, R22, PT ;  /* 0x000000165f00720c */ /* 0x000fda0003f05270 */
[----:B------:R-:W-:Y:S05]  /*31dd0*/  @P0 BRA `(.L_x_995) ;  /* 0xffffffec007c0947 */ /* 0x000fea000383ffff */
[----:B------:R-:W-:Y:S05]  /*31de0*/  BSYNC.RECONVERGENT B0 ;  /* 0x0000000000007941 */ /* 0x000fea0003800200 */
.L_x_976:
[----:B------:R-:W-:-:S07]  /*31df0*/  IMAD.MOV.U32 R95, RZ, RZ, R22 ;  /* 0x000000ffff5f7224 */ /* 0x000fce00078e0016 */
.L_x_975:
[----:B------:R-:W-:Y:S05]  /*31e00*/  BSYNC.RECONVERGENT B1 ;  /* 0x0000000000017941 */ /* 0x000fea0003800200 */
.L_x_974:
        /* <DEDUP_REMOVED lines=65> */
.L_x_999:
[----:B------:R-:W-:Y:S05]  /*32220*/  BSYNC.RECONVERGENT B1 ;  /* 0x0000000000017941 */ /* 0x000fea0003800200 */
.L_x_998:
        /* <DEDUP_REMOVED lines=33> */
.L_x_1001:
[----:B------:R-:W-:Y:S05]  /*32440*/  BSYNC.RECONVERGENT B1 ;  /* 0x0000000000017941 */ /* 0x000fea0003800200 */
.L_x_1000:
        /* <DEDUP_REMOVED lines=28> */
.L_x_1003:
[----:B------:R-:W-:Y:S05]  /*32610*/  BSYNC.RECONVERGENT B1 ;  /* 0x0000000000017941 */ /* 0x000fea0003800200 */
.L_x_1002:
[----:B------:R-:W-:-:S06]  /*32620*/  DSETP.GEU.AND P1, PT, R22, RZ, PT ;  /* 0x000000ff1600722a */ /* 0x000fcc0003f2e000 */
[----:B------:R-:W-:Y:S02]  /*32630*/  PLOP3.LUT P0, PT, P1, PT, PT, 0x8, 0x80 ;  /* 0x000000000080781c */ /* 0x000fe40000f0e170 */
[----:B------:R-:W-:Y:S02]  /*32640*/  FSEL R92, R22, RZ, P1 ;  /* 0x000000ff165c7208 */ /* 0x000fe40000800000 */
[----:B------:R-:W-:-:S09]  /*32650*/  FSEL R93, R23, RZ, P1 ;  /* 0x000000ff175d7208 */ /* 0x000fd20000800000 */
.L_x_997:
[----:B------:R-:W-:Y:S05]  /*32660*/  BSYNC.RECONVERGENT B0 ;  /* 0x0000000000007941 */ /* 0x000fea0003800200 */
.L_x_996:
        /* <DEDUP_REMOVED lines=10> */
.L_x_973:
[----:B------:R-:W-:Y:S05]  /*32710*/  BSYNC.RECONVERGENT B2 ;  /* 0x0000000000027941 */ /* 0x000fea0003800200 */
.L_x_972:
[----:B------:R-:W-:Y:S01]  /*32720*/  ISETP.NE.AND P0, PT, R28, -0x1, PT ;  /* 0xffffffff1c00780c */ /* 0x000fe20003f05270 */
[----:B------:R-:W-:Y:S01]  /*32730*/  IMAD.MOV.U32 R0, RZ, RZ, 0xff ;  /* 0x000000ffff007424 */ /* 0x000fe200078e00ff */
[----:B------:R-:W-:Y:S02]  /*32740*/  PRMT R21, RZ, 0x7610, R21 ;  /* 0x00007610ff157816 */ /* 0x000fe40000000015 */
[----:B------:R-:W-:Y:S02]  /*32750*/  PRMT R64, RZ, 0x7610, R64 ;  /* 0x00007610ff407816 */ /* 0x000fe40000000040 */
[----:B------:R-:W-:-:S07]  /*32760*/  PRMT R65, RZ, 0x7610, R65 ;  /* 0x00007610ff417816 */ /* 0x000fce0000000041 */
[----:B------:R-:W-:Y:S05]  /*32770*/  @!P0 BRA `(.L_x_931) ;  /* 0x0000007c000c8947 */ /* 0x000fea0003800000 */
[----:B------:R-:W-:Y:S01]  /*32780*/  ISETP.NE.AND P6, PT, R27, 0x1, PT ;  /* 0x000000011b00780c */ /* 0x000fe20003fc5270 */
[----:B------:R-:W-:Y:S01]  /*32790*/  BSSY.RECONVERGENT B0, `(.L_x_1004) ;  /* 0x0000212000007945 */ /* 0x000fe20003800200 */
[C---:B------:R-:W-:Y:S01]  /*327a0*/  DFMA R150, R68.reuse, R6, R150 ;  /* 0x000000064496722b */ /* 0x040fe20000000096 */
[----:B------:R-:W-:Y:S01]  /*327b0*/  CS2R R132, SRZ ;  /* 0x0000000000847805 */ /* 0x000fe2000001ff00 */
[C---:B------:R-:W-:Y:S01]  /*327c0*/  DFMA R148, R68.reuse, R38, R148 ;  /* 0x000000264494722b */ /* 0x040fe20000000094 */
[----:B------:R-:W-:Y:S01]  /*327d0*/  CS2R R130, SRZ ;  /* 0x0000000000827805 */ /* 0x000fe2000001ff00 */
[----:B------:R-:W-:Y:S01]  /*327e0*/  DFMA R146, R68, R40, R146 ;  /* 0x000000284492722b */ /* 0x000fe20000000092 */
[----:B------:R-:W-:-:S06]  /*327f0*/  CS2R R128, SRZ ;  /* 0x0000000000807805 */ /* 0x000fcc000001ff00 */
        /* <DEDUP_REMOVED lines=56> */
.L_x_1008:
[----:B------:R-:W-:Y:S05]  /*32b80*/  BSYNC.RECONVERGENT B1 ;  /* 0x0000000000017941 */ /* 0x000fea0003800200 */
.L_x_1007:
        /* <DEDUP_REMOVED lines=22> */
[----:B------:R-:W-:Y:S01]  /*32cf0*/  MOV R22, R76 ;  /* 0x0000004c00167202 */ /* 0x000fe20000000f00 */
[----:B------:R-:W-:Y:S01]  /*32d00*/  IMAD.MOV.U32 R21, RZ, RZ, R77 ;  /* 0x000000ffff157224 */ /* 0x000fe200078e004d */
[----:B------:R-:W-:Y:S01]  /*32d10*/  MOV R0, 0x32d50 ;  /* 0x00032d5000007802 */ /* 0x000fe20000000f00 */
[----:B------:R-:W-:Y:S02]  /*32d20*/  IMAD.MOV.U32 R64, RZ, RZ, R70 ;  /* 0x000000ffff407224 */ /* 0x000fe400078e0046 */
[----:B------:R-:W-:-:S07]  /*32d30*/  IMAD.MOV.U32 R23, RZ, RZ, R71 ;  /* 0x000000ffff177224 */ /* 0x000fce00078e0047 */
[----:B-1----:R-:W-:Y:S05]  /*32d40*/  CALL.REL.NOINC `($__internal_2_$__cuda_sm20_div_rn_f64_full) ;  /* 0x0000088400b87944 */ /* 0x002fea0003c00000 */
.L_x_1010:
[----:B------:R-:W-:Y:S05]  /*32d50*/  BSYNC.RECONVERGENT B1 ;  /* 0x0000000000017941 */ /* 0x000fea0003800200 */
.L_x_1009:
        /* <DEDUP_REMOVED lines=39> */
[----:B------:R-:W-:Y:S01]  /*32fd0*/  IMAD.MOV.U32 R74, RZ, RZ, R22 ;  /* 0x000000ffff4a7224 */ /* 0x000fe200078e0016 */
[----:B------:R-:W-:Y:S01]  /*32fe0*/  UMOV UR6, 0x9abcaf48 ;  /* 0x9abcaf4800067882 */ /* 0x000fe20000000000 */
[----:B------:R-:W-:Y:S01]  /*32ff0*/  IMAD.MOV.U32 R75, RZ, RZ, R23 ;  /* 0x000000ffff4b7224 */ /* 0x000fe200078e0017 */
[----:B------:R-:W-:-:S05]  /*33000*/  UMOV UR7, 0x3e7ad7f2 ;  /* 0x3e7ad7f200077882 */ /* 0x000fca0000000000 */
[----:B------:R-:W-:-:S14]  /*33010*/  DSETP.GT.AND P0, PT, |R74|, UR6, PT ;  /* 0x000000064a007e2a */ /* 0x000fdc000bf04200 */
[----:B------:R-:W-:Y:S05]  /*33020*/  @!P0 BRA `(.L_x_1012) ;  /* 0x0000000000988947 */ /* 0x000fea0003800000 */
[----:B------:R-:W-:Y:S01]  /*33030*/  BSSY.RECONVERGENT B2, `(.L_x_1013) ;  /* 0x0000023000027945 */ /* 0x000fe20003800200 */
.L_x_1016:
[----:B------:R-:W0:Y:S01]  /*33040*/  MUFU.RCP64H R23, R75 ;  /* 0x0000004b00177308 */ /* 0x000e220000001800 */
[----:B------:R-:W-:Y:S01]  /*33050*/  MOV R22, 0x1 ;  /* 0x0000000100167802 */ /* 0x000fe20000000f00 */
        /* <DEDUP_REMOVED lines=22> */
.L_x_1015:
[----:B------:R-:W-:Y:S05]  /*331c0*/  BSYNC.RECONVERGENT B3 ;  /* 0x0000000000037941 */ /* 0x000fea0003800200 */
.L_x_1014:
        /* <DEDUP_REMOVED lines=10> */
.L_x_1013:
[----:B------:R-:W-:Y:S02]  /*33270*/  IMAD.MOV.U32 R74, RZ, RZ, R22 ;  /* 0x000000ffff4a7224 */ /* 0x000fe400078e0016 */
[----:B------:R-:W-:-:S07]  /*33280*/  IMAD.MOV.U32 R75, RZ, RZ, R23 ;  /* 0x000000ffff4b7224 */ /* 0x000fce00078e0017 */
.L_x_1012:
[----:B------:R-:W-:Y:S05]  /*33290*/  BSYNC.RECONVERGENT B1 ;  /* 0x0000000000017941 */ /* 0x000fea0003800200 */
.L_x_1011:
        /* <DEDUP_REMOVED lines=25> */
.L_x_1018:
[----:B------:R-:W-:Y:S05]  /*33430*/  BSYNC.RECONVERGENT B1 ;  /* 0x0000000000017941 */ /* 0x000fea0003800200 */
.L_x_1017:
        /* <DEDUP_REMOVED lines=25> */
.L_x_1020:
[----:B------:R-:W-:Y:S05]  /*335d0*/  BSYNC.RECONVERGENT B1 ;  /* 0x0000000000017941 */ /* 0x000fea0003800200 */
.L_x_1019:
        /* <DEDUP_REMOVED lines=21> */
.L_x_1022:
[----:B------:R-:W-:Y:S05]  /*33730*/  BSYNC.RECONVERGENT B1 ;  /* 0x0000000000017941 */ /* 0x000fea0003800200 */
.L_x_1021:
[----:B------:R-:W-:Y:S02]  /*33740*/  IMAD.MOV.U32 R132, RZ, RZ, R22 ;  /* 0x000000ffff847224 */ /* 0x000fe400078e0016 */
[----:B------:R-:W-:Y:S01]  /*33750*/  IMAD.MOV.U32 R133, RZ, RZ, R23 ;  /* 0x000000ffff857224 */ /* 0x000fe200078e0017 */
[----:B------:R-:W-:Y:S06]  /*33760*/  BRA `(.L_x_1006) ;  /* 0x0000001000507947 */ /* 0x000fec0003800000 */
.L_x_1005:
        /* <DEDUP_REMOVED lines=14> */
[----:B------:R-:W-:-:S02]  /*33850*/  MOV R135, 0xff ;  /* 0x000000ff00877802 */ /* 0x000fc40000000f00 */
[----:B------:R-:W-:Y:S02]  /*33860*/  PRMT R136, RZ, 0x7610, R136 ;  /* 0x00007610ff887816 */ /* 0x000fe40000000088 */
        /* <DEDUP_REMOVED lines=62> */
.L_x_1026:
[----:B------:R-:W-:Y:S05]  /*33c50*/  BSYNC.RECONVERGENT B2 ;  /* 0x0000000000027941 */ /* 0x000fea0003800200 */
.L_x_1025:
        /* <DEDUP_REMOVED lines=30> */
.L_x_1028:
[----:B------:R-:W-:Y:S05]  /*33e40*/  BSYNC.RECONVERGENT B2 ;  /* 0x0000000000027941 */ /* 0x000fea0003800200 */
.L_x_1027:
        /* <DEDUP_REMOVED lines=24> */
[----:B------:R-:W-:-:S06]  /*33fd0*/  @!P0 SEL R23, R26, R21, P2 ;  /* 0x000000151a178207 */ /* 0x000fcc0001000000 */
[----:B------:R-:W-:-:S06]  /*33fe0*/  @!P0 DSETP.GEU.AND P1, PT, R22, R24, PT ;  /* 0x000000181600822a */ /* 0x000fcc0003f2e000 */
[----:B------:R-:W-:Y:S02]  /*33ff0*/  @!P0 SEL R105, R105, RZ, P1 ;  /* 0x000000ff69698207 */ /* 0x000fe40000800000 */
[----:B------:R-:W-:Y:S02]  /*34000*/  @!P0 SEL R104, R104, RZ, P1 ;  /* 0x000000ff68688207 */ /* 0x000fe40000800000 */
[----:B------:R-:W-:Y:S02]  /*34010*/  @!P0 SEL R102, R102, RZ, P1 ;  /* 0x000000ff66668207 */ /* 0x000fe40000800000 */
[----:B------:R-:W-:Y:S02]  /*34020*/  @!P0 SEL R103, R103, 0xffff, P1 ;  /* 0x0000ffff67678807 */ /* 0x000fe40000800000 */
[----:B------:R-:W-:Y:S02]  /*34030*/  @!P0 PRMT R136, R105, 0x7610, R136 ;  /* 0x0000761069888816 */ /* 0x000fe40000000088 */
[----:B------:R-:W-:-:S02]  /*34040*/  @!P0 PRMT R137, R104, 0x7610, R137 ;  /* 0x0000761068898816 */ /* 0x000fc40000000089 */
[----:B------:R-:W-:Y:S02]  /*34050*/  @!P0 PRMT R138, R102, 0x7610, R138 ;  /* 0x00007610668a8816 */ /* 0x000fe4000000008a */
[----:B------:R-:W-:-:S07]  /*34060*/  @!P0 PRMT R135, R103, 0x7610, R135 ;  /* 0x0000761067878816 */ /* 0x000fce0000000087 */
.L_x_1024:
[----:B------:R-:W-:Y:S05]  /*34070*/  BSYNC.RECONVERGENT B1 ;  /* 0x0000000000017941 */ /* 0x000fea0003800200 */
.L_x_1023:
        /* <DEDUP_REMOVED lines=10> */
[----:B------:R-:W-:Y:S01]  /*34120*/  IMAD.MOV.U32 R68, RZ, RZ, R22 ;  /* 0x000000ffff447224 */ /* 0x000fe200078e0016 */
[----:B------:R-:W-:Y:S01]  /*34130*/  MOV R69, R23 ;  /* 0x0000001700457202 */ /* 0x000fe20000000f00 */
[----:B------:R-:W-:Y:S01]  /*34140*/  UMOV UR6, 0x9abcaf48 ;  /* 0x9abcaf4800067882 */ /* 0x000fe20000000000 */
[----:B------:R-:W-:-:S04]  /*34150*/  UMOV UR7, 0x3e7ad7f2 ;  /* 0x3e7ad7f200077882 */ /* 0x000fc80000000000 */
[----:B------:R-:W-:-:S14]  /*34160*/  DSETP.GT.AND P0, PT, |R68|, UR6, PT ;  /* 0x0000000644007e2a */ /* 0x000fdc000bf04200 */
[----:B------:R-:W-:Y:S05]  /*34170*/  @!P0 BRA `(.L_x_1030) ;  /* 0x0000000000988947 */ /* 0x000fea0003800000 */
[----:B------:R-:W-:Y:S01]  /*34180*/  BSSY.RECONVERGENT B2, `(.L_x_1031) ;  /* 0x0000023000027945 */ /* 0x000fe20003800200 */
.L_x_1034:
        /* <DEDUP_REMOVED lines=24> */
.L_x_1033:
[----:B------:R-:W-:Y:S05]  /*34310*/  BSYNC.RECONVERGENT B3 ;  /* 0x0000000000037941 */ /* 0x000fea0003800200 */
.L_x_1032:
        /* <DEDUP_REMOVED lines=10> */
.L_x_1031:
[----:B------:R-:W-:Y:S02]  /*343c0*/  IMAD.MOV.U32 R68, RZ, RZ, R22 ;  /* 0x000000ffff447224 */ /* 0x000fe400078e0016 */
[----:B------:R-:W-:-:S07]  /*343d0*/  IMAD.MOV.U32 R69, RZ, RZ, R23 ;  /* 0x000000ffff457224 */ /* 0x000fce00078e0017 */
.L_x_1030:
[----:B------:R-:W-:Y:S05]  /*343e0*/  BSYNC.RECONVERGENT B1 ;  /* 0x0000000000017941 */ /* 0x000fea0003800200 */
.L_x_1029:
        /* <DEDUP_REMOVED lines=25> */
.L_x_1036:
[----:B------:R-:W-:Y:S05]  /*34580*/  BSYNC.RECONVERGENT B1 ;  /* 0x0000000000017941 */ /* 0x000fea0003800200 */
.L_x_1035:
        /* <DEDUP_REMOVED lines=25> */
.L_x_1038:
[----:B------:R-:W-:Y:S05]  /*34720*/  BSYNC.RECONVERGENT B1 ;  /* 0x0000000000017941 */ /* 0x000fea0003800200 */
.L_x_1037:
        /* <DEDUP_REMOVED lines=21> */
.L_x_1040:
[----:B------:R-:W-:Y:S05]  /*34880*/  BSYNC.RECONVERGENT B1 ;  /* 0x0000000000017941 */ /* 0x000fea0003800200 */
.L_x_1039:
[----:B------:R-:W-:Y:S01]  /*34890*/  IMAD.MOV.U32 R132, RZ, RZ, R22 ;  /* 0x000000ffff847224 */ /* 0x000fe200078e0016 */
[----:B------:R-:W-:-:S07]  /*348a0*/  MOV R133, R23 ;  /* 0x0000001700857202 */ /* 0x000fce0000000f00 */
.L_x_1006:
[----:B------:R-:W-:Y:S05]  /*348b0*/  BSYNC.RECONVERGENT B0 ;  /* 0x0000000000007941 */ /* 0x000fea0003800200 */
.L_x_1004:
[----:B------:R-:W0:Y:S01]  /*348c0*/  LDCU UR6, c[0x0][0x3a8] ;  /* 0x00007500ff0677ac */ /* 0x000e220008000800 */
[----:B------:R-:W-:Y:S01]  /*348d0*/  CS2R R126, SRZ ;  /* 0x00000000007e7805 */ /* 0x000fe2000001ff00 */
[----:B0-----:R-:W-:-:S09]  /*348e0*/  UISETP.GE.AND UP0, UPT, UR6, 0x1, UPT ;  /* 0x000000010600788c */ /* 0x001fd2000bf06270 */
[----:B------:R-:W-:Y:S05]  /*348f0*/  BRA.U !UP0, `(.L_x_1041) ;  /* 0x0000004108987547 */ /* 0x000fea000b800000 */
[----:B------:R-:W-:Y:S01]  /*34900*/  DMUL R22, R128, R128 ;  /* 0x0000008080167228 */ /* 0x000fe20000000000 */
[----:B------:R-:W-:Y:S01]  /*34910*/  UMOV UR6, 0x9abcaf48 ;  /* 0x9abcaf4800067882 */ /* 0x000fe20000000000 */
[----:B------:R-:W-:Y:S01]  /*34920*/  UMOV UR7, 0x3e7ad7f2 ;  /* 0x3e7ad7f200077882 */ /* 0x000fe20000000000 */
[----:B------:R-:W-:Y:S01]  /*34930*/  BSSY.RECONVERGENT B5, `(.L_x_1041) ;  /* 0x0000422000057945 */ /* 0x000fe20003800200 */
[----:B------:R-:W-:Y:S01]  /*34940*/  IMAD.MOV.U32 R134, RZ, RZ, RZ ;  /* 0x000000ffff867224 */ /* 0x000fe200078e00ff */
[----:B------:R-:W-:-:S03]  /*34950*/  CS2R R126, SRZ ;  /* 0x00000000007e7805 */ /* 0x000fc6000001ff00 */
[----:B------:R-:W-:-:S08]  /*34960*/  DFMA R22, R130, R130, R22 ;  /* 0x000000828216722b */ /* 0x000fd00000000016 */
[----:B------:R-:W-:-:S08]  /*34970*/  DFMA R22, R132, R132, R22 ;  /* 0x000000848416722b */ /* 0x000fd00000000016 */
[----:B------:R-:W-:-:S06]  /*34980*/  DSETP.GT.AND P4, PT, |R22|, UR6, PT ;  /* 0x0000000616007e2a */ /* 0x000fcc000bf84200 */
[----:B------:R-:W-:-:S14]  /*34990*/  DSETP.EQ.OR P4, PT, R22, RZ, !P4 ;  /* 0x000000ff1600722a */ /* 0x000fdc0006782400 */
.L_x_1124:
[----:B0-----:R-:W0:Y:S02]  /*349a0*/  LDC.64 R22, c[0x0][0x3a0] ;  /* 0x0000e800ff167b82 */ /* 0x001e240000000a00 */
[----:B0-----:R-:W-:-:S05]  /*349b0*/  IMAD.WIDE.U32 R22, R134, 0x40, R22 ;  /* 0x0000004086167825 */ /* 0x001fca00078e0016 */
[----:B------:R-:W2:Y:S04]  /*349c0*/  LDG.E R0, desc[UR4][R22.64] ;  /* 0x0000000416007981 */ /* 0x000ea8000c1e1900 */
[----:B------:R0:W5:Y:S01]  /*349d0*/  LDG.E.64 R106, desc[UR4][R22.64+0x8] ;  /* 0x00000804166a7981 */ /* 0x000162000c1e1b00 */
[----:B------:R-:W-:Y:S04]  /*349e0*/  BSSY.RECONVERGENT B4, `(.L_x_1042) ;  /* 0x0000412000047945 */ /* 0x000fe80003800200 */
[----:B------:R-:W-:Y:S01]  /*349f0*/  BSSY.RELIABLE B0, `(.L_x_1043) ;  /* 0x0000015000007945 */ /* 0x000fe20003800100 */
[----:B--2---:R-:W-:-:S13]  /*34a00*/  ISETP.NE.AND P0, PT, R0, 0x1, PT ;  /* 0x000000010000780c */ /* 0x004fda0003f05270 */
[----:B01----:R-:W-:Y:S05]  /*34a10*/  @!P0 BRA `(.L_x_1044) ;  /* 0x0000000000288947 */ /* 0x003fea0003800000 */
        /* <DEDUP_REMOVED lines=10> */
.L_x_1044:
        /* <DEDUP_REMOVED lines=8> */
.L_x_1045:
[----:B------:R-:W-:Y:S05]  /*34b40*/  BSYNC.RELIABLE B0 ;  /* 0x0000000000007941 */ /* 0x000fea0003800100 */
.L_x_1043:
        /* <DEDUP_REMOVED lines=9> */
.L_x_1066:
        /* <DEDUP_REMOVED lines=65> */
.L_x_1051:
[----:B------:R-:W-:Y:S05]  /*34ff0*/  BSYNC.RECONVERGENT B2 ;  /* 0x0000000000027941 */ /* 0x000fea0003800200 */
.L_x_1050:
        /* <DEDUP_REMOVED lines=33> */
.L_x_1053:
[----:B------:R-:W-:Y:S05]  /*35210*/  BSYNC.RECONVERGENT B2 ;  /* 0x0000000000027941 */ /* 0x000fea0003800200 */
.L_x_1052:
        /* <DEDUP_REMOVED lines=28> */
.L_x_1055:
[----:B------:R-:W-:Y:S05]  /*353e0*/  BSYNC.RECONVERGENT B2 ;  /* 0x0000000000027941 */ /* 0x000fea0003800200 */
.L_x_1054:
[----:B------:R-:W-:-:S06]  /*353f0*/  DSETP.GEU.AND P1, PT, R22, RZ, PT ;  /* 0x000000ff1600722a */ /* 0x000fcc0003f2e000 */
[----:B------:R-:W-:Y:S02]  /*35400*/  FSEL R110, R22, RZ, P1 ;  /* 0x000000ff166e7208 */ /* 0x000fe40000800000 */
[----:B------:R-:W-:-:S07]  /*35410*/  FSEL R111, R23, RZ, P1 ;  /* 0x000000ff176f7208 */ /* 0x000fce0000800000 */
.L_x_1049:
[----:B------:R-:W-:Y:S05]  /*35420*/  BSYNC.RECONVERGENT B1 ;  /* 0x0000000000017941 */ /* 0x000fea0003800200 */
.L_x_1048:
        /* <DEDUP_REMOVED lines=51> */
.L_x_1059:
[----:B------:R-:W-:Y:S05]  /*35760*/  BSYNC.RECONVERGENT B2 ;  /* 0x0000000000027941 */ /* 0x000fea0003800200 */
.L_x_1058:
        /* <DEDUP_REMOVED lines=33> */
.L_x_1061:
[----:B------:R-:W-:Y:S05]  /*35980*/  BSYNC.RECONVERGENT B2 ;  /* 0x0000000000027941 */ /* 0x000fea0003800200 */
.L_x_1060:
        /* <DEDUP_REMOVED lines=28> */
.L_x_1063:
[----:B------:R-:W-:Y:S05]  /*35b50*/  BSYNC.RECONVERGENT B2 ;  /* 0x0000000000027941 */ /* 0x000fea0003800200 */
.L_x_1062:
[----:B------:R-:W-:-:S06]  /*35b60*/  DSETP.GEU.AND P0, PT, R22, RZ, PT ;  /* 0x000000ff1600722a */ /* 0x000fcc0003f0e000 */
[----:B------:R-:W-:Y:S02]  /*35b70*/  FSEL R74, R22, RZ, P0 ;  /* 0x000000ff164a7208 */ /* 0x000fe40000000000 */
[----:B------:R-:W-:-:S07]  /*35b80*/  FSEL R75, R23, RZ, P0 ;  /* 0x000000ff174b7208 */ /* 0x000fce0000000000 */
.L_x_1057:
[----:B------:R-:W-:Y:S05]  /*35b90*/  BSYNC.RECONVERGENT B1 ;  /* 0x0000000000017941 */ /* 0x000fea0003800200 */
.L_x_1056:
        /* <DEDUP_REMOVED lines=21> */
.L_x_1065:
[----:B------:R-:W-:Y:S05]  /*35cf0*/  BSYNC.RECONVERGENT B1 ;  /* 0x0000000000017941 */ /* 0x000fea0003800200 */
.L_x_1064:
[----:B------:R-:W0:Y:S01]  /*35d00*/  LDCU UR6, c[0x0][0x388] ;  /* 0x00007100ff0677ac */ /* 0x000e220008000800 */
[----:B------:R-:W-:-:S05]  /*35d10*/  VIADD R119, R119, 0x1 ;  /* 0x0000000177777836 */ /* 0x000fca0000000000 */
[----:B0-----:R-:W-:-:S13]  /*35d20*/  ISETP.NE.AND P0, PT, R119, UR6, PT ;  /* 0x0000000677007c0c */ /* 0x001fda000bf05270 */
[----:B------:R-:W-:Y:S05]  /*35d30*/  @P0 BRA `(.L_x_1066) ;  /* 0xffffffec00a80947 */ /* 0x000fea000383ffff */
[----:B------:R-:W-:Y:S05]  /*35d40*/  BSYNC.RECONVERGENT B0 ;  /* 0x0000000000007941 */ /* 0x000fea0003800200 */
.L_x_1047:
        /* <DEDUP_REMOVED lines=11> */
.L_x_1088:
[----:B0-----:R-:W0:Y:S02]  /*35e00*/  LDC.64 R22, c[0x0][0x390] ;  /* 0x0000e400ff167b82 */ /* 0x001e240000000a00 */
[----:B0-----:R-:W-:-:S05]  /*35e10*/  IMAD.WIDE.U32 R22, R92, 0x60, R22 ;  /* 0x000000605c167825 */ /* 0x001fca00078e0016 */
[----:B--2---:R-:W2:Y:S04]  /*35e20*/  LDG.E.64 R88, desc[UR4][R22.64+0x10] ;  /* 0x0000100416587981 */ /* 0x004ea8000c1e1b00 */
[----:B------:R-:W2:Y:S04]  /*35e30*/  LDG.E.64 R76, desc[UR4][R22.64+0x40] ;  /* 0x00004004164c7981 */ /* 0x000ea8000c1e1b00 */
[----:B------:R-:W3:Y:S04]  /*35e40*/  LDG.E.64 R72, desc[UR4][R22.64] ;  /* 0x0000000416487981 */ /* 0x000ee8000c1e1b00 */
[----:B------:R-:W4:Y:S04]  /*35e50*/  LDG.E.64 R70, desc[UR4][R22.64+0x8] ;  /* 0x0000080416467981 */ /* 0x000f28000c1e1b00 */
[----:B------:R-:W3:Y:S04]  /*35e60*/  LDG.E.64 R80, desc[UR4][R22.64+0x30] ;  /* 0x0000300416507981 */ /* 0x000ee8000c1e1b00 */
[----:B------:R-:W4:Y:S04]  /*35e70*/  LDG.E.64 R78, desc[UR4][R22.64+0x38] ;  /* 0x00003804164e7981 */ /* 0x000f28000c1e1b00 */
[----:B------:R-:W4:Y:S04]  /*35e80*/  LDG.E.64 R84, desc[UR4][R22.64+0x20] ;  /* 0x0000200416547981 */ /* 0x000f28000c1e1b00 */
[----:B------:R-:W4:Y:S04]  /*35e90*/  LDG.E.64 R86, desc[UR4][R22.64+0x18] ;  /* 0x0000180416567981 */ /* 0x000f28000c1e1b00 */
[----:B-1----:R0:W4:Y:S01]  /*35ea0*/  LDG.E.64 R82, desc[UR4][R22.64+0x28] ;  /* 0x0000280416527981 */ /* 0x002122000c1e1b00 */
        /* <DEDUP_REMOVED lines=53> */
.L_x_1075:
[----:B------:R0:W-:Y:S05]  /*36200*/  BMOV.32 B11, R93 ;  /* 0x0000005d0b007356 */ /* 0x0001ea0000000000 */
[----:B------:R-:W-:Y:S05]  /*36210*/  BSYNC.RECONVERGENT B11 ;  /* 0x00000000000b7941 */ /* 0x000fea0003800200 */
.L_x_1074:
        /* <DEDUP_REMOVED lines=10> */
[----:B------:R-:W-:Y:S01]  /*362c0*/  DFMA R70, R82, R70, -R22 ;  /* 0x000000465246722b */ /* 0x000fe20000000816 */
[----:B------:R-:W2:Y:S05]  /*362d0*/  BMOV.32.CLEAR R82, B11 ;  /* 0x000000000b527355 */ /* 0x000eaa0000100000 */
[----:B-1----:R-:W-:-:S02]  /*362e0*/  DFMA R66, -R74, R64, 1 ;  /* 0x3ff000004a42742b */ /* 0x002fc40000000140 */
        /* <DEDUP_REMOVED lines=14> */
[----:B--2---:R-:W-:Y:S05]  /*363d0*/  @P1 BRA P2, `(.L_x_1077) ;  /* 0x00000000001c1947 */ /* 0x004fea0001000000 */
[----:B------:R-:W-:Y:S05]  /*363e0*/  BMOV.32.CLEAR RZ, B11 ;  /* 0x000000000bff7355 */ /* 0x000fea0000100000 */
[----:B------:R-:W-:Y:S01]  /*363f0*/  IMAD.MOV.U32 R22, RZ, RZ, R64 ;  /* 0x000000ffff167224 */ /* 0x000fe200078e0040 */
[----:B------:R-:W-:Y:S01]  /*36400*/  MOV R0, 0x36450 ;  /* 0x0003645000007802 */ /* 0x000fe20000000f00 */
[----:B------:R-:W-:Y:S02]  /*36410*/  IMAD.MOV.U32 R21, RZ, RZ, R65 ;  /* 0x000000ffff157224 */ /* 0x000fe400078e0041 */
[----:B------:R-:W-:Y:S02]  /*36420*/  IMAD.MOV.U32 R64, RZ, RZ, R74 ;  /* 0x000000ffff407224 */ /* 0x000fe400078e004a */
[----:B------:R-:W-:-:S07]  /*36430*/  IMAD.MOV.U32 R23, RZ, RZ, R75 ;  /* 0x000000ffff177224 */ /* 0x000fce00078e004b */
[----:B0-----:R-:W-:Y:S05]  /*36440*/  CALL.REL.NOINC `($__internal_2_$__cuda_sm20_div_rn_f64_full) ;  /* 0x0000084c00f87944 */ /* 0x001fea0003c00000 */
.L_x_1077:
[----:B------:R1:W-:Y:S05]  /*36450*/  BMOV.32 B11, R82 ;  /* 0x000000520b007356 */ /* 0x0003ea0000000000 */
[----:B------:R-:W-:Y:S05]  /*36460*/  BSYNC.RECONVERGENT B11 ;  /* 0x00000000000b7941 */ /* 0x000fea0003800200 */
.L_x_1076:
[----:B------:R-:W-:-:S08]  /*36470*/  DADD R88, R22, R88 ;  /* 0x0000000016587229 */ /* 0x000fd00000000058 */
[----:B------:R-:W-:-:S06]  /*36480*/  DSETP.GT.AND P1, PT, R88, 1, PT ;  /* 0x3ff000005800742a */ /* 0x000fcc0003f24000 */
[----:B------:R-:W-:-:S14]  /*36490*/  DSETP.LT.OR P1, PT, R22, RZ, P1 ;  /* 0x000000ff1600722a */ /* 0x000fdc0000f21400 */
[----:B------:R-:W-:Y:S05]  /*364a0*/  @P1 BRA `(.L_x_1073) ;  /* 0x0000000000801947 */ /* 0x000fea0003800000 */
[----:B------:R-:W2:Y:S01]  /*364b0*/  MUFU.RCP64H R23, R75 ;  /* 0x0000004b00177308 */ /* 0x000ea20000001800 */
[----:B------:R-:W-:Y:S01]  /*364c0*/  MOV R22, 0x1 ;  /* 0x0000000100167802 */ /* 0x000fe20000000f00 */
[----:B------:R-:W-:Y:S01]  /*364d0*/  DMUL R68, R78, R68 ;  /* 0x000000444e447228 */ /* 0x000fe20000000000 */
[----:B------:R-:W-:Y:S07]  /*364e0*/  BSSY.RECONVERGENT B11, `(.L_x_1078) ;  /* 0x00000180000b7945 */ /* 0x000fee0003800200 */
[----:B------:R-:W-:Y:S01]  /*364f0*/  DFMA R68, R80, R70, R68 ;  /* 0x000000465044722b */ /* 0x000fe20000000044 */
[----:B------:R-:W3:Y:S05]  /*36500*/  BMOV.32.CLEAR R70, B11 ;  /* 0x000000000b467355 */ /* 0x000eea0000100000 */
[----:B--2---:R-:W-:-:S02]  /*36510*/  DFMA R24, -R74, R22, 1 ;  /* 0x3ff000004a18742b */ /* 0x004fc40000000116 */
[----:B------:R-:W-:-:S06]  /*36520*/  DFMA R68, R76, R72, R68 ;  /* 0x000000484c44722b */ /* 0x000fcc0000000044 */
[----:B------:R-:W-:-:S04]  /*36530*/  DFMA R24, R24, R24, R24 ;  /* 0x000000181818722b */ /* 0x000fc80000000018 */
[----:B------:R-:W-:-:S04]  /*36540*/  FSETP.GEU.AND P1, PT, |R69|, 6.5827683646048100446e-37, PT ;  /* 0x036000004500780b */ /* 0x000fc80003f2e200 */
        /* <DEDUP_REMOVED lines=8> */
[----:B---3--:R-:W-:Y:S05]  /*365d0*/  @P0 BRA P1, `(.L_x_1079) ;  /* 0x00000000001c0947 */ /* 0x008fea0000800000 */
[----:B------:R-:W-:Y:S05]  /*365e0*/  BMOV.32.CLEAR RZ, B11 ;  /* 0x000000000bff7355 */ /* 0x000fea0000100000 */
[----:B------:R-:W-:Y:S01]  /*365f0*/  IMAD.MOV.U32 R22, RZ, RZ, R68 ;  /* 0x000000ffff167224 */ /* 0x000fe200078e0044 */
[----:B------:R-:W-:Y:S01]  /*36600*/  MOV R0, 0x36650 ;  /* 0x0003665000007802 */ /* 0x000fe20000000f00 */
[----:B------:R-:W-:Y:S02]  /*36610*/  IMAD.MOV.U32 R21, RZ, RZ, R69 ;  /* 0x000000ffff157224 */ /* 0x000fe400078e0045 */
[----:B------:R-:W-:Y:S02]  /*36620*/  IMAD.MOV.U32 R64, RZ, RZ, R74 ;  /* 0x000000ffff407224 */ /* 0x000fe400078e004a */
[----:B------:R-:W-:-:S07]  /*36630*/  IMAD.MOV.U32 R23, RZ, RZ, R75 ;  /* 0x000000ffff177224 */ /* 0x000fce00078e004b */
[----:B01----:R-:W-:Y:S05]  /*36640*/  CALL.REL.NOINC `($__internal_2_$__cuda_sm20_div_rn_f64_full) ;  /* 0x0000084c00787944 */ /* 0x003fea0003c00000 */
.L_x_1079:
[----:B------:R2:W-:Y:S05]  /*36650*/  BMOV.32 B11, R70 ;  /* 0x000000460b007356 */ /* 0x0005ea0000000000 */
[----:B------:R-:W-:Y:S05]  /*36660*/  BSYNC.RECONVERGENT B11 ;  /* 0x00000000000b7941 */ /* 0x000fea0003800200 */
.L_x_1078:
[----:B------:R-:W-:-:S06]  /*36670*/  DSETP.GEU.AND P1, PT, R22, RZ, PT ;  /* 0x000000ff1600722a */ /* 0x000fcc0003f2e000 */
[----:B------:R-:W-:Y:S02]  /*36680*/  PLOP3.LUT P0, PT, P1, PT, PT, 0x8, 0x80 ;  /* 0x000000000080781c */ /* 0x000fe40000f0e170 */
[----:B------:R-:W-:Y:S02]  /*36690*/  FSEL R90, R22, RZ, P1 ;  /* 0x000000ff165a7208 */ /* 0x000fe40000800000 */
[----:B------:R-:W-:-:S09]  /*366a0*/  FSEL R91, R23, RZ, P1 ;  /* 0x000000ff175b7208 */ /* 0x000fd20000800000 */
.L_x_1073:
[----:B------:R-:W-:Y:S05]  /*366b0*/  BSYNC.RECONVERGENT B0 ;  /* 0x0000000000007941 */ /* 0x000fea0003800200 */
.L_x_1072:
[----:B------:R-:W3:Y:S02]  /*366c0*/  LDC.64 R22, c[0x0][0x390] ;  /* 0x0000e400ff167b82 */ /* 0x000ee40000000a00 */
[----:B---3--:R-:W-:-:S05]  /*366d0*/  IMAD.WIDE.U32 R68, R92, 0x60, R22 ;  /* 0x000000605c447825 */ /* 0x008fca00078e0016 */
[----:B------:R-:W3:Y:S04]  /*366e0*/  LDG.E.64 R88, desc[UR4][R68.64+0x70] ;  /* 0x0000700444587981 */ /* 0x000ee8000c1e1b00 */
[----:B------:R-:W3:Y:S04]  /*366f0*/  LDG.E.64 R76, desc[UR4][R68.64+0xa0] ;  /* 0x0000a004444c7981 */ /* 0x000ee8000c1e1b00 */
[----:B------:R-:W4:Y:S04]  /*36700*/  LDG.E.64 R72, desc[UR4][R68.64+0x60] ;  /* 0x0000600444487981 */ /* 0x000f28000c1e1b00 */
[----:B--2---:R-:W2:Y:S04]  /*36710*/  LDG.E.64 R70, desc[UR4][R68.64+0x68] ;  /* 0x0000680444467981 */ /* 0x004ea8000c1e1b00 */
[----:B------:R-:W4:Y:S04]  /*36720*/  LDG.E.64 R80, desc[UR4][R68.64+0x90] ;  /* 0x0000900444507981 */ /* 0x000f28000c1e1b00 */
[----:B------:R-:W2:Y:S04]  /*36730*/  LDG.E.64 R78, desc[UR4][R68.64+0x98] ;  /* 0x00009804444e7981 */ /* 0x000ea8000c1e1b00 */
[----:B------:R-:W5:Y:S04]  /*36740*/  LDG.E.64 R84, desc[UR4][R68.64+0x80] ;  /* 0x0000800444547981 */ /* 0x000f68000c1e1b00 */
[----:B------:R-:W5:Y:S01]  /*36750*/  LDG.E.64 R86, desc[UR4][R68.64+0x78] ;  /* 0x0000780444567981 */ /* 0x000f62000c1e1b00 */
[C---:B------:R-:W-:Y:S01]  /*36760*/  DSETP.GTU.AND P1, PT, R90.reuse, R114, PT ;  /* 0x000000725a00722a */ /* 0x040fe20003f2c000 */
[----:B------:R-:W-:Y:S01]  /*36770*/  UMOV UR6, 0xd2f1a9fc ;  /* 0xd2f1a9fc00067882 */ /* 0x000fe20000000000 */
[----:B------:R-:W-:Y:S01]  /*36780*/  UMOV UR7, 0x3f50624d ;  /* 0x3f50624d00077882 */ /* 0x000fe20000000000 */
[----:B-1----:R-:W5:Y:S03]  /*36790*/  LDG.E.64 R82, desc[UR4][R68.64+0x88] ;  /* 0x0000880444527981 */ /* 0x002f66000c1e1b00 */
        /* <DEDUP_REMOVED lines=8> */
[----:B---3--:R-:W-:-:S08]  /*36820*/  DADD R76, -R88, R76 ;  /* 0x00000000584c7229 */ /* 0x008fd0000000014c */
[----:B------:R-:W-:Y:S02]  /*36830*/  DMUL R64, R76, R124 ;  /* 0x0000007c4c407228 */ /* 0x000fe40000000000 */
[----:B----4-:R-:W-:Y:S02]  /*36840*/  DADD R80, -R72, R80 ;  /* 0x0000000048507229 */ /* 0x010fe40000000150 */
[C---:B--2---:R-:W-:Y:S02]  /*36850*/  DADD R78, -R70.reuse, R78 ;  /* 0x00000000464e7229 */ /* 0x044fe4000000014e */
        /* <DEDUP_REMOVED lines=45> */
.L_x_1083:
[----:B------:R0:W-:Y:S05]  /*36b30*/  BMOV.32 B11, R93 ;  /* 0x0000005d0b007356 */ /* 0x0001ea0000000000 */
[----:B------:R-:W-:Y:S05]  /*36b40*/  BSYNC.RECONVERGENT B11 ;  /* 0x00000000000b7941 */ /* 0x000fea0003800200 */
.L_x_1082:
        /* <DEDUP_REMOVED lines=35> */
.L_x_1085:
[----:B------:R1:W-:Y:S05]  /*36d80*/  BMOV.32 B11, R82 ;  /* 0x000000520b007356 */ /* 0x0003ea0000000000 */
[----:B------:R-:W-:Y:S05]  /*36d90*/  BSYNC.RECONVERGENT B11 ;  /* 0x00000000000b7941 */ /* 0x000fea0003800200 */
.L_x_1084:
[----:B------:R-:W-:-:S08]  /*36da0*/  DADD R88, R22, R88 ;  /* 0x0000000016587229 */ /* 0x000fd00000000058 */
[----:B------:R-:W-:-:S06]  /*36db0*/  DSETP.GT.AND P1, PT, R88, 1, PT ;  /* 0x3ff000005800742a */ /* 0x000fcc0003f24000 */
[----:B------:R-:W-:-:S14]  /*36dc0*/  DSETP.LT.OR P1, PT, R22, RZ, P1 ;  /* 0x000000ff1600722a */ /* 0x000fdc0000f21400 */
[----:B------:R-:W-:Y:S05]  /*36dd0*/  @P1 BRA `(.L_x_1081) ;  /* 0x0000000000801947 */ /* 0x000fea0003800000 */
[----:B------:R-:W2:Y:S01]  /*36de0*/  MUFU.RCP64H R23, R75 ;  /* 0x0000004b00177308 */ /* 0x000ea20000001800 */
[----:B------:R-:W-:Y:S01]  /*36df0*/  IMAD.MOV.U32 R22, RZ, RZ, 0x1 ;  /* 0x00000001ff167424 */ /* 0x000fe200078e00ff */
        /* <DEDUP_REMOVED lines=19> */
[----:B------:R-:W-:Y:S01]  /*36f30*/  MOV R64, R74 ;  /* 0x0000004a00407202 */ /* 0x000fe20000000f00 */
[----:B------:R-:W-:Y:S01]  /*36f40*/  IMAD.MOV.U32 R21, RZ, RZ, R69 ;  /* 0x000000ffff157224 */ /* 0x000fe200078e0045 */
[----:B------:R-:W-:Y:S01]  /*36f50*/  MOV R0, 0x36f80 ;  /* 0x00036f8000007802 */ /* 0x000fe20000000f00 */
[----:B------:R-:W-:-:S07]  /*36f60*/  IMAD.MOV.U32 R23, RZ, RZ, R75 ;  /* 0x000000ffff177224 */ /* 0x000fce00078e004b */
[----:B01----:R-:W-:Y:S05]  /*36f70*/  CALL.REL.NOINC `($__internal_2_$__cuda_sm20_div_rn_f64_full) ;  /* 0x00000844002c7944 */ /* 0x003fea0003c00000 */
.L_x_1087:
[----:B------:R2:W-:Y:S05]  /*36f80*/  BMOV.32 B11, R70 ;  /* 0x000000460b007356 */ /* 0x0005ea0000000000 */
[----:B------:R-:W-:Y:S05]  /*36f90*/  BSYNC.RECONVERGENT B11 ;  /* 0x00000000000b7941 */ /* 0x000fea0003800200 */
.L_x_1086:
[----:B------:R-:W-:-:S06]  /*36fa0*/  DSETP.GEU.AND P1, PT, R22, RZ, PT ;  /* 0x000000ff1600722a */ /* 0x000fcc0003f2e000 */
[----:B------:R-:W-:Y:S02]  /*36fb0*/  PLOP3.LUT P0, PT, P1, PT, PT, 0x8, 0x80 ;  /* 0x000000000080781c */ /* 0x000fe40000f0e170 */
[----:B------:R-:W-:Y:S02]  /*36fc0*/  FSEL R90, R22, RZ, P1 ;  /* 0x000000ff165a7208 */ /* 0x000fe40000800000 */
[----:B------:R-:W-:-:S09]  /*36fd0*/  FSEL R91, R23, RZ, P1 ;  /* 0x000000ff175b7208 */ /* 0x000fd20000800000 */
.L_x_1081:
[----:B------:R-:W-:Y:S05]  /*36fe0*/  BSYNC.RECONVERGENT B0 ;  /* 0x0000000000007941 */ /* 0x000fea0003800200 */
.L_x_1080:
[----:B------:R-:W-:Y:S01]  /*36ff0*/  DSETP.GTU.AND P1, PT, R90, R114, PT ;  /* 0x000000725a00722a */ /* 0x000fe20003f2c000 */
[----:B------:R-:W-:Y:S01]  /*37000*/  UMOV UR6, 0xd2f1a9fc ;  /* 0xd2f1a9fc00067882 */ /* 0x000fe20000000000 */
[----:B------:R-:W-:-:S04]  /*37010*/  UMOV UR7, 0x3f50624d ;  /* 0x3f50624d00077882 */ /* 0x000fc80000000000 */
[----:B------:R-:W-:Y:S01]  /*37020*/  DSETP.LTU.OR P1, PT, R90, UR6, P1 ;  /* 0x000000065a007e2a */ /* 0x000fe20008f29400 */
[----:B------:R-:W3:Y:S05]  /*37030*/  LDCU UR6, c[0x0][0x398] ;  /* 0x00007300ff0677ac */ /* 0x000eea0008000800 */
[----:B------:R-:W-:-:S13]  /*37040*/  PLOP3.LUT P0, PT, P0, P1, PT, 0xf8, 0x8f ;  /* 0x00000000008f781c */ /* 0x000fda0000703f70 */
[----:B------:R-:W4:Y:S02]  /*37050*/  @!P0 LDC.64 R22, c[0x0][0x390] ;  /* 0x0000e400ff168b82 */ /* 0x000f240000000a00 */
[----:B----4-:R-:W-:-:S06]  /*37060*/  @!P0 IMAD.WIDE.U32 R22, R92, 0x60, R22 ;  /* 0x000000605c168825 */ /* 0x010fcc00078e0016 */
[----:B------:R-:W4:Y:S01]  /*37070*/  @!P0 LDG.E.64 R22, desc[UR4][R22.64+0xb8] ;  /* 0x0000b80416168981 */ /* 0x000f22000c1e1b00 */
[----:B---3--:R-:W-:Y:S02]  /*37080*/  IMAD.U32 R0, RZ, RZ, UR6 ;  /* 0x00000006ff007e24 */ /* 0x008fe4000f8e00ff */
[----:B------:R-:W-:-:S03]  /*37090*/  VIADD R92, R92, 0x2 ;  /* 0x000000025c5c7836 */ /* 0x000fc60000000000 */
[----:B------:R-:W-:-:S04]  /*370a0*/  LOP3.LUT R21, R0, 0x7ffffffe, RZ, 0xc0, !PT ;  /* 0x7ffffffe00157812 */ /* 0x000fc800078ec0ff */
[----:B------:R-:W-:Y:S01]  /*370b0*/  ISETP.NE.AND P1, PT, R92, R21, PT ;  /* 0x000000155c00720c */ /* 0x000fe20003f25270 */
[----:B----4-:R-:W-:-:S12]  /*370c0*/  @!P0 DMUL R112, R112, R22 ;  /* 0x0000001670708228 */ /* 0x010fd80000000000 */
[----:B------:R-:W-:Y:S05]  /*370d0*/  @P1 BRA `(.L_x_1088) ;  /* 0xffffffec00481947 */ /* 0x000fea000383ffff */
[----:B------:R-:W-:Y:S05]  /*370e0*/  BSYNC.RECONVERGENT B1 ;  /* 0x0000000000017941 */ /* 0x000fea0003800200 */
.L_x_1071:
[----:B------:R-:W-:Y:S02]  /*370f0*/  IMAD.MOV.U32 R22, RZ, RZ, R21 ;  /* 0x000000ffff167224 */ /* 0x000fe400078e0015 */
[----:B------:R-:W-:-:S07]  /*37100*/  IMAD.MOV.U32 R23, RZ, RZ, RZ ;  /* 0x000000ffff177224 */ /* 0x000fce00078e00ff */
.L_x_1070:
[----:B------:R-:W-:Y:S05]  /*37110*/  BSYNC.RECONVERGENT B2 ;  /* 0x0000000000027941 */ /* 0x000fea0003800200 */
.L_x_1069:
[----:B------:R-:W-:-:S04]  /*37120*/  LOP3.LUT R0, R0, 0x1, RZ, 0xc0, !PT ;  /* 0x0000000100007812 */ /* 0x000fc800078ec0ff */
[----:B------:R-:W-:-:S13]  /*37130*/  ISETP.NE.U32.AND P0, PT, R0, 0x1, PT ;  /* 0x000000010000780c */ /* 0x000fda0003f05070 */
[----:B------:R-:W-:Y:S05]  /*37140*/  @P0 BRA `(.L_x_1068) ;  /* 0x0000000800340947 */ /* 0x000fea0003800000 */
[----:B------:R-:W3:Y:S01]  /*37150*/  LDC.64 R88, c[0x0][0x390] ;  /* 0x0000e400ff587b82 */ /* 0x000ee20000000a00 */
[----:B------:R-:W-:Y:S02]  /*37160*/  IMAD R21, R23, 0x60, RZ ;  /* 0x0000006017157824 */ /* 0x000fe400078e02ff */
[----:B---3--:R-:W-:-:S04]  /*37170*/  IMAD.WIDE.U32 R88, R22, 0x60, R88 ;  /* 0x0000006016587825 */ /* 0x008fc800078e0058 */
[----:B------:R-:W-:-:S05]  /*37180*/  IMAD.IADD R89, R89, 0x1, R21 ;  /* 0x0000000159597824 */ /* 0x000fca00078e0215 */
[----:B------:R-:W3:Y:S04]  /*37190*/  LDG.E.64 R90, desc[UR4][R88.64+0x10] ;  /* 0x00001004585a7981 */ /* 0x000ee8000c1e1b00 */
[----:B------:R-:W3:Y:S04]  /*371a0*/  LDG.E.64 R76, desc[UR4][R88.64+0x40] ;  /* 0x00004004584c7981 */ /* 0x000ee8000c1e1b00 */
[----:B------:R-:W4:Y:S04]  /*371b0*/  LDG.E.64 R72, desc[UR4][R88.64] ;  /* 0x0000000458487981 */ /* 0x000f28000c1e1b00 */
[----:B--2---:R-:W2:Y:S04]  /*371c0*/  LDG.E.64 R70, desc[UR4][R88.64+0x8] ;  /* 0x0000080458467981 */ /* 0x004ea8000c1e1b00 */
[----:B------:R-:W4:Y:S04]  /*371d0*/  LDG.E.64 R80, desc[UR4][R88.64+0x30] ;  /* 0x0000300458507981 */ /* 0x000f28000c1e1b00 */
[----:B------:R-:W2:Y:S04]  /*371e0*/  LDG.E.64 R78, desc[UR4][R88.64+0x38] ;  /* 0x00003804584e7981 */ /* 0x000ea8000c1e1b00 */
[----:B------:R-:W2:Y:S04]  /*371f0*/  LDG.E.64 R84, desc[UR4][R88.64+0x20] ;  /* 0x0000200458547981 */ /* 0x000ea8000c1e1b00 */
[----:B------:R-:W2:Y:S04]  /*37200*/  LDG.E.64 R86, desc[UR4][R88.64+0x18] ;  /* 0x0000180458567981 */ /* 0x000ea8000c1e1b00 */
[----:B-1----:R-:W2:Y:S01]  /*37210*/  LDG.E.64 R82, desc[UR4][R88.64+0x28] ;  /* 0x0000280458527981 */ /* 0x002ea2000c1e1b00 */
[----:B------:R-:W-:Y:S01]  /*37220*/  UMOV UR6, 0x812dea11 ;  /* 0x812dea1100067882 */ /* 0x000fe20000000000 */
[----:B------:R-:W-:Y:S01]  /*37230*/  UMOV UR7, 0x3d719799 ;  /* 0x3d71979900077882 */ /* 0x000fe20000000000 */
[----:B------:R-:W-:Y:S01]  /*37240*/  BSSY.RECONVERGENT B0, `(.L_x_1089) ;  /* 0x0000075000007945 */ /* 0x000fe20003800200 */
[----:B------:R-:W-:-:S02]  /*37250*/  PLOP3.LUT P0, PT, PT, PT, PT, 0x80, 0x8 ;  /* 0x000000000008781c */ /* 0x000fc40003f0f070 */
[----:B0-----:R-:W-:Y:S01]  /*37260*/  CS2R R92, SRZ ;  /* 0x00000000005c7805 */ /* 0x001fe2000001ff00 */
[----:B---3--:R-:W-:-:S08]  /*37270*/  DADD R76, -R90, R76 ;  /* 0x000000005a4c7229 */ /* 0x008fd0000000014c */
[----:B-----5:R-:W-:Y:S02]  /*37280*/  DMUL R24, R76, R124 ;  /* 0x0000007c4c187228 */ /* 0x020fe40000000000 */
[----:B----4-:R-:W-:Y:S02]  /*37290*/  DADD R80, -R72, R80 ;  /* 0x0000000048507229 */ /* 0x010fe40000000150 */
[C---:B--2---:R-:W-:Y:S02]  /*372a0*/  DADD R78, -R70.reuse, R78 ;  /* 0x00000000464e7229 */ /* 0x044fe4000000014e */
        /* <DEDUP_REMOVED lines=42> */
.L_x_1092:
[----:B------:R-:W-:Y:S05]  /*37550*/  BSYNC.RECONVERGENT B1 ;  /* 0x0000000000017941 */ /* 0x000fea0003800200 */
.L_x_1091:
        /* <DEDUP_REMOVED lines=33> */
.L_x_1094:
[----:B------:R-:W-:Y:S05]  /*37770*/  BSYNC.RECONVERGENT B1 ;  /* 0x0000000000017941 */ /* 0x000fea0003800200 */
.L_x_1093:
        /* <DEDUP_REMOVED lines=28> */
.L_x_1096:
[----:B------:R-:W-:Y:S05]  /*37940*/  BSYNC.RECONVERGENT B1 ;  /* 0x0000000000017941 */ /* 0x000fea0003800200 */
.L_x_1095:
[----:B------:R-:W-:-:S06]  /*37950*/  DSETP.GEU.AND P1, PT, R22, RZ, PT ;  /* 0x000000ff1600722a */ /* 0x000fcc0003f2e000 */
[----:B------:R-:W-:Y:S02]  /*37960*/  PLOP3.LUT P0, PT, P1, PT, PT, 0x8, 0x80 ;  /* 0x000000000080781c */ /* 0x000fe40000f0e170 */
[----:B------:R-:W-:Y:S02]  /*37970*/  FSEL R92, R22, RZ, P1 ;  /* 0x000000ff165c7208 */ /* 0x000fe40000800000 */
[----:B------:R-:W-:-:S09]  /*37980*/  FSEL R93, R23, RZ, P1 ;  /* 0x000000ff175d7208 */ /* 0x000fd20000800000 */
.L_x_1090:
[----:B------:R-:W-:Y:S05]  /*37990*/  BSYNC.RECONVERGENT B0 ;  /* 0x0000000000007941 */ /* 0x000fea0003800200 */
.L_x_1089:
        /* <DEDUP_REMOVED lines=8> */
.L_x_1068:
[----:B------:R-:W-:Y:S05]  /*37a20*/  BSYNC.RECONVERGENT B3 ;  /* 0x0000000000037941 */ /* 0x000fea0003800200 */
.L_x_1067:
        /* <DEDUP_REMOVED lines=11> */
[----:B--2---:R-:W-:Y:S02]  /*37ae0*/  FSEL R70, R68, RZ, P0 ;  /* 0x000000ff44467208 */ /* 0x004fe40000000000 */
[----:B------:R-:W-:Y:S01]  /*37af0*/  FSEL R71, R69, RZ, P0 ;  /* 0x000000ff45477208 */ /* 0x000fe20000000000 */
[----:B------:R-:W-:Y:S06]  /*37b00*/  @P4 BRA `(.L_x_1100) ;  /* 0x0000000000904947 */ /* 0x000fec0003800000 */
[----:B------:R-:W-:Y:S01]  /*37b10*/  BSSY.RECONVERGENT B2, `(.L_x_1100) ;  /* 0x0000023000027945 */ /* 0x000fe20003800200 */
.L_x_1103:
[----:B------:R-:W2:Y:S01]  /*37b20*/  MUFU.RCP64H R23, R69 ;  /* 0x0000004500177308 */ /* 0x000ea20000001800 */
[----:B------:R-:W-:Y:S01]  /*37b30*/  IMAD.MOV.U32 R22, RZ, RZ, 0x1 ;  /* 0x00000001ff167424 */ /* 0x000fe200078e00ff */
[----:B------:R-:W-:Y:S01]  /*37b40*/  DMUL R64, R128, R128 ;  /* 0x0000008080407228 */ /* 0x000fe20000000000 */
[----:B------:R-:W-:Y:S07]  /*37b50*/  BSSY.RECONVERGENT B3, `(.L_x_1101) ;  /* 0x0000015000037945 */ /* 0x000fee0003800200 */
[----:B------:R-:W-:-:S02]  /*37b60*/  DFMA R64, R130, R130, R64 ;  /* 0x000000828240722b */ /* 0x000fc40000000040 */
[----:B--2---:R-:W-:-:S06]  /*37b70*/  DFMA R24, R22, -R68, 1 ;  /* 0x3ff000001618742b */ /* 0x004fcc0000000844 */
        /* <DEDUP_REMOVED lines=17> */
[----:B01----:R-:W-:Y:S05]  /*37c90*/  CALL.REL.NOINC `($__internal_2_$__cuda_sm20_div_rn_f64_full) ;  /* 0x0000083400e47944 */ /* 0x003fea0003c00000 */
.L_x_1102:
[----:B------:R-:W-:Y:S05]  /*37ca0*/  BSYNC.RECONVERGENT B3 ;  /* 0x0000000000037941 */ /* 0x000fea0003800200 */
.L_x_1101:
        /* <DEDUP_REMOVED lines=10> */
.L_x_1100:
[----:B------:R-:W-:Y:S05]  /*37d50*/  BSYNC.RECONVERGENT B1 ;  /* 0x0000000000017941 */ /* 0x000fea0003800200 */
.L_x_1099:
        /* <DEDUP_REMOVED lines=14> */
.L_x_1108:
        /* <DEDUP_REMOVED lines=24> */
.L_x_1107:
[----:B------:R-:W-:Y:S05]  /*37fc0*/  BSYNC.RECONVERGENT B3 ;  /* 0x0000000000037941 */ /* 0x000fea0003800200 */
.L_x_1106:
        /* <DEDUP_REMOVED lines=10> */
.L_x_1105:
[----:B------:R-:W-:Y:S05]  /*38070*/  BSYNC.RECONVERGENT B1 ;  /* 0x0000000000017941 */ /* 0x000fea0003800200 */
.L_x_1104:
[----:B------:R-:W-:Y:S01]  /*38080*/  DMUL R70, R22, R70 ;  /* 0x0000004616467228 */ /* 0x000fe20000000000 */
[----:B------:R-:W-:Y:S01]  /*38090*/  BSSY.RECONVERGENT B1, `(.L_x_1109) ;  /* 0x000001a000017945 */ /* 0x000fe20003800200 */
[----:B------:R-:W-:Y:S01]  /*380a0*/  MOV R22, 0x1 ;  /* 0x0000000100167802 */ /* 0x000fe20000000f00 */
[----:B------:R-:W-:-:S03]  /*380b0*/  DMUL R64, R122, R130 ;  /* 0x000000827a407228 */ /* 0x000fc60000000000 */
[----:B------:R-:W2:Y:S05]  /*380c0*/  MUFU.RCP64H R23, R71 ;  /* 0x0000004700177308 */ /* 0x000eaa0000001800 */
[----:B------:R-:W-:-:S08]  /*380d0*/  DFMA R64, R124, R128, R64 ;  /* 0x000000807c40722b */ /* 0x000fd00000000040 */
[----:B------:R-:W-:Y:S02]  /*380e0*/  DFMA R66, R120, R132, R64 ;  /* 0x000000847842722b */ /* 0x000fe40000000040 */
[----:B--2---:R-:W-:-:S08]  /*380f0*/  DFMA R24, -R70, R22, 1 ;  /* 0x3ff000004618742b */ /* 0x004fd00000000116 */
        /* <DEDUP_REMOVED lines=19> */
.L_x_1110:
[----:B------:R-:W-:Y:S05]  /*38230*/  BSYNC.RECONVERGENT B1 ;  /* 0x0000000000017941 */ /* 0x000fea0003800200 */
.L_x_1109:
[----:B------:R-:W-:-:S11]  /*38240*/  DADD R126, R126, R22 ;  /* 0x000000007e7e7229 */ /* 0x000fd60000000016 */
.L_x_1098:
[----:B------:R-:W-:Y:S05]  /*38250*/  BSYNC.RECONVERGENT B0 ;  /* 0x0000000000007941 */ /* 0x000fea0003800200 */
.L_x_1097:
        /* <DEDUP_REMOVED lines=9> */
[----:B--2---:R-:W-:-:S08]  /*382f0*/  DFMA R70, R68, -R40, R24 ;  /* 0x800000284446722b */ /* 0x004fd00000000018 */
        /* <DEDUP_REMOVED lines=19> */
.L_x_1116:
[----:B------:R-:W2:Y:S01]  /*38430*/  MUFU.RCP64H R23, R73 ;  /* 0x0000004900177308 */ /* 0x000ea20000001800 */
[----:B------:R-:W-:Y:S01]  /*38440*/  IMAD.MOV.U32 R22, RZ, RZ, 0x1 ;  /* 0x00000001ff167424 */ /* 0x000fe200078e00ff */
[----:B------:R-:W-:Y:S01]  /*38450*/  FSETP.GEU.AND P1, PT, |R69|, 6.5827683646048100446e-37, PT ;  /* 0x036000004500780b */ /* 0x000fe20003f2e200 */
[----:B------:R-:W-:Y:S04]  /*38460*/  BSSY.RECONVERGENT B2, `(.L_x_1114) ;  /* 0x0000012000027945 */ /* 0x000fe80003800200 */
[----:B--2---:R-:W-:-:S08]  /*38470*/  DFMA R24, R22, -R72, 1 ;  /* 0x3ff000001618742b */ /* 0x004fd00000000848 */
        /* <DEDUP_REMOVED lines=15> */
[----:B01----:R-:W-:Y:S05]  /*38570*/  CALL.REL.NOINC `($__internal_2_$__cuda_sm20_div_rn_f64_full) ;  /* 0x0000082c00ac7944 */ /* 0x003fea0003c00000 */
.L_x_1115:
[----:B------:R-:W-:Y:S05]  /*38580*/  BSYNC.RECONVERGENT B2 ;  /* 0x0000000000027941 */ /* 0x000fea0003800200 */
.L_x_1114:
        /* <DEDUP_REMOVED lines=10> */
.L_x_1113:
[----:B------:R-:W-:Y:S02]  /*38630*/  IMAD.MOV.U32 R72, RZ, RZ, R22 ;  /* 0x000000ffff487224 */ /* 0x000fe400078e0016 */
[----:B------:R-:W-:-:S07]  /*38640*/  IMAD.MOV.U32 R73, RZ, RZ, R23 ;  /* 0x000000ffff497224 */ /* 0x000fce00078e0017 */
.L_x_1112:
[----:B------:R-:W-:Y:S05]  /*38650*/  BSYNC.RECONVERGENT B0 ;  /* 0x0000000000007941 */ /* 0x000fea0003800200 */
.L_x_1111:
[----:B------:R-:W-:Y:S01]  /*38660*/  BSSY.RECONVERGENT B0, `(.L_x_1117) ;  /* 0x0000027000007945 */ /* 0x000fe20003800200 */
[----:B------:R-:W-:Y:S02]  /*38670*/  IMAD.MOV.U32 R22, RZ, RZ, R42 ;  /* 0x000000ffff167224 */ /* 0x000fe400078e002a */
[----:B------:R-:W-:Y:S01]  /*38680*/  IMAD.MOV.U32 R23, RZ, RZ, R43 ;  /* 0x000000ffff177224 */ /* 0x000fe200078e002b */
[----:B------:R-:W-:Y:S06]  /*38690*/  @!P5 BRA `(.L_x_1118) ;  /* 0x00000000008cd947 */ /* 0x000fec0003800000 */
[----:B------:R-:W-:Y:S01]  /*386a0*/  BSSY.RECONVERGENT B1, `(.L_x_1118) ;  /* 0x0000022000017945 */ /* 0x000fe20003800200 */
[----:B------:R-:W-:Y:S01]  /*386b0*/  MOV R68, R42 ;  /* 0x0000002a00447202 */ /* 0x000fe20000000f00 */
[----:B------:R-:W-:-:S07]  /*386c0*/  IMAD.MOV.U32 R69, RZ, RZ, R43 ;  /* 0x000000ffff457224 */ /* 0x000fce00078e002b */
.L_x_1121:
        /* <DEDUP_REMOVED lines=21> */
.L_x_1120:
[----:B------:R-:W-:Y:S05]  /*38820*/  BSYNC.RECONVERGENT B2 ;  /* 0x0000000000027941 */ /* 0x000fea0003800200 */
.L_x_1119:
        /* <DEDUP_REMOVED lines=10> */
.L_x_1118:
[----:B------:R-:W-:Y:S05]  /*388d0*/  BSYNC.RECONVERGENT B0 ;  /* 0x0000000000007941 */ /* 0x000fea0003800200 */
.L_x_1117:
[----:B------:R-:W-:Y:S01]  /*388e0*/  DMUL R72, R22, R72 ;  /* 0x0000004816487228 */ /* 0x000fe20000000000 */
[----:B------:R-:W-:Y:S01]  /*388f0*/  FSETP.GEU.AND P1, PT, |R71|, 6.5827683646048100446e-37, PT ;  /* 0x036000004700780b */ /* 0x000fe20003f2e200 */
[----:B------:R-:W-:Y:S01]  /*38900*/  IMAD.MOV.U32 R22, RZ, RZ, 0x1 ;  /* 0x00000001ff167424 */ /* 0x000fe200078e00ff */
[----:B------:R-:W-:Y:S03]  /*38910*/  BSSY.RECONVERGENT B0, `(.L_x_1122) ;  /* 0x0000013000007945 */ /* 0x000fe60003800200 */
[----:B------:R-:W2:Y:S02]  /*38920*/  MUFU.RCP64H R23, R73 ;  /* 0x0000004900177308 */ /* 0x000ea40000001800 */
[----:B--2---:R-:W-:-:S08]  /*38930*/  DFMA R24, -R72, R22, 1 ;  /* 0x3ff000004818742b */ /* 0x004fd00000000116 */
        /* <DEDUP_REMOVED lines=16> */
.L_x_1123:
[----:B------:R-:W-:Y:S05]  /*38a40*/  BSYNC.RECONVERGENT B0 ;  /* 0x0000000000007941 */ /* 0x000fea0003800200 */
.L_x_1122:
        /* <DEDUP_REMOVED lines=11> */
.L_x_1046:
[----:B------:R-:W-:Y:S05]  /*38b00*/  BSYNC.RECONVERGENT B4 ;  /* 0x0000000000047941 */ /* 0x000fea0003800200 */
.L_x_1042:
[----:B------:R-:W2:Y:S01]  /*38b10*/  LDCU UR6, c[0x0][0x3a8] ;  /* 0x00007500ff0677ac */ /* 0x000ea20008000800 */
[----:B------:R-:W-:-:S05]  /*38b20*/  VIADD R134, R134, 0x1 ;  /* 0x0000000186867836 */ /* 0x000fca0000000000 */
[----:B--2---:R-:W-:-:S13]  /*38b30*/  ISETP.NE.AND P0, PT, R134, UR6, PT ;  /* 0x0000000686007c0c */ /* 0x004fda000bf05270 */
[----:B------:R-:W-:Y:S05]  /*38b40*/  @P0 BRA `(.L_x_1124) ;  /* 0xffffffbc00940947 */ /* 0x000fea000383ffff */
[----:B------:R-:W-:Y:S05]  /*38b50*/  BSYNC.RECONVERGENT B5 ;  /* 0x0000000000057941 */ /* 0x000fea0003800200 */
.L_x_1041:
[----:B------:R-:W-:Y:S01]  /*38b60*/  LOP3.LUT R136, R136, 0xff, RZ, 0xc0, !PT ;  /* 0x000000ff88887812 */ /* 0x000fe200078ec0ff */
[----:B------:R-:W-:Y:S01]  /*38b70*/  IMAD.MOV.U32 R26, RZ, RZ, 0x80000 ;  /* 0x00080000ff1a7424 */ /* 0x000fe200078e00ff */
[----:B------:R-:W-:Y:S01]  /*38b80*/  LOP3.LUT R137, R137, 0xff, RZ, 0xc0, !PT ;  /* 0x000000ff89897812 */ /* 0x000fe200078ec0ff */
[----:B------:R-:W-:Y:S01]  /*38b90*/  BSSY.RELIABLE B0, `(.L_x_1125) ;  /* 0x000003c000007945 */ /* 0x000fe20003800100 */
[----:B------:R-:W2:Y:S01]  /*38ba0*/  I2F.F64.U16 R6, R136 ;  /* 0x0000008800067312 */ /* 0x000ea20000101800 */
[----:B------:R-:W-:Y:S02]  /*38bb0*/  LOP3.LUT R138, R138, 0xff, RZ, 0xc0, !PT ;  /* 0x000000ff8a8a7812 */ /* 0x000fe400078ec0ff */
[----:B------:R-:W-:-:S05]  /*38bc0*/  LOP3.LUT R38, R135, 0xff, RZ, 0xc0, !PT ;  /* 0x000000ff87267812 */ /* 0x000fca00078ec0ff */
[----:B------:R-:W3:Y:S01]  /*38bd0*/  I2F.F64.U16 R22, R137 ;  /* 0x0000008900167312 */ /* 0x000ee20000101800 */
[----:B--2---:R-:W-:-:S07]  /*38be0*/  DMUL R6, R6, R126 ;  /* 0x0000007e06067228 */ /* 0x004fce0000000000 */
[----:B------:R-:W2:Y:S01]  /*38bf0*/  I2F.F64.U16 R24, R138 ;  /* 0x0000008a00187312 */ /* 0x000ea20000101800 */
[----:B---3--:R-:W-:-:S07]  /*38c00*/  DMUL R22, R22, R126 ;  /* 0x0000007e16167228 */ /* 0x008fce0000000000 */
[----:B------:R-:W3:Y:S01]  /*38c10*/  I2F.F64.U16 R38, R38 ;  /* 0x0000002600267312 */ /* 0x000ee20000101800 */
[----:B------:R-:W-:Y:S01]  /*38c20*/  DSETP.MIN.AND P2, P0, R6, 255, PT ;  /* 0x406fe0000600742a */ /* 0x000fe20003840000 */
[----:B------:R-:W-:Y:S02]  /*38c30*/  IMAD.MOV.U32 R0, RZ, RZ, R7 ;  /* 0x000000ffff007224 */ /* 0x000fe400078e0007 */
[----:B------:R-:W-:Y:S01]  /*38c40*/  IMAD.MOV.U32 R7, RZ, RZ, 0x80000 ;  /* 0x00080000ff077424 */ /* 0x000fe200078e00ff */
[----:B------:R-:W-:Y:S02]  /*38c50*/  DSETP.MIN.AND P3, P4, R22, 255, PT ;  /* 0x406fe0001600742a */ /* 0x000fe40003c60000 */
[----:B------:R-:W-:Y:S01]  /*38c60*/  FSEL R21, R0, 3.748046875, P2 ;  /* 0x406fe00000157808 */ /* 0x000fe20001000000 */
[----:B--2---:R-:W-:Y:S01]  /*38c70*/  DMUL R24, R24, R126 ;  /* 0x0000007e18187228 */ /* 0x004fe20000000000 */
[----:B------:R-:W-:Y:S01]  /*38c80*/  IMAD.MOV.U32 R0, RZ, RZ, R23 ;  /* 0x000000ffff007224 */ /* 0x000fe200078e0017 */
[----:B------:R-:W-:-:S02]  /*38c90*/  SEL R6, R6, RZ, P2 ;  /* 0x000000ff06067207 */ /* 0x000fc40001000000 */
[----:B------:R-:W-:Y:S01]  /*38ca0*/  SEL R22, R22, RZ, P3 ;  /* 0x000000ff16167207 */ /* 0x000fe20001800000 */
[----:B---3--:R-:W-:Y:S02]  /*38cb0*/  DMUL R38, R38, R126 ;  /* 0x0000007e26267228 */ /* 0x008fe40000000000 */
[----:B------:R-:W-:Y:S01]  /*38cc0*/  @P0 LOP3.LUT R21, R26, 0x406fe000, RZ, 0xfc, !PT ;  /* 0x406fe0001a150812 */ /* 0x000fe200078efcff */
[----:B------:R-:W-:Y:S01]  /*38cd0*/  DSETP.MIN.AND P1, P0, R24, 255, PT ;  /* 0x406fe0001800742a */ /* 0x000fe20003820000 */
[----:B------:R-:W-:Y:S01]  /*38ce0*/  FSEL R41, R0, 3.748046875, P3 ;  /* 0x406fe00000297808 */ /* 0x000fe20001800000 */
[----:B------:R-:W-:Y:S01]  /*38cf0*/  IMAD.MOV.U32 R0, RZ, RZ, R25 ;  /* 0x000000ffff007224 */ /* 0x000fe200078e0019 */
[----:B------:R-:W-:Y:S02]  /*38d00*/  MOV R23, 0x80000 ;  /* 0x0008000000177802 */ /* 0x000fe40000000f00 */
[----:B------:R-:W-:Y:S01]  /*38d10*/  @P4 LOP3.LUT R41, R7, 0x406fe000, RZ, 0xfc, !PT ;  /* 0x406fe00007294812 */ /* 0x000fe200078efcff */
[----:B------:R-:W-:Y:S01]  /*38d20*/  IMAD.MOV.U32 R7, RZ, RZ, R21 ;  /* 0x000000ffff077224 */ /* 0x000fe200078e0015 */
[----:B------:R-:W-:Y:S01]  /*38d30*/  DSETP.MIN.AND P2, P3, R38, 255, PT ;  /* 0x406fe0002600742a */ /* 0x000fe20003b40000 */
[----:B------:R-:W-:Y:S01]  /*38d40*/  FSEL R21, R0, 3.748046875, P1 ;  /* 0x406fe00000157808 */ /* 0x000fe20000800000 */
[----:B------:R-:W-:Y:S01]  /*38d50*/  IMAD.MOV.U32 R0, RZ, RZ, R24 ;  /* 0x000000ffff007224 */ /* 0x000fe200078e0018 */
[----:B------:R2:W-:Y:S01]  /*38d60*/  F2I.U32.F64.TRUNC R65, R6 ;  /* 0x0000000600417311 */ /* 0x0005e2000030d000 */
[----:B------:R-:W3:Y:S03]  /*38d70*/  LDC.64 R24, c[0x0][0x380] ;  /* 0x0000e000ff187b82 */ /* 0x000ee60000000a00 */
[----:B------:R-:W-:Y:S01]  /*38d80*/  @P0 LOP3.LUT R21, R23, 0x406fe000, RZ, 0xfc, !PT ;  /* 0x406fe00017150812 */ /* 0x000fe200078efcff */
[----:B------:R-:W-:-:S04]  /*38d90*/  IMAD.MOV.U32 R23, RZ, RZ, R41 ;  /* 0x000000ffff177224 */ /* 0x000fc800078e0029 */
[----:B------:R-:W4:Y:S01]  /*38da0*/  LDC.64 R40, c[0x0][0x390] ;  /* 0x0000e400ff287b82 */ /* 0x000f220000000a00 */
[----:B--2---:R-:W-:Y:S01]  /*38db0*/  SEL R6, R0, RZ, P1 ;  /* 0x000000ff00067207 */ /* 0x004fe20000800000 */
[----:B------:R-:W-:Y:S01]  /*38dc0*/  IMAD.MOV.U32 R0, RZ, RZ, R39 ;  /* 0x000000ffff007224 */ /* 0x000fe200078e0027 */
[----:B------:R2:W-:Y:S01]  /*38dd0*/  F2I.U32.F64.TRUNC R64, R22 ;  /* 0x0000001600407311 */ /* 0x0005e2000030d000 */
[----:B------:R-:W-:-:S03]  /*38de0*/  IMAD.MOV.U32 R7, RZ, RZ, R21 ;  /* 0x000000ffff077224 */ /* 0x000fc600078e0015 */
[----:B------:R-:W-:Y:S02]  /*38df0*/  FSEL R43, R0, 3.748046875, P2 ;  /* 0x406fe000002b7808 */ /* 0x000fe40001000000 */
[----:B------:R-:W-:Y:S02]  /*38e00*/  @P3 LOP3.LUT R43, R26, 0x406fe000, RZ, 0xfc, !PT ;  /* 0x406fe0001a2b3812 */ /* 0x000fe400078efcff */
[----:B------:R-:W5:Y:S01]  /*38e10*/  F2I.U32.F64.TRUNC R6, R6 ;  /* 0x0000000600067311 */ /* 0x000f62000030d000 */
[----:B--2---:R-:W-:Y:S02]  /*38e20*/  SEL R22, R38, RZ, P2 ;  /* 0x000000ff26167207 */ /* 0x004fe40001000000 */
[----:B------:R-:W-:Y:S02]  /*38e30*/  IMAD.MOV.U32 R23, RZ, RZ, R43 ;  /* 0x000000ffff177224 */ /* 0x000fe400078e002b */
[----:B---3--:R-:W-:-:S03]  /*38e40*/  IMAD.WIDE R24, R28, 0x80, R24 ;  /* 0x000000801c187825 */ /* 0x008fc600078e0218 */
[----:B------:R2:W3:Y:S01]  /*38e50*/  F2I.U32.F64.TRUNC R0, R22 ;  /* 0x0000001600007311 */ /* 0x0004e2000030d000 */
[----:B----4-:R-:W-:Y:S01]  /*38e60*/  IMAD.WIDE R40, R28, 0x60, R40 ;  /* 0x000000601c287825 */ /* 0x010fe200078e0228 */
[----:B-----5:R-:W-:Y:S01]  /*38e70*/  PRMT R21, R6, 0x7610, R21 ;  /* 0x0000761006157816 */ /* 0x020fe20000000015 */
[----:B------:R-:W-:Y:S06]  /*38e80*/  @!P6 BRA `(.L_x_1126) ;  /* 0x000000000020e947 */ /* 0x000fec0003800000 */
[----:B------:R-:W-:-:S13]  /*38e90*/  ISETP.NE.AND P0, PT, R27, RZ, PT ;  /* 0x000000ff1b00720c */ /* 0x000fda0003f05270 */
[----:B------:R-:W-:Y:S05]  /*38ea0*/  @P0 BREAK.RELIABLE B0 ;  /* 0x0000000000000942 */ /* 0x000fea0003800100 */
[----:B------:R-:W-:Y:S05]  /*38eb0*/  @P0 BRA `(.L_x_931) ;  /* 0x00000014003c0947 */ /* 0x000fea0003800000 */
[----:B------:R-:W4:Y:S02]  /*38ec0*/  LDG.E.64 R6, desc[UR4][R24.64+0x70] ;  /* 0x0000700418067981 */ /* 0x000f24000c1e1b00 */
[----:B----4-:R-:W-:-:S14]  /*38ed0*/  DSETP.GTU.AND P0, PT, R6, RZ, PT ;  /* 0x000000ff0600722a */ /* 0x010fdc0003f0c000 */
[----:B------:R-:W-:Y:S05]  /*38ee0*/  @!P0 BREAK.RELIABLE B0 ;  /* 0x0000000000008942 */ /* 0x000fea0003800100 */
[----:B------:R-:W-:Y:S05]  /*38ef0*/  @P0 BRA `(.L_x_1127) ;  /* 0x0000000000140947 */ /* 0x000fea0003800000 */
[----:B------:R-:W-:Y:S05]  /*38f00*/  BRA `(.L_x_931) ;  /* 0x0000001400287947 */ /* 0x000fea0003800000 */
.L_x_1126:
[----:B------:R-:W4:Y:S02]  /*38f10*/  LDG.E.64 R6, desc[UR4][R40.64+0x50] ;  /* 0x0000500428067981 */ /* 0x000f24000c1e1b00 */
[----:B----4-:R-:W-:-:S14]  /*38f20*/  DSETP.GTU.AND P0, PT, R6, RZ, PT ;  /* 0x000000ff0600722a */ /* 0x010fdc0003f0c000 */
[----:B------:R-:W-:Y:S05]  /*38f30*/  @!P0 BREAK.RELIABLE B0 ;  /* 0x0000000000008942 */ /* 0x000fea0003800100 */
[----:B------:R-:W-:Y:S05]  /*38f40*/  @!P0 BRA `(.L_x_931) ;  /* 0x0000001400188947 */ /* 0x000fea0003800000 */
.L_x_1127:
[----:B------:R-:W-:Y:S05]  /*38f50*/  BSYNC.RELIABLE B0 ;  /* 0x0000000000007941 */ /* 0x000fea0003800100 */
.L_x_1125:
[----:B------:R-:W-:-:S13]  /*38f60*/  ISETP.NE.AND P0, PT, R27, 0x1, PT ;  /* 0x000000011b00780c */ /* 0x000fda0003f05270 */
[----:B------:R-:W-:Y:S05]  /*38f70*/  @!P0 BRA `(.L_x_1128) ;  /* 0x00000008008c8947 */ /* 0x000fea0003800000 */
[----:B------:R-:W-:-:S13]  /*38f80*/  ISETP.NE.AND P0, PT, R27, RZ, PT ;  /* 0x000000ff1b00720c */ /* 0x000fda0003f05270 */
[----:B------:R-:W-:Y:S05]  /*38f90*/  @P0 BRA `(.L_x_931) ;  /* 0x0000001400040947 */ /* 0x000fea0003800000 */
[----:B------:R-:W4:Y:S04]  /*38fa0*/  LDG.E.64 R40, desc[UR4][R24.64+0x70] ;  /* 0x0000700418287981 */ /* 0x000f28000c1e1b00 */
[----:B------:R5:W2:Y:S01]  /*38fb0*/  LDG.E.64 R26, desc[UR4][R24.64+0x78] ;  /* 0x00007804181a7981 */ /* 0x000aa2000c1e1b00 */
[----:B------:R-:W-:Y:S01]  /*38fc0*/  IMAD.MOV.U32 R28, RZ, RZ, 0x80000 ;  /* 0x00080000ff1c7424 */ /* 0x000fe200078e00ff */
[----:B------:R-:W-:Y:S01]  /*38fd0*/  LOP3.LUT R38, R65, 0xff, RZ, 0xc0, !PT ;  /* 0x000000ff41267812 */ /* 0x000fe200078ec0ff */
[----:B------:R-:W-:Y:S01]  /*38fe0*/  IMAD.MOV.U32 R68, RZ, RZ, 0x80000 ;  /* 0x00080000ff447424 */ /* 0x000fe200078e00ff */
[----:B------:R-:W-:Y:S02]  /*38ff0*/  LOP3.LUT R66, R64, 0xff, RZ, 0xc0, !PT ;  /* 0x000000ff40427812 */ /* 0x000fe400078ec0ff */
[----:B------:R-:W-:-:S02]  /*39000*/  LOP3.LUT R42, R21, 0xff, RZ, 0xc0, !PT ;  /* 0x000000ff152a7812 */ /* 0x000fc400078ec0ff */
[----:B------:R-:W0:Y:S01]  /*39010*/  I2F.F64.U16 R38, R38 ;  /* 0x0000002600267312 */ /* 0x000e220000101800 */
[----:B---3--:R-:W-:Y:S02]  /*39020*/  LOP3.LUT R21, R0, 0xff, RZ, 0xc0, !PT ;  /* 0x000000ff00157812 */ /* 0x008fe400078ec0ff */
[----:B------:R-:W-:-:S05]  /*39030*/  MOV R67, 0x80000 ;  /* 0x0008000000437802 */ /* 0x000fca0000000f00 */
[----:B------:R-:W3:Y:S01]  /*39040*/  I2F.F64.U16 R42, R42 ;  /* 0x0000002a002a7312 */ /* 0x000ee20000101800 */
[----:B----4-:R-:W-:Y:S02]  /*39050*/  DMUL R6, RZ, R40 ;  /* 0x00000028ff067228 */ /* 0x010fe40000000000 */
[----:B-----5:R-:W-:Y:S02]  /*39060*/  DADD R24, -R40, 1 ;  /* 0x3ff0000028187429 */ /* 0x020fe40000000100 */
[----:B--2---:R-:W-:-:S04]  /*39070*/  DMUL R64, RZ, R26 ;  /* 0x0000001aff407228 */ /* 0x004fc80000000000 */
[----:B------:R-:W-:Y:S02]  /*39080*/  DSETP.MIN.AND P0, P1, R6, 255, PT ;  /* 0x406fe0000600742a */ /* 0x000fe40003900000 */
[----:B------:R-:W-:Y:S01]  /*39090*/  IMAD.MOV.U32 R22, RZ, RZ, R7 ;  /* 0x000000ffff167224 */ /* 0x000fe200078e0007 */
[----:B------:R-:W-:Y:S02]  /*390a0*/  DADD R24, R24, -R26 ;  /* 0x0000000018187229 */ /* 0x000fe4000000081a */
[----:B------:R-:W-:Y:S01]  /*390b0*/  DSETP.MIN.AND P2, P3, R64, 255, PT ;  /* 0x406fe0004000742a */ /* 0x000fe20003b40000 */
[----:B------:R-:W-:Y:S01]  /*390c0*/  SEL R6, R6, RZ, P0 ;  /* 0x000000ff06067207 */ /* 0x000fe20000000000 */
[----:B------:R-:W-:Y:S01]  /*390d0*/  DMUL R26, R26, 255 ;  /* 0x406fe0001a1a7828 */ /* 0x000fe20000000000 */
[----:B------:R-:W-:-:S03]  /*390e0*/  FSEL R23, R22, 3.748046875, P0 ;  /* 0x406fe00016177808 */ /* 0x000fc60000000000 */
[C---:B0-----:R-:W-:Y:S02]  /*390f0*/  DMUL R38, R24.reuse, R38 ;  /* 0x0000002618267228 */ /* 0x041fe40000000000 */
[----:B---3--:R-:W-:Y:S01]  /*39100*/  DMUL R42, R24, R42 ;  /* 0x0000002a182a7228 */ /* 0x008fe20000000000 */
[----:B------:R-:W-:-:S05]  /*39110*/  @P1 LOP3.LUT R23, R28, 0x406fe000, RZ, 0xfc, !PT ;  /* 0x406fe0001c171812 */ /* 0x000fca00078efcff */
[----:B------:R-:W-:Y:S01]  /*39120*/  IMAD.MOV.U32 R7, RZ, RZ, R23 ;  /* 0x000000ffff077224 */ /* 0x000fe200078e0017 */
[----:B------:R-:W-:Y:S01]  /*39130*/  DMUL R22, R40, 255 ;  /* 0x406fe00028167828 */ /* 0x000fe20000000000 */
[----:B------:R0:W2:Y:S07]  /*39140*/  I2F.F64.U16 R40, R66 ;  /* 0x0000004200287312 */ /* 0x0000ae0000101800 */
[----:B------:R-:W-:Y:S02]  /*39150*/  DSETP.MIN.AND P0, P1, R22, 255, PT ;  /* 0x406fe0001600742a */ /* 0x000fe40003900000 */
[----:B------:R-:W-:Y:S01]  /*39160*/  IMAD.MOV.U32 R0, RZ, RZ, R23 ;  /* 0x000000ffff007224 */ /* 0x000fe200078e0017 */
[----:B------:R3:W4:Y:S01]  /*39170*/  F2I.U32.F64.TRUNC R28, R6 ;  /* 0x00000006001c7311 */ /* 0x000722000030d000 */
[----:B0-----:R-:W-:Y:S01]  /*39180*/  IMAD.MOV.U32 R66, RZ, RZ, 0x80000 ;  /* 0x00080000ff427424 */ /* 0x001fe200078e00ff */
[----:B--2---:R-:W-:-:S02]  /*39190*/  DMUL R40, R24, R40 ;  /* 0x0000002818287228 */ /* 0x004fc40000000000 */
[----:B---3--:R-:W-:Y:S01]  /*391a0*/  FSEL R7, R0, 3.748046875, P0 ;  /* 0x406fe00000077808 */ /* 0x008fe20000000000 */
[----:B------:R-:W-:-:S06]  /*391b0*/  IMAD.MOV.U32 R6, RZ, RZ, R22 ;  /* 0x000000ffff067224 */ /* 0x000fcc00078e0016 */
[----:B------:R-:W-:Y:S01]  /*391c0*/  @P1 LOP3.LUT R7, R67, 0x406fe000, RZ, 0xfc, !PT ;  /* 0x406fe00043071812 */ /* 0x000fe200078efcff */
[----:B------:R-:W-:Y:S01]  /*391d0*/  IMAD.MOV.U32 R0, RZ, RZ, R65 ;  /* 0x000000ffff007224 */ /* 0x000fe200078e0041 */
[----:B------:R0:W2:Y:S01]  /*391e0*/  I2F.F64.U16 R22, R21 ;  /* 0x0000001500167312 */ /* 0x0000a20000101800 */
[----:B----4-:R-:W-:Y:S02]  /*391f0*/  LOP3.LUT R28, R28, 0xff, RZ, 0xc0, !PT ;  /* 0x000000ff1c1c7812 */ /* 0x010fe400078ec0ff */
[----:B------:R-:W-:Y:S01]  /*39200*/  SEL R6, R6, RZ, P0 ;  /* 0x000000ff06067207 */ /* 0x000fe20000000000 */
[----:B------:R-:W-:Y:S01]  /*39210*/  DSETP.MIN.AND P0, P1, R38, 255, PT ;  /* 0x406fe0002600742a */ /* 0x000fe20003900000 */
[----:B------:R-:W-:Y:S02]  /*39220*/  FSEL R67, R0, 3.748046875, P2 ;  /* 0x406fe00000437808 */ /* 0x000fe40001000000 */
[----:B------:R-:W-:Y:S01]  /*39230*/  @P3 LOP3.LUT R67, R66, 0x406fe000, RZ, 0xfc, !PT ;  /* 0x406fe00042433812 */ /* 0x000fe200078efcff */
[----:B0-----:R-:W-:Y:S01]  /*39240*/  IMAD.MOV.U32 R21, RZ, RZ, R39 ;  /* 0x000000ffff157224 */ /* 0x001fe200078e0027 */
[----:B------:R-:W-:Y:S01]  /*39250*/  SEL R66, R64, RZ, P2 ;  /* 0x000000ff40427207 */ /* 0x000fe20001000000 */
[----:B------:R-:W-:Y:S01]  /*39260*/  DSETP.MIN.AND P2, P3, R40, 255, PT ;  /* 0x406fe0002800742a */ /* 0x000fe20003b40000 */
[----:B------:R0:W3:Y:S01]  /*39270*/  F2I.U32.F64.TRUNC R0, R6 ;  /* 0x0000000600007311 */ /* 0x0000e2000030d000 */
[----:B------:R-:W-:Y:S01]  /*39280*/  IMAD.MOV.U32 R39, RZ, RZ, 0x80000 ;  /* 0x00080000ff277424 */ /* 0x000fe200078e00ff */
[----:B--2---:R-:W-:Y:S01]  /*39290*/  DMUL R64, R24, R22 ;  /* 0x0000001618407228 */ /* 0x004fe20000000000 */
[----:B------:R-:W-:Y:S01]  /*392a0*/  IMAD.MOV.U32 R22, RZ, RZ, 0x80000 ;  /* 0x00080000ff167424 */ /* 0x000fe200078e00ff */
[----:B------:R-:W-:-:S04]  /*392b0*/  MOV R24, R43 ;  /* 0x0000002b00187202 */ /* 0x000fc80000000f00 */
[----:B------:R-:W2:Y:S01]  /*392c0*/  F2I.U32.F64.TRUNC R66, R66 ;  /* 0x0000004200427311 */ /* 0x000ea2000030d000 */
[----:B0-----:R-:W-:Y:S01]  /*392d0*/  FSEL R7, R21, 3.748046875, P0 ;  /* 0x406fe00015077808 */ /* 0x001fe20000000000 */
[----:B------:R-:W-:Y:S01]  /*392e0*/  IMAD.MOV.U32 R21, RZ, RZ, R41 ;  /* 0x000000ffff157224 */ /* 0x000fe200078e0029 */
[----:B------:R-:W-:Y:S02]  /*392f0*/  @P1 LOP3.LUT R7, R68, 0x406fe000, RZ, 0xfc, !PT ;  /* 0x406fe00044071812 */ /* 0x000fe400078efcff */
[----:B------:R-:W-:Y:S01]  /*39300*/  SEL R6, R38, RZ, P0 ;  /* 0x000000ff26067207 */ /* 0x000fe20000000000 */
[----:B------:R-:W-:Y:S01]  /*39310*/  DSETP.MIN.AND P0, P1, R42, 255, PT ;  /* 0x406fe0002a00742a */ /* 0x000fe20003900000 */
[----:B------:R-:W-:Y:S01]  /*39320*/  FSEL R23, R21, 3.748046875, P2 ;  /* 0x406fe00015177808 */ /* 0x000fe20001000000 */
[----:B------:R-:W-:Y:S01]  /*39330*/  IMAD.MOV.U32 R38, RZ, RZ, 0x80000 ;  /* 0x00080000ff267424 */ /* 0x000fe200078e00ff */
[----:B------:R-:W-:Y:S01]  /*39340*/  @P3 LOP3.LUT R23, R22, 0x406fe000, RZ, 0xfc, !PT ;  /* 0x406fe00016173812 */ /* 0x000fe200078efcff */
[----:B------:R0:W4:Y:S01]  /*39350*/  F2I.U32.F64.TRUNC R21, R6 ;  /* 0x0000000600157311 */ /* 0x000122000030d000 */
[----:B------:R-:W-:Y:S01]  /*39360*/  SEL R22, R40, RZ, P2 ;  /* 0x000000ff28167207 */ /* 0x000fe20001000000 */
[----:B------:R-:W-:Y:S01]  /*39370*/  DSETP.MIN.AND P2, P3, R64, 255, PT ;  /* 0x406fe0004000742a */ /* 0x000fe20003b40000 */
[----:B------:R-:W-:Y:S01]  /*39380*/  FSEL R25, R24, 3.748046875, P0 ;  /* 0x406fe00018197808 */ /* 0x000fe20000000000 */
[----:B------:R-:W-:Y:S01]  /*39390*/  IMAD.MOV.U32 R40, RZ, RZ, 0x80000 ;  /* 0x00080000ff287424 */ /* 0x000fe200078e00ff */
[----:B------:R-:W-:-:S02]  /*393a0*/  SEL R24, R42, RZ, P0 ;  /* 0x000000ff2a187207 */ /* 0x000fc40000000000 */
[----:B---3--:R-:W-:Y:S01]  /*393b0*/  LOP3.LUT R0, R0, 0xff, RZ, 0xc0, !PT ;  /* 0x000000ff00007812 */ /* 0x008fe200078ec0ff */
[----:B------:R-:W3:Y:S01]  /*393c0*/  F2I.U32.F64.TRUNC R22, R22 ;  /* 0x0000001600167311 */ /* 0x000ee2000030d000 */
[----:B--2---:R-:W-:Y:S01]  /*393d0*/  LOP3.LUT R66, R66, 0xff, RZ, 0xc0, !PT ;  /* 0x000000ff42427812 */ /* 0x004fe200078ec0ff */
[----:B0-----:R-:W-:Y:S01]  /*393e0*/  IMAD.MOV.U32 R6, RZ, RZ, R65 ;  /* 0x000000ffff067224 */ /* 0x001fe200078e0041 */
[----:B------:R-:W-:Y:S01]  /*393f0*/  @P1 LOP3.LUT R25, R38, 0x406fe000, RZ, 0xfc, !PT ;  /* 0x406fe00026191812 */ /* 0x000fe200078efcff */
[----:B------:R-:W-:-:S03]  /*39400*/  DSETP.MIN.AND P0, P1, R26, 255, PT ;  /* 0x406fe0001a00742a */ /* 0x000fc60003900000 */
[----:B------:R-:W-:Y:S01]  /*39410*/  FSEL R7, R6, 3.748046875, P2 ;  /* 0x406fe00006077808 */ /* 0x000fe20001000000 */
[----:B------:R0:W2:Y:S01]  /*39420*/  F2I.U32.F64.TRUNC R38, R24 ;  /* 0x0000001800267311 */ /* 0x0000a2000030d000 */
[----:B------:R-:W-:Y:S02]  /*39430*/  @P3 LOP3.LUT R7, R39, 0x406fe000, RZ, 0xfc, !PT ;  /* 0x406fe00027073812 */ /* 0x000fe400078efcff */
[----:B------:R-:W-:Y:S02]  /*39440*/  SEL R6, R64, RZ, P2 ;  /* 0x000000ff40067207 */ /* 0x000fe40001000000 */
[----:B----4-:R-:W-:Y:S02]  /*39450*/  LOP3.LUT R21, R21, 0xff, RZ, 0xc0, !PT ;  /* 0x000000ff15157812 */ /* 0x010fe400078ec0ff */
[----:B---3--:R-:W-:Y:S01]  /*39460*/  LOP3.LUT R41, R22, 0xff, RZ, 0xc0, !PT ;  /* 0x000000ff16297812 */ /* 0x008fe200078ec0ff */
[----:B------:R3:W4:Y:S01]  /*39470*/  F2I.U32.F64.TRUNC R39, R6 ;  /* 0x0000000600277311 */ /* 0x000722000030d000 */
[----:B0-----:R-:W-:-:S03]  /*39480*/  IMAD.MOV.U32 R25, RZ, RZ, R27 ;  /* 0x000000ffff197224 */ /* 0x001fc600078e001b */
[----:B------:R-:W-:Y:S02]  /*39490*/  IMAD.IADD R24, R28, 0x1, R41 ;  /* 0x000000011c187824 */ /* 0x000fe400078e0229 */
[----:B------:R-:W-:Y:S01]  /*394a0*/  IMAD.IADD R21, R21, 0x1, R28 ;  /* 0x0000000115157824 */ /* 0x000fe200078e021c */
[----:B--2---:R-:W-:Y:S02]  /*394b0*/  LOP3.LUT R27, R38, 0xff, RZ, 0xc0, !PT ;  /* 0x000000ff261b7812 */ /* 0x004fe400078ec0ff */
[----:B---3--:R-:W-:Y:S01]  /*394c0*/  FSEL R7, R25, 3.748046875, P0 ;  /* 0x406fe00019077808 */ /* 0x008fe20000000000 */
[----:B------:R0:W2:Y:S02]  /*394d0*/  I2F.F64.U32 R22, R21 ;  /* 0x0000001500167312 */ /* 0x0000a40000201800 */
[----:B------:R-:W-:Y:S01]  /*394e0*/  IMAD.IADD R27, R28, 0x1, R27 ;  /* 0x000000011c1b7824 */ /* 0x000fe200078e021b */
[----:B------:R-:W-:Y:S01]  /*394f0*/  @P1 LOP3.LUT R7, R40, 0x406fe000, RZ, 0xfc, !PT ;  /* 0x406fe00028071812 */ /* 0x000fe200078efcff */
[----:B------:R-:W-:Y:S01]  /*39500*/  IMAD.MOV.U32 R28, RZ, RZ, 0x80000 ;  /* 0x00080000ff1c7424 */ /* 0x000fe200078e00ff */
[----:B----4-:R-:W-:-:S02]  /*39510*/  LOP3.LUT R39, R39, 0xff, RZ, 0xc0, !PT ;  /* 0x000000ff27277812 */ /* 0x010fc400078ec0ff */
[----:B------:R-:W-:Y:S01]  /*39520*/  SEL R6, R26, RZ, P0 ;  /* 0x000000ff1a067207 */ /* 0x000fe20000000000 */
[----:B------:R-:W3:Y:S02]  /*39530*/  I2F.F64.U32 R24, R24 ;  /* 0x0000001800187312 */ /* 0x000ee40000201800 */
[----:B------:R-:W-:Y:S02]  /*39540*/  IMAD.IADD R39, R39, 0x1, R0 ;  /* 0x0000000127277824 */ /* 0x000fe400078e0200 */
[----:B0-----:R-:W-:Y:S01]  /*39550*/  IMAD.MOV.U32 R21, RZ, RZ, 0x80000 ;  /* 0x00080000ff157424 */ /* 0x001fe200078e00ff */
[----:B--2---:R-:W-:-:S03]  /*39560*/  DSETP.MIN.AND P0, P1, R22, 255, PT ;  /* 0x406fe0001600742a */ /* 0x004fc60003900000 */
[----:B------:R-:W0:Y:S01]  /*39570*/  I2F.F64.U32 R38, R39 ;  /* 0x0000002700267312 */ /* 0x000e220000201800 */
[----:B------:R-:W-:Y:S01]  /*39580*/  MOV R0, R23 ;  /* 0x0000001700007202 */ /* 0x000fe20000000f00 */
[----:B---3--:R-:W-:-:S06]  /*39590*/  DSETP.MIN.AND P2, P3, R24, 255, PT ;  /* 0x406fe0001800742a */ /* 0x008fcc0003b40000 */
[----:B------:R-:W2:Y:S08]  /*395a0*/  I2F.F64.U32 R26, R27 ;  /* 0x0000001b001a7312 */ /* 0x000eb00000201800 */
[----:B------:R3:W4:Y:S02]  /*395b0*/  F2I.U32.F64.TRUNC R40, R6 ;  /* 0x0000000600287311 */ /* 0x000724000030d000 */
[----:B---3--:R-:W-:Y:S01]  /*395c0*/  FSEL R7, R0, 3.748046875, P0 ;  /* 0x406fe00000077808 */ /* 0x008fe20000000000 */
[----:B------:R-:W-:Y:S01]  /*395d0*/  IMAD.MOV.U32 R0, RZ, RZ, R25 ;  /* 0x000000ffff007224 */ /* 0x000fe200078e0019 */
[----:B------:R-:W-:-:S02]  /*395e0*/  SEL R6, R22, RZ, P0 ;  /* 0x000000ff16067207 */ /* 0x000fc40000000000 */
[----:B------:R-:W-:Y:S02]  /*395f0*/  SEL R22, R24, RZ, P2 ;  /* 0x000000ff18167207 */ /* 0x000fe40001000000 */
[----:B------:R-:W-:Y:S02]  /*39600*/  FSEL R23, R0, 3.748046875, P2 ;  /* 0x406fe00000177808 */ /* 0x000fe40001000000 */
[C---:B------:R-:W-:Y:S01]  /*39610*/  @P3 LOP3.LUT R23, R21.reuse, 0x406fe000, RZ, 0xfc, !PT ;  /* 0x406fe00015173812 */ /* 0x040fe200078efcff */
[----:B0-----:R-:W-:Y:S01]  /*39620*/  DSETP.MIN.AND P2, P3, R38, 255, PT ;  /* 0x406fe0002600742a */ /* 0x001fe20003b40000 */
[----:B------:R-:W-:Y:S01]  /*39630*/  @P1 LOP3.LUT R7, R21, 0x406fe000, RZ, 0xfc, !PT ;  /* 0x406fe00015071812 */ /* 0x000fe200078efcff */
[----:B--2---:R-:W-:Y:S01]  /*39640*/  DSETP.MIN.AND P0, P1, R26, 255, PT ;  /* 0x406fe0001a00742a */ /* 0x004fe20003900000 */
[----:B------:R-:W0:Y:S01]  /*39650*/  F2I.U32.F64.TRUNC R22, R22 ;  /* 0x0000001600167311 */ /* 0x000e22000030d000 */
[----:B------:R-:W-:Y:S01]  /*39660*/  IMAD.MOV.U32 R21, RZ, RZ, R27 ;  /* 0x000000ffff157224 */ /* 0x000fe200078e001b */
[----:B----4-:R-:W-:-:S03]  /*39670*/  LOP3.LUT R40, R40, 0xff, RZ, 0xc0, !PT ;  /* 0x000000ff28287812 */ /* 0x010fc600078ec0ff */
[----:B------:R-:W-:Y:S01]  /*39680*/  SEL R24, R26, RZ, P0 ;  /* 0x000000ff1a187207 */ /* 0x000fe20000000000 */
[----:B------:R-:W-:Y:S01]  /*39690*/  IMAD.MOV.U32 R26, RZ, RZ, 0x80000 ;  /* 0x00080000ff1a7424 */ /* 0x000fe200078e00ff */
[----:B------:R-:W-:Y:S01]  /*396a0*/  FSEL R25, R21, 3.748046875, P0 ;  /* 0x406fe00015197808 */ /* 0x000fe20000000000 */
[----:B------:R2:W3:Y:S05]  /*396b0*/  F2I.U32.F64.TRUNC R0, R6 ;  /* 0x0000000600007311 */ /* 0x0004ea000030d000 */
[----:B------:R-:W-:Y:S02]  /*396c0*/  @P1 LOP3.LUT R25, R28, 0x406fe000, RZ, 0xfc, !PT ;  /* 0x406fe0001c191812 */ /* 0x000fe400078efcff */
[----:B0-----:R-:W-:-:S02]  /*396d0*/  LOP3.LUT R27, R22, 0xff, RZ, 0xc0, !PT ;  /* 0x000000ff161b7812 */ /* 0x001fc400078ec0ff */
[----:B------:R-:W0:Y:S01]  /*396e0*/  F2I.U32.F64.TRUNC R21, R24 ;  /* 0x0000001800157311 */ /* 0x000e22000030d000 */
[----:B--2---:R-:W-:-:S05]  /*396f0*/  IMAD.MOV.U32 R6, RZ, RZ, R39 ;  /* 0x000000ffff067224 */ /* 0x004fca00078e0027 */
[----:B------:R-:W-:Y:S02]  /*39700*/  FSEL R7, R6, 3.748046875, P2 ;  /* 0x406fe00006077808 */ /* 0x000fe40001000000 */
[----:B------:R-:W-:Y:S02]  /*39710*/  SEL R6, R38, RZ, P2 ;  /* 0x000000ff26067207 */ /* 0x000fe40001000000 */
[----:B------:R-:W-:Y:S02]  /*39720*/  @P3 LOP3.LUT R7, R26, 0x406fe000, RZ, 0xfc, !PT ;  /* 0x406fe0001a073812 */ /* 0x000fe400078efcff */
[----:B---3--:R-:W-:Y:S01]  /*39730*/  LOP3.LUT R23, R0, 0xff, RZ, 0xc0, !PT ;  /* 0x000000ff00177812 */ /* 0x008fe200078ec0ff */
[C---:B------:R-:W-:Y:S01]  /*39740*/  IMAD.IADD R0, R66.reuse, 0x1, R27 ;  /* 0x0000000142007824 */ /* 0x040fe200078e021b */
[----:B------:R-:W2:Y:S01]  /*39750*/  F2I.U32.F64.TRUNC R6, R6 ;  /* 0x0000000600067311 */ /* 0x000ea2000030d000 */
[----:B0-----:R-:W-:Y:S02]  /*39760*/  LOP3.LUT R21, R21, 0xff, RZ, 0xc0, !PT ;  /* 0x000000ff15157812 */ /* 0x001fe400078ec0ff */
[----:B------:R-:W-:-:S03]  /*39770*/  IMAD.IADD R23, R66, 0x1, R23 ;  /* 0x0000000142177824 */ /* 0x000fc600078e0217 */
[----:B------:R-:W-:Y:S02]  /*39780*/  IMAD.IADD R21, R66, 0x1, R21 ;  /* 0x0000000142157824 */ /* 0x000fe400078e0215 */
[----:B------:R-:W0:Y:S01]  /*39790*/  I2F.F64.U32 R24, R0 ;  /* 0x0000000000187312 */ /* 0x000e220000201800 */
[----:B--2---:R-:W-:-:S07]  /*397a0*/  LOP3.LUT R7, R6, 0xff, RZ, 0xc0, !PT ;  /* 0x000000ff06077812 */ /* 0x004fce00078ec0ff */
[----:B------:R-:W2:Y:S01]  /*397b0*/  I2F.F64.U32 R22, R23 ;  /* 0x0000001700167312 */ /* 0x000ea20000201800 */
[----:B------:R-:W-:Y:S01]  /*397c0*/  IMAD.IADD R38, R40, 0x1, R7 ;  /* 0x0000000128267824 */ /* 0x000fe200078e0207 */
[----:B0-----:R-:W-:-:S06]  /*397d0*/  DSETP.MIN.AND P2, P3, R24, 255, PT ;  /* 0x406fe0001800742a */ /* 0x001fcc0003b40000 */
[----:B------:R0:W3:Y:S01]  /*397e0*/  I2F.F64.U32 R26, R21 ;  /* 0x00000015001a7312 */ /* 0x0000e20000201800 */
[----:B------:R-:W-:Y:S01]  /*397f0*/  IMAD.MOV.U32 R0, RZ, RZ, R25 ;  /* 0x000000ffff007224 */ /* 0x000fe200078e0019 */
[----:B--2---:R-:W-:-:S06]  /*39800*/  DSETP.MIN.AND P0, P1, R22, 255, PT ;  /* 0x406fe0001600742a */ /* 0x004fcc0003900000 */
[----:B------:R-:W2:Y:S01]  /*39810*/  I2F.F64.U32 R38, R38 ;  /* 0x0000002600267312 */ /* 0x000ea20000201800 */
[----:B------:R-:W-:Y:S01]  /*39820*/  MOV R6, R23 ;  /* 0x0000001700067202 */ /* 0x000fe20000000f00 */
[----:B0-----:R-:W-:Y:S01]  /*39830*/  IMAD.MOV.U32 R21, RZ, RZ, 0x80000 ;  /* 0x00080000ff157424 */ /* 0x001fe200078e00ff */
[----:B------:R-:W-:Y:S02]  /*39840*/  FSEL R23, R0, 3.748046875, P2 ;  /* 0x406fe00000177808 */ /* 0x000fe40001000000 */
[----:B------:R-:W-:Y:S02]  /*39850*/  FSEL R7, R6, 3.748046875, P0 ;  /* 0x406fe00006077808 */ /* 0x000fe40000000000 */
[----:B------:R-:W-:Y:S01]  /*39860*/  SEL R6, R22, RZ, P0 ;  /* 0x000000ff16067207 */ /* 0x000fe20000000000 */
[----:B---3--:R-:W-:Y:S01]  /*39870*/  IMAD.MOV.U32 R0, RZ, RZ, R27 ;  /* 0x000000ffff007224 */ /* 0x008fe200078e001b */
[----:B------:R-:W-:Y:S02]  /*39880*/  @P3 LOP3.LUT R23, R28, 0x406fe000, RZ, 0xfc, !PT ;  /* 0x406fe0001c173812 */ /* 0x000fe400078efcff */
[----:B------:R-:W-:-:S02]  /*39890*/  SEL R22, R24, RZ, P2 ;  /* 0x000000ff18167207 */ /* 0x000fc40001000000 */
[----:B------:R-:W-:Y:S01]  /*398a0*/  @P1 LOP3.LUT R7, R28, 0x406fe000, RZ, 0xfc, !PT ;  /* 0x406fe0001c071812 */ /* 0x000fe200078efcff */
[----:B------:R-:W-:Y:S02]  /*398b0*/  DSETP.MIN.AND P0, P1, R26, 255, PT ;  /* 0x406fe0001a00742a */ /* 0x000fe40003900000 */
[----:B--2---:R-:W-:Y:S01]  /*398c0*/  DSETP.MIN.AND P2, P3, R38, 255, PT ;  /* 0x406fe0002600742a */ /* 0x004fe20003b40000 */
[----:B------:R0:W-:Y:S03]  /*398d0*/  F2I.U32.F64.TRUNC R65, R6 ;  /* 0x0000000600417311 */ /* 0x0001e6000030d000 */
[----:B------:R-:W-:Y:S01]  /*398e0*/  FSEL R25, R0, 3.748046875, P0 ;  /* 0x406fe00000197808 */ /* 0x000fe20000000000 */
[----:B------:R-:W-:Y:S01]  /*398f0*/  IMAD.MOV.U32 R0, RZ, RZ, R39 ;  /* 0x000000ffff007224 */ /* 0x000fe200078e0027 */
[----:B------:R-:W-:-:S03]  /*39900*/  SEL R24, R26, RZ, P0 ;  /* 0x000000ff1a187207 */ /* 0x000fc60000000000 */
[----:B------:R-:W2:Y:S01]  /*39910*/  F2I.U32.F64.TRUNC R22, R22 ;  /* 0x0000001600167311 */ /* 0x000ea2000030d000 */
[----:B0-----:R-:W-:Y:S01]  /*39920*/  IMAD.MOV.U32 R6, RZ, RZ, 0x80000 ;  /* 0x00080000ff067424 */ /* 0x001fe200078e00ff */
[----:B------:R-:W-:Y:S02]  /*39930*/  FSEL R7, R0, 3.748046875, P2 ;  /* 0x406fe00000077808 */ /* 0x000fe40001000000 */
[----:B------:R-:W-:Y:S02]  /*39940*/  @P1 LOP3.LUT R25, R21, 0x406fe000, RZ, 0xfc, !PT ;  /* 0x406fe00015191812 */ /* 0x000fe400078efcff */
[----:B------:R-:W-:Y:S02]  /*39950*/  @P3 LOP3.LUT R7, R6, 0x406fe000, RZ, 0xfc, !PT ;  /* 0x406fe00006073812 */ /* 0x000fe400078efcff */
[----:B------:R-:W-:Y:S01]  /*39960*/  SEL R6, R38, RZ, P2 ;  /* 0x000000ff26067207 */ /* 0x000fe20001000000 */
[----:B------:R0:W3:Y:S01]  /*39970*/  F2I.U32.F64.TRUNC R21, R24 ;  /* 0x0000001800157311 */ /* 0x0000e2000030d000 */
[----:B--2---:R-:W-:-:S07]  /*39980*/  PRMT R64, R22, 0x7610, R64 ;  /* 0x0000761016407816 */ /* 0x004fce0000000040 */
[----:B------:R0:W2:Y:S01]  /*39990*/  F2I.U32.F64.TRUNC R0, R6 ;  /* 0x0000000600007311 */ /* 0x0000a2000030d000 */
[----:B------:R-:W-:Y:S05]  /*399a0*/  BRA `(.L_x_931) ;  /* 0x0000000800807947 */ /* 0x000fea0003800000 */
.L_x_1128:
[----:B------:R-:W4:Y:S04]  /*399b0*/  LDG.E.64 R24, desc[UR4][R40.64+0x50] ;  /* 0x0000500428187981 */ /* 0x000f28000c1e1b00 */
[----:B------:R-:W5:Y:S01]  /*399c0*/  LDG.E.64 R26, desc[UR4][R40.64+0x58] ;  /* 0x00005804281a7981 */ /* 0x000f62000c1e1b00 */
[----:B------:R-:W-:Y:S01]  /*399d0*/  IMAD.MOV.U32 R28, RZ, RZ, 0x80000 ;  /* 0x00080000ff1c7424 */ /* 0x000fe200078e00ff */
[----:B------:R-:W-:Y:S01]  /*399e0*/  LOP3.LUT R38, R65, 0xff, RZ, 0xc0, !PT ;  /* 0x000000ff41267812 */ /* 0x000fe200078ec0ff */
[----:B------:R-:W-:Y:S01]  /*399f0*/  IMAD.MOV.U32 R68, RZ, RZ, 0x80000 ;  /* 0x00080000ff447424 */ /* 0x000fe200078e00ff */
[----:B------:R-:W-:Y:S02]  /*39a00*/  LOP3.LUT R42, R64, 0xff, RZ, 0xc0, !PT ;  /* 0x000000ff402a7812 */ /* 0x000fe400078ec0ff */
[----:B------:R-:W-:Y:S01]  /*39a10*/  LOP3.LUT R64, R21, 0xff, RZ, 0xc0, !PT ;  /* 0x000000ff15407812 */ /* 0x000fe200078ec0ff */
[----:B------:R-:W-:Y:S01]  /*39a20*/  IMAD.MOV.U32 R21, RZ, RZ, 0x80000 ;  /* 0x00080000ff157424 */ /* 0x000fe200078e00ff */
[----:B------:R-:W0:Y:S01]  /*39a30*/  I2F.F64.U16 R38, R38 ;  /* 0x0000002600267312 */ /* 0x000e220000101800 */
[----:B---3--:R-:W-:-:S07]  /*39a40*/  LOP3.LUT R66, R0, 0xff, RZ, 0xc0, !PT ;  /* 0x000000ff00427812 */ /* 0x008fce00078ec0ff */
[----:B------:R-:W3:Y:S08]  /*39a50*/  I2F.F64.U16 R42, R42 ;  /* 0x0000002a002a7312 */ /* 0x000ef00000101800 */
[----:B------:R-:W-:Y:S08]  /*39a60*/  I2F.F64.U16 R64, R64 ;  /* 0x0000004000407312 */ /* 0x000ff00000101800 */
[----:B------:R-:W1:Y:S01]  /*39a70*/  I2F.F64.U16 R66, R66 ;  /* 0x0000004200427312 */ /* 0x000e620000101800 */
[----:B----4-:R-:W-:-:S02]  /*39a80*/  DMUL R6, RZ, R24 ;  /* 0x00000018ff067228 */ /* 0x010fc40000000000 */
[----:B-----5:R-:W-:-:S06]  /*39a90*/  DMUL R40, RZ, R26 ;  /* 0x0000001aff287228 */ /* 0x020fcc0000000000 */
[----:B------:R-:W-:Y:S02]  /*39aa0*/  DSETP.MIN.AND P0, P1, R6, 255, PT ;  /* 0x406fe0000600742a */ /* 0x000fe40003900000 */
[----:B--2---:R-:W-:Y:S01]  /*39ab0*/  IMAD.MOV.U32 R22, RZ, RZ, R7 ;  /* 0x000000ffff167224 */ /* 0x004fe200078e0007 */
[----:B------:R-:W-:-:S03]  /*39ac0*/  DSETP.MIN.AND P2, P3, R40, 255, PT ;  /* 0x406fe0002800742a */ /* 0x000fc60003b40000 */
[----:B------:R-:W-:Y:S02]  /*39ad0*/  SEL R6, R6, RZ, P0 ;  /* 0x000000ff06067207 */ /* 0x000fe40000000000 */
[----:B------:R-:W-:-:S06]  /*39ae0*/  FSEL R23, R22, 3.748046875, P0 ;  /* 0x406fe00016177808 */ /* 0x000fcc0000000000 */
[----:B------:R-:W-:-:S05]  /*39af0*/  @P1 LOP3.LUT R23, R28, 0x406fe000, RZ, 0xfc, !PT ;  /* 0x406fe0001c171812 */ /* 0x000fca00078efcff */
[----:B------:R-:W-:Y:S01]  /*39b00*/  IMAD.MOV.U32 R7, RZ, RZ, R23 ;  /* 0x000000ffff077224 */ /* 0x000fe200078e0017 */
[C---:B------:R-:W-:Y:S02]  /*39b10*/  DMUL R22, R24.reuse, 255 ;  /* 0x406fe00018167828 */ /* 0x040fe40000000000 */
[----:B------:R-:W-:Y:S01]  /*39b20*/  DADD R24, -R24, 1 ;  /* 0x3ff0000018187429 */ /* 0x000fe20000000100 */
[----:B------:R2:W4:Y:S05]  /*39b30*/  F2I.U32.F64.TRUNC R28, R6 ;  /* 0x00000006001c7311 */ /* 0x00052a000030d000 */
[----:B------:R-:W-:Y:S02]  /*39b40*/  DSETP.MIN.AND P0, P1, R22, 255, PT ;  /* 0x406fe0001600742a */ /* 0x000fe40003900000 */
[----:B------:R-:W-:Y:S01]  /*39b50*/  DADD R24, R24, -R26 ;  /* 0x0000000018187229 */ /* 0x000fe2000000081a */
[----:B------:R-:W-:Y:S01]  /*39b60*/  MOV R0, R23 ;  /* 0x0000001700007202 */ /* 0x000fe20000000f00 */
[----:B------:R-:W-:Y:S01]  /*39b70*/  DMUL R26, R26, 255 ;  /* 0x406fe0001a1a7828 */ /* 0x000fe20000000000 */
[----:B--2---:R-:W-:-:S02]  /*39b80*/  IMAD.MOV.U32 R6, RZ, RZ, R22 ;  /* 0x000000ffff067224 */ /* 0x004fc400078e0016 */
[----:B------:R-:W-:Y:S01]  /*39b90*/  FSEL R7, R0, 3.748046875, P0 ;  /* 0x406fe00000077808 */ /* 0x000fe20000000000 */
[----:B------:R-:W-:Y:S02]  /*39ba0*/  IMAD.MOV.U32 R0, RZ, RZ, R41 ;  /* 0x000000ffff007224 */ /* 0x000fe400078e0029 */
[-C--:B0-----:R-:W-:Y:S01]  /*39bb0*/  DMUL R22, R38, R24.reuse ;  /* 0x0000001826167228 */ /* 0x081fe20000000000 */
[----:B------:R-:W-:Y:S01]  /*39bc0*/  SEL R6, R6, RZ, P0 ;  /* 0x000000ff06067207 */ /* 0x000fe20000000000 */
[-C--:B---3--:R-:W-:Y:S01]  /*39bd0*/  DMUL R38, R42, R24.reuse ;  /* 0x000000182a267228 */ /* 0x088fe20000000000 */
[----:B------:R-:W-:Y:S01]  /*39be0*/  FSEL R69, R0, 3.748046875, P2 ;  /* 0x406fe00000457808 */ /* 0x000fe20001000000 */
[-C--:B-1----:R-:W-:Y:S01]  /*39bf0*/  DMUL R42, R66, R24.reuse ;  /* 0x00000018422a7228 */ /* 0x082fe20000000000 */
[----:B------:R-:W-:Y:S01]  /*39c00*/  @P1 LOP3.LUT R7, R21, 0x406fe000, RZ, 0xfc, !PT ;  /* 0x406fe00015071812 */ /* 0x000fe200078efcff */
[----:B------:R-:W-:Y:S01]  /*39c10*/  IMAD.MOV.U32 R21, RZ, RZ, R40 ;  /* 0x000000ffff157224 */ /* 0x000fe200078e0028 */
[----:B------:R-:W-:Y:S01]  /*39c20*/  DMUL R40, R64, R24 ;  /* 0x0000001840287228 */ /* 0x000fe20000000000 */
[----:B------:R-:W-:Y:S01]  /*39c30*/  @P3 LOP3.LUT R69, R68, 0x406fe000, RZ, 0xfc, !PT ;  /* 0x406fe00044453812 */ /* 0x000fe200078efcff */
[----:B------:R-:W-:Y:S01]  /*39c40*/  DSETP.MIN.AND P0, P1, R22, 255, PT ;  /* 0x406fe0001600742a */ /* 0x000fe20003900000 */
[----:B------:R0:W1:Y:S01]  /*39c50*/  F2I.U32.F64.TRUNC R0, R6 ;  /* 0x0000000600007311 */ /* 0x000062000030d000 */
[----:B------:R-:W-:Y:S01]  /*39c60*/  SEL R64, R21, RZ, P2 ;  /* 0x000000ff15407207 */ /* 0x000fe20001000000 */
[----:B------:R-:W-:Y:S01]  /*39c70*/  DSETP.MIN.AND P2, P3, R38, 255, PT ;  /* 0x406fe0002600742a */ /* 0x000fe20003b40000 */
[----:B------:R-:W-:Y:S01]  /*39c80*/  IMAD.MOV.U32 R21, RZ, RZ, R23 ;  /* 0x000000ffff157224 */ /* 0x000fe200078e0017 */
[----:B----4-:R-:W-:Y:S01]  /*39c90*/  LOP3.LUT R28, R28, 0xff, RZ, 0xc0, !PT ;  /* 0x000000ff1c1c7812 */ /* 0x010fe200078ec0ff */
[----:B------:R-:W-:-:S02]  /*39ca0*/  IMAD.MOV.U32 R24, RZ, RZ, 0x80000 ;  /* 0x00080000ff187424 */ /* 0x000fc400078e00ff */
[----:B------:R-:W-:Y:S01]  /*39cb0*/  IMAD.MOV.U32 R65, RZ, RZ, R69 ;  /* 0x000000ffff417224 */ /* 0x000fe200078e0045 */
[----:B0-----:R-:W-:Y:S01]  /*39cc0*/  FSEL R7, R21, 3.748046875, P0 ;  /* 0x406fe00015077808 */ /* 0x001fe20000000000 */
[----:B------:R-:W-:Y:S01]  /*39cd0*/  IMAD.MOV.U32 R21, RZ, RZ, R39 ;  /* 0x000000ffff157224 */ /* 0x000fe200078e0027 */
[----:B------:R-:W-:Y:S01]  /*39ce0*/  SEL R6, R22, RZ, P0 ;  /* 0x000000ff16067207 */ /* 0x000fe20000000000 */
[----:B------:R-:W-:Y:S01]  /*39cf0*/  IMAD.MOV.U32 R39, RZ, RZ, 0x80000 ;  /* 0x00080000ff277424 */ /* 0x000fe200078e00ff */
[----:B------:R-:W-:Y:S01]  /*39d00*/  SEL R22, R38, RZ, P2 ;  /* 0x000000ff26167207 */ /* 0x000fe20001000000 */
[----:B------:R-:W0:Y:S01]  /*39d10*/  F2I.U32.F64.TRUNC R64, R64 ;  /* 0x0000004000407311 */ /* 0x000e22000030d000 */
[----:B------:R-:W-:Y:S02]  /*39d20*/  FSEL R23, R21, 3.748046875, P2 ;  /* 0x406fe00015177808 */ /* 0x000fe40001000000 */
[----:B------:R-:W-:Y:S01]  /*39d30*/  @P3 LOP3.LUT R23, R24, 0x406fe000, RZ, 0xfc, !PT ;  /* 0x406fe00018173812 */ /* 0x000fe200078efcff */
[----:B------:R-:W-:Y:S01]  /*39d40*/  DSETP.MIN.AND P2, P3, R42, 255, PT ;  /* 0x406fe0002a00742a */ /* 0x000fe20003b40000 */
[----:B------:R-:W-:Y:S01]  /*39d50*/  @P1 LOP3.LUT R7, R68, 0x406fe000, RZ, 0xfc, !PT ;  /* 0x406fe00044071812 */ /* 0x000fe200078efcff */
[----:B------:R-:W-:Y:S01]  /*39d60*/  DSETP.MIN.AND P0, P1, R40, 255, PT ;  /* 0x406fe0002800742a */ /* 0x000fe20003900000 */
[----:B------:R-:W-:Y:S01]  /*39d70*/  MOV R24, R41 ;  /* 0x0000002900187202 */ /* 0x000fe20000000f00 */
[----:B------:R-:W2:Y:S01]  /*39d80*/  F2I.U32.F64.TRUNC R22, R22 ;  /* 0x0000001600167311 */ /* 0x000ea2000030d000 */
[----:B-1----:R-:W-:-:S03]  /*39d90*/  LOP3.LUT R0, R0, 0xff, RZ, 0xc0, !PT ;  /* 0x000000ff00007812 */ /* 0x002fc600078ec0ff */
[----:B------:R-:W-:Y:S02]  /*39da0*/  FSEL R25, R24, 3.748046875, P0 ;  /* 0x406fe00018197808 */ /* 0x000fe40000000000 */
[----:B------:R-:W-:Y:S01]  /*39db0*/  SEL R24, R40, RZ, P0 ;  /* 0x000000ff28187207 */ /* 0x000fe20000000000 */
[----:B------:R-:W-:Y:S01]  /*39dc0*/  IMAD.MOV.U32 R40, RZ, RZ, 0x80000 ;  /* 0x00080000ff287424 */ /* 0x000fe200078e00ff */
[----:B------:R1:W3:Y:S01]  /*39dd0*/  F2I.U32.F64.TRUNC R21, R6 ;  /* 0x0000000600157311 */ /* 0x0002e2000030d000 */
[----:B0-----:R-:W-:-:S03]  /*39de0*/  LOP3.LUT R64, R64, 0xff, RZ, 0xc0, !PT ;  /* 0x000000ff40407812 */ /* 0x001fc600078ec0ff */
[----:B------:R-:W-:Y:S01]  /*39df0*/  @P1 LOP3.LUT R25, R39, 0x406fe000, RZ, 0xfc, !PT ;  /* 0x406fe00027191812 */ /* 0x000fe200078efcff */
[----:B------:R-:W-:Y:S01]  /*39e00*/  DSETP.MIN.AND P0, P1, R26, 255, PT ;  /* 0x406fe0001a00742a */ /* 0x000fe20003900000 */
[----:B--2---:R-:W-:Y:S02]  /*39e10*/  LOP3.LUT R41, R22, 0xff, RZ, 0xc0, !PT ;  /* 0x000000ff16297812 */ /* 0x004fe400078ec0ff */
[----:B------:R0:W2:Y:S01]  /*39e20*/  F2I.U32.F64.TRUNC R38, R24 ;  /* 0x0000001800267311 */ /* 0x0000a2000030d000 */
[----:B-1----:R-:W-:-:S05]  /*39e30*/  IMAD.MOV.U32 R6, RZ, RZ, R43 ;  /* 0x000000ffff067224 */ /* 0x002fca00078e002b */
[----:B------:R-:W-:Y:S02]  /*39e40*/  FSEL R7, R6, 3.748046875, P2 ;  /* 0x406fe00006077808 */ /* 0x000fe40001000000 */
[----:B------:R-:W-:Y:S01]  /*39e50*/  @P3 LOP3.LUT R7, R39, 0x406fe000, RZ, 0xfc, !PT ;  /* 0x406fe00027073812 */ /* 0x000fe200078efcff */
[----:B0-----:R-:W-:Y:S01]  /*39e60*/  IMAD.MOV.U32 R25, RZ, RZ, R27 ;  /* 0x000000ffff197224 */ /* 0x001fe200078e001b */
[----:B------:R-:W-:Y:S01]  /*39e70*/  SEL R6, R42, RZ, P2 ;  /* 0x000000ff2a067207 */ /* 0x000fe20001000000 */
[----:B------:R-:W-:Y:S01]  /*39e80*/  IMAD.IADD R24, R28, 0x1, R41 ;  /* 0x000000011c187824 */ /* 0x000fe200078e0229 */
[----:B---3--:R-:W-:Y:S02]  /*39e90*/  LOP3.LUT R21, R21, 0xff, RZ, 0xc0, !PT ;  /* 0x000000ff15157812 */ /* 0x008fe400078ec0ff */
[----:B------:R0:W1:Y:S01]  /*39ea0*/  F2I.U32.F64.TRUNC R39, R6 ;  /* 0x0000000600277311 */ /* 0x000062000030d000 */
[----:B--2---:R-:W-:Y:S02]  /*39eb0*/  LOP3.LUT R27, R38, 0xff, RZ, 0xc0, !PT ;  /* 0x000000ff261b7812 */ /* 0x004fe400078ec0ff */
[----:B------:R-:W-:-:S03]  /*39ec0*/  IMAD.IADD R21, R21, 0x1, R28 ;  /* 0x0000000115157824 */ /* 0x000fc600078e021c */
[----:B------:R-:W-:Y:S02]  /*39ed0*/  IMAD.IADD R27, R28, 0x1, R27 ;  /* 0x000000011c1b7824 */ /* 0x000fe400078e021b */
[----:B------:R2:W3:Y:S01]  /*39ee0*/  I2F.F64.U32 R22, R21 ;  /* 0x0000001500167312 */ /* 0x0004e20000201800 */
[----:B------:R-:W-:Y:S01]  /*39ef0*/  IMAD.MOV.U32 R28, RZ, RZ, 0x80000 ;  /* 0x00080000ff1c7424 */ /* 0x000fe200078e00ff */
[----:B0-----:R-:W-:Y:S02]  /*39f00*/  FSEL R7, R25, 3.748046875, P0 ;  /* 0x406fe00019077808 */ /* 0x001fe40000000000 */
[----:B------:R-:W-:Y:S02]  /*39f10*/  @P1 LOP3.LUT R7, R40, 0x406fe000, RZ, 0xfc, !PT ;  /* 0x406fe00028071812 */ /* 0x000fe400078efcff */
[----:B------:R-:W-:Y:S02]  /*39f20*/  SEL R6, R26, RZ, P0 ;  /* 0x000000ff1a067207 */ /* 0x000fe40000000000 */
[----:B------:R-:W0:Y:S01]  /*39f30*/  I2F.F64.U32 R24, R24 ;  /* 0x0000001800187312 */ /* 0x000e220000201800 */
[----:B-1----:R-:W-:Y:S01]  /*39f40*/  LOP3.LUT R39, R39, 0xff, RZ, 0xc0, !PT ;  /* 0x000000ff27277812 */ /* 0x002fe200078ec0ff */
[----:B--2---:R-:W-:-:S04]  /*39f50*/  IMAD.MOV.U32 R21, RZ, RZ, 0x80000 ;  /* 0x00080000ff157424 */ /* 0x004fc800078e00ff */
[----:B------:R-:W-:Y:S01]  /*39f60*/  IMAD.IADD R39, R39, 0x1, R0 ;  /* 0x0000000127277824 */ /* 0x000fe200078e0200 */
[----:B---3--:R-:W-:Y:S01]  /*39f70*/  DSETP.MIN.AND P0, P1, R22, 255, PT ;  /* 0x406fe0001600742a */ /* 0x008fe20003900000 */
[----:B------:R-:W-:Y:S01]  /*39f80*/  I2F.F64.U32 R26, R27 ;  /* 0x0000001b001a7312 */ /* 0x000fe20000201800 */
[----:B------:R-:W-:Y:S01]  /*39f90*/  IMAD.MOV.U32 R0, RZ, RZ, R23 ;  /* 0x000000ffff007224 */ /* 0x000fe200078e0017 */
[----:B0-----:R-:W-:-:S06]  /*39fa0*/  DSETP.MIN.AND P2, P3, R24, 255, PT ;  /* 0x406fe0001800742a */ /* 0x001fcc0003b40000 */
[----:B------:R-:W0:Y:S08]  /*39fb0*/  I2F.F64.U32 R38, R39 ;  /* 0x0000002700267312 */ /* 0x000e300000201800 */
[----:B------:R1:W2:Y:S02]  /*39fc0*/  F2I.U32.F64.TRUNC R40, R6 ;  /* 0x0000000600287311 */ /* 0x0002a4000030d000 */
[----:B-1----:R-:W-:-:S02]  /*39fd0*/  FSEL R7, R0, 3.748046875, P0 ;  /* 0x406fe00000077808 */ /* 0x002fc40000000000 */
[----:B------:R-:W-:Y:S02]  /*39fe0*/  MOV R0, R25 ;  /* 0x0000001900007202 */ /* 0x000fe40000000f00 */
[----:B------:R-:W-:Y:S02]  /*39ff0*/  SEL R6, R22, RZ, P0 ;  /* 0x000000ff16067207 */ /* 0x000fe40000000000 */
[----:B------:R-:W-:Y:S02]  /*3a000*/  FSEL R23, R0, 3.748046875, P2 ;  /* 0x406fe00000177808 */ /* 0x000fe40001000000 */
[C---:B------:R-:W-:Y:S02]  /*3a010*/  @P3 LOP3.LUT R23, R21.reuse, 0x406fe000, RZ, 0xfc, !PT ;  /* 0x406fe00015173812 */ /* 0x040fe400078efcff */
[----:B------:R-:W-:Y:S01]  /*3a020*/  SEL R22, R24, RZ, P2 ;  /* 0x000000ff18167207 */ /* 0x000fe20001000000 */
[----:B0-----:R-:W-:Y:S01]  /*3a030*/  DSETP.MIN.AND P2, P3, R38, 255, PT ;  /* 0x406fe0002600742a */ /* 0x001fe20003b40000 */
[----:B------:R-:W-:Y:S01]  /*3a040*/  @P1 LOP3.LUT R7, R21, 0x406fe000, RZ, 0xfc, !PT ;  /* 0x406fe00015071812 */ /* 0x000fe200078efcff */
[----:B------:R-:W-:Y:S01]  /*3a050*/  DSETP.MIN.AND P0, P1, R26, 255, PT ;  /* 0x406fe0001a00742a */ /* 0x000fe20003900000 */
[----:B------:R-:W-:Y:S01]  /*3a060*/  IMAD.MOV.U32 R21, RZ, RZ, R27 ;  /* 0x000000ffff157224 */ /* 0x000fe200078e001b */
[----:B--2---:R-:W-:Y:S01]  /*3a070*/  LOP3.LUT R40, R40, 0xff, RZ, 0xc0, !PT ;  /* 0x000000ff28287812 */ /* 0x004fe200078ec0ff */
[----:B------:R0:W1:Y:S03]  /*3a080*/  F2I.U32.F64.TRUNC R0, R6 ;  /* 0x0000000600007311 */ /* 0x000066000030d000 */
[----:B------:R-:W-:Y:S01]  /*3a090*/  SEL R24, R26, RZ, P0 ;  /* 0x000000ff1a187207 */ /* 0x000fe20000000000 */
[----:B------:R-:W-:Y:S01]  /*3a0a0*/  IMAD.MOV.U32 R26, RZ, RZ, 0x80000 ;  /* 0x00080000ff1a7424 */ /* 0x000fe200078e00ff */
[----:B------:R-:W-:-:S03]  /*3a0b0*/  FSEL R25, R21, 3.748046875, P0 ;  /* 0x406fe00015197808 */ /* 0x000fc60000000000 */
[----:B------:R1:W2:Y:S01]  /*3a0c0*/  F2I.U32.F64.TRUNC R22, R22 ;  /* 0x0000001600167311 */ /* 0x0002a2000030d000 */
[----:B0-----:R-:W-:Y:S02]  /*3a0d0*/  IMAD.MOV.U32 R6, RZ, RZ, R39 ;  /* 0x000000ffff067224 */ /* 0x001fe400078e0027 */
[----:B------:R-:W-:-:S03]  /*3a0e0*/  @P1 LOP3.LUT R25, R28, 0x406fe000, RZ, 0xfc, !PT ;  /* 0x406fe0001c191812 */ /* 0x000fc600078efcff */
[----:B------:R-:W-:Y:S02]  /*3a0f0*/  FSEL R7, R6, 3.748046875, P2 ;  /* 0x406fe00006077808 */ /* 0x000fe40001000000 */
        /* <DEDUP_REMOVED lines=15> */
[----:B------:R0:W2:Y:S01]  /*3a1f0*/  I2F.F64.U32 R26, R21 ;  /* 0x00000015001a7312 */ /* 0x0000a20000201800 */
[----:B------:R-:W-:Y:S01]  /*3a200*/  MOV R0, R25 ;  /* 0x0000001900007202 */ /* 0x000fe20000000f00 */
[----:B-1----:R-:W-:-:S06]  /*3a210*/  DSETP.MIN.AND P0, P1, R22, 255, PT ;  /* 0x406fe0001600742a */ /* 0x002fcc0003900000 */
[----:B------:R-:W1:Y:S01]  /*3a220*/  I2F.F64.U32 R38, R38 ;  /* 0x0000002600267312 */ /* 0x000e620000201800 */
[----:B------:R-:W-:Y:S01]  /*3a230*/  IMAD.MOV.U32 R6, RZ, RZ, R23 ;  /* 0x000000ffff067224 */ /* 0x000fe200078e0017 */
[----:B------:R-:W-:Y:S01]  /*3a240*/  FSEL R23, R0, 3.748046875, P2 ;  /* 0x406fe00000177808 */ /* 0x000fe20001000000 */
[----:B0-----:R-:W-:Y:S01]  /*3a250*/  IMAD.MOV.U32 R21, RZ, RZ, 0x80000 ;  /* 0x00080000ff157424 */ /* 0x001fe200078e00ff */
[----:B------:R-:W-:Y:S02]  /*3a260*/  @P3 LOP3.LUT R23, R28, 0x406fe000, RZ, 0xfc, !PT ;  /* 0x406fe0001c173812 */ /* 0x000fe400078efcff */
[----:B------:R-:W-:Y:S01]  /*3a270*/  FSEL R7, R6, 3.748046875, P0 ;  /* 0x406fe00006077808 */ /* 0x000fe20000000000 */
[----:B--2---:R-:W-:Y:S01]  /*3a280*/  IMAD.MOV.U32 R0, RZ, RZ, R27 ;  /* 0x000000ffff007224 */ /* 0x004fe200078e001b */
[----:B------:R-:W-:Y:S02]  /*3a290*/  SEL R6, R22, RZ, P0 ;  /* 0x000000ff16067207 */ /* 0x000fe40000000000 */
[----:B------:R-:W-:-:S02]  /*3a2a0*/  SEL R22, R24, RZ, P2 ;  /* 0x000000ff18167207 */ /* 0x000fc40001000000 */
[----:B------:R-:W-:Y:S01]  /*3a2b0*/  @P1 LOP3.LUT R7, R28, 0x406fe000, RZ, 0xfc, !PT ;  /* 0x406fe0001c071812 */ /* 0x000fe200078efcff */
[----:B------:R-:W-:Y:S02]  /*3a2c0*/  DSETP.MIN.AND P0, P1, R26, 255, PT ;  /* 0x406fe0001a00742a */ /* 0x000fe40003900000 */
[----:B-1----:R-:W-:Y:S01]  /*3a2d0*/  DSETP.MIN.AND P2, P3, R38, 255, PT ;  /* 0x406fe0002600742a */ /* 0x002fe20003b40000 */
        /* <DEDUP_REMOVED lines=10> */
[----:B------:R4:W0:Y:S01]  /*3a380*/  F2I.U32.F64.TRUNC R21, R24 ;  /* 0x0000001800157311 */ /* 0x000822000030d000 */
[----:B-1----:R-:W-:-:S07]  /*3a390*/  PRMT R64, R22, 0x7610, R64 ;  /* 0x0000761016407816 */ /* 0x002fce0000000040 */
[----:B------:R4:W1:Y:S02]  /*3a3a0*/  F2I.U32.F64.TRUNC R0, R6 ;  /* 0x0000000600007311 */ /* 0x000864000030d000 */
.L_x_931:
[----:B------:R-:W-:Y:S05]  /*3a3b0*/  BSYNC.RECONVERGENT B6 ;  /* 0x0000000000067941 */ /* 0x000fea0003800200 */
.L_x_930:
[----:B------:R-:W-:-:S13]  /*3a3c0*/  ISETP.NE.AND P0, PT, R29, 0x1, PT ;  /* 0x000000011d00780c */ /* 0x000fda0003f05270 */
[----:B------:R-:W-:Y:S05]  /*3a3d0*/  @!P0 BRA `(.L_x_1129) ;  /* 0x0000000c00948947 */ /* 0x000fea0003800000 */
[----:B------:R-:W-:-:S13]  /*3a3e0*/  ISETP.NE.AND P0, PT, R29, RZ, PT ;  /* 0x000000ff1d00720c */ /* 0x000fda0003f05270 */
[----:B------:R-:W-:Y:S05]  /*3a3f0*/  @P0 BRA `(.L_x_525) ;  /* 0x0000001c00200947 */ /* 0x000fea0003800000 */
[----:B0---4-:R-:W0:Y:S02]  /*3a400*/  LDC.64 R6, c[0x0][0x380] ;  /* 0x0000e000ff067b82 */ /* 0x011e240000000a00 */
[----:B0-----:R-:W-:-:S05]  /*3a410*/  IMAD.WIDE R40, R30, 0x80, R6 ;  /* 0x000000801e287825 */ /* 0x001fca00078e0206 */
[----:B--2---:R-:W2:Y:S04]  /*3a420*/  LDG.E.64 R22, desc[UR4][R40.64+0x70] ;  /* 0x0000700428167981 */ /* 0x004ea8000c1e1b00 */
[----:B------:R0:W4:Y:S01]  /*3a430*/  LDG.E.64 R6, desc[UR4][R40.64+0x78] ;  /* 0x0000780428067981 */ /* 0x000122000c1e1b00 */
[----:B------:R-:W-:Y:S01]  /*3a440*/  LOP3.LUT R37, R37, 0xff, RZ, 0xc0, !PT ;  /* 0x000000ff25257812 */ /* 0x000fe200078ec0ff */
[----:B------:R-:W-:Y:S01]  /*3a450*/  IMAD.MOV.U32 R43, RZ, RZ, 0x80000 ;  /* 0x00080000ff2b7424 */ /* 0x000fe200078e00ff */
[----:B------:R-:W-:Y:S02]  /*3a460*/  LOP3.LUT R116, R116, 0xff, RZ, 0xc0, !PT ;  /* 0x000000ff74747812 */ /* 0x000fe400078ec0ff */
[----:B------:R-:W2:Y:S01]  /*3a470*/  I2F.F64.U16 R24, R37 ;  /* 0x0000002500187312 */ /* 0x000ea20000101800 */
[----:B------:R-:W-:-:S02]  /*3a480*/  LOP3.LUT R38, R118, 0xff, RZ, 0xc0, !PT ;  /* 0x000000ff76267812 */ /* 0x000fc400078ec0ff */
[----:B------:R-:W-:Y:S02]  /*3a490*/  LOP3.LUT R117, R117, 0xff, RZ, 0xc0, !PT ;  /* 0x000000ff75757812 */ /* 0x000fe400078ec0ff */
[----:B0-----:R-:W-:Y:S02]  /*3a4a0*/  LOP3.LUT R40, R65, 0xff, RZ, 0xc0, !PT ;  /* 0x000000ff41287812 */ /* 0x001fe400078ec0ff */
[----:B------:R-:W-:Y:S01]  /*3a4b0*/  LOP3.LUT R42, R64, 0xff, RZ, 0xc0, !PT ;  /* 0x000000ff402a7812 */ /* 0x000fe200078ec0ff */
[----:B------:R-:W0:Y:S01]  /*3a4c0*/  I2F.F64.U16 R26, R116 ;  /* 0x00000074001a7312 */ /* 0x000e220000101800 */
[----:B---3--:R-:W-:Y:S02]  /*3a4d0*/  LOP3.LUT R21, R21, 0xff, RZ, 0xc0, !PT ;  /* 0x000000ff15157812 */ /* 0x008fe400078ec0ff */
[----:B------:R-:W-:-:S05]  /*3a4e0*/  LOP3.LUT R31, R31, 0xff, RZ, 0xc0, !PT ;  /* 0x000000ff1f1f7812 */ /* 0x000fca00078ec0ff */
[----:B------:R-:W3:Y:S08]  /*3a4f0*/  I2F.F64.U16 R28, R117 ;  /* 0x00000075001c7312 */ /* 0x000ef00000101800 */
[----:B------:R-:W5:Y:S08]  /*3a500*/  I2F.F64.U16 R38, R38 ;  /* 0x0000002600267312 */ /* 0x000f700000101800 */
[----:B------:R-:W4:Y:S01]  /*3a510*/  I2F.F64.U16 R40, R40 ;  /* 0x0000002800287312 */ /* 0x000f220000101800 */
[----:B--2---:R-:W-:-:S02]  /*3a520*/  DMUL R24, R22, R24 ;  /* 0x0000001816187228 */ /* 0x004fc40000000000 */
[C---:B0-----:R-:W-:Y:S02]  /*3a530*/  DMUL R26, R22.reuse, R26 ;  /* 0x0000001a161a7228 */ /* 0x041fe40000000000 */
[C---:B---3--:R-:W-:Y:S02]  /*3a540*/  DMUL R28, R22.reuse, R28 ;  /* 0x0000001c161c7228 */ /* 0x048fe40000000000 */
[----:B-----5:R-:W-:Y:S02]  /*3a550*/  DMUL R38, R22, R38 ;  /* 0x0000002616267228 */ /* 0x020fe40000000000 */
[----:B------:R-:W-:Y:S02]  /*3a560*/  DSETP.MIN.AND P0, P1, R24, 255, PT ;  /* 0x406fe0001800742a */ /* 0x000fe40003900000 */
[----:B------:R-:W-:Y:S01]  /*3a570*/  IMAD.MOV.U32 R30, RZ, RZ, R25 ;  /* 0x000000ffff1e7224 */ /* 0x000fe200078e0019 */
[----:B------:R-:W-:Y:S01]  /*3a580*/  DSETP.MIN.AND P2, P3, R26, 255, PT ;  /* 0x406fe0001a00742a */ /* 0x000fe20003b40000 */
[----:B------:R-:W-:Y:S01]  /*3a590*/  IMAD.MOV.U32 R25, RZ, RZ, R27 ;  /* 0x000000ffff197224 */ /* 0x000fe200078e001b */
[----:B----4-:R-:W-:Y:S01]  /*3a5a0*/  DMUL R40, R6, R40 ;  /* 0x0000002806287228 */ /* 0x010fe20000000000 */
[----:B------:R-:W-:Y:S01]  /*3a5b0*/  SEL R24, R24, RZ, P0 ;  /* 0x000000ff18187207 */ /* 0x000fe20000000000 */
[----:B------:R-:W-:Y:S01]  /*3a5c0*/  DADD R22, -R22, 1 ;  /* 0x3ff0000016167429 */ /* 0x000fe20000000100 */
[----:B------:R-:W-:Y:S01]  /*3a5d0*/  FSEL R37, R30, 3.748046875, P0 ;  /* 0x406fe0001e257808 */ /* 0x000fe20000000000 */
[----:B------:R-:W-:Y:S01]  /*3a5e0*/  IMAD.MOV.U32 R30, RZ, RZ, 0x80000 ;  /* 0x00080000ff1e7424 */ /* 0x000fe200078e00ff */
[----:B------:R-:W-:-:S02]  /*3a5f0*/  FSEL R65, R25, 3.748046875, P2 ;  /* 0x406fe00019417808 */ /* 0x000fc40001000000 */
[----:B------:R-:W-:Y:S01]  /*3a600*/  SEL R26, R26, RZ, P2 ;  /* 0x000000ff1a1a7207 */ /* 0x000fe20001000000 */
[----:B------:R-:W-:Y:S01]  /*3a610*/  DSETP.MIN.AND P0, P2, R38, 255, PT ;  /* 0x406fe0002600742a */ /* 0x000fe20003a00000 */
[----:B------:R-:W-:Y:S01]  /*3a620*/  @P1 LOP3.LUT R37, R43, 0x406fe000, RZ, 0xfc, !PT ;  /* 0x406fe0002b251812 */ /* 0x000fe200078efcff */
[----:B------:R-:W-:Y:S01]  /*3a630*/  DSETP.MIN.AND P1, P4, R28, 255, PT ;  /* 0x406fe0001c00742a */ /* 0x000fe20003c20000 */
[----:B------:R-:W0:Y:S01]  /*3a640*/  I2F.F64.U16 R42, R42 ;  /* 0x0000002a002a7312 */ /* 0x000e220000101800 */
[----:B------:R-:W-:Y:S01]  /*3a650*/  MOV R27, R29 ;  /* 0x0000001d001b7202 */ /* 0x000fe20000000f00 */
[----:B------:R-:W-:Y:S01]  /*3a660*/  DADD R22, R22, -R6 ;  /* 0x0000000016167229 */ /* 0x000fe20000000806 */
[----:B------:R-:W-:Y:S01]  /*3a670*/  IMAD.MOV.U32 R25, RZ, RZ, R37 ;  /* 0x000000ffff197224 */ /* 0x000fe200078e0025 */
[----:B------:R-:W-:Y:S02]  /*3a680*/  @P3 LOP3.LUT R65, R30, 0x406fe000, RZ, 0xfc, !PT ;  /* 0x406fe0001e413812 */ /* 0x000fe400078efcff */
[----:B------:R-:W-:-:S02]  /*3a690*/  FSEL R67, R27, 3.748046875, P1 ;  /* 0x406fe0001b437808 */ /* 0x000fc40000800000 */
[----:B------:R2:W-:Y:S01]  /*3a6a0*/  F2I.U32.F64.TRUNC R37, R24 ;  /* 0x0000001800257311 */ /* 0x0005e2000030d000 */
[----:B------:R-:W-:-:S04]  /*3a6b0*/  IMAD.MOV.U32 R27, RZ, RZ, R65 ;  /* 0x000000ffff1b7224 */ /* 0x000fc800078e0041 */
[----:B------:R-:W-:Y:S01]  /*3a6c0*/  @P4 LOP3.LUT R67, R30, 0x406fe000, RZ, 0xfc, !PT ;  /* 0x406fe0001e434812 */ /* 0x000fe200078efcff */
[----:B0-----:R-:W-:Y:S02]  /*3a6d0*/  DMUL R42, R6, R42 ;  /* 0x0000002a062a7228 */ /* 0x001fe40000000000 */
[----:B------:R0:W3:Y:S01]  /*3a6e0*/  F2I.U32.F64.TRUNC R64, R26 ;  /* 0x0000001a00407311 */ /* 0x0000e2000030d000 */
[----:B--2---:R-:W-:Y:S01]  /*3a6f0*/  SEL R24, R28, RZ, P1 ;  /* 0x000000ff1c187207 */ /* 0x004fe20000800000 */
[----:B------:R-:W-:Y:S01]  /*3a700*/  DSETP.MIN.AND P1, P3, R40, 255, PT ;  /* 0x406fe0002800742a */ /* 0x000fe20003b20000 */
[----:B------:R-:W-:Y:S02]  /*3a710*/  IMAD.MOV.U32 R25, RZ, RZ, R39 ;  /* 0x000000ffff197224 */ /* 0x000fe400078e0027 */
[----:B------:R-:W-:-:S03]  /*3a720*/  IMAD.MOV.U32 R28, RZ, RZ, 0x80000 ;  /* 0x00080000ff1c7424 */ /* 0x000fc600078e00ff */
[----:B------:R-:W-:Y:S01]  /*3a730*/  FSEL R29, R25, 3.748046875, P0 ;  /* 0x406fe000191d7808 */ /* 0x000fe20000000000 */
[----:B0-----:R-:W-:Y:S01]  /*3a740*/  IMAD.MOV.U32 R27, RZ, RZ, R41 ;  /* 0x000000ffff1b7224 */ /* 0x001fe200078e0029 */
[----:B------:R-:W-:Y:S01]  /*3a750*/  @P2 LOP3.LUT R29, R30, 0x406fe000, RZ, 0xfc, !PT ;  /* 0x406fe0001e1d2812 */ /* 0x000fe200078efcff */
[----:B------:R-:W-:Y:S01]  /*3a760*/  IMAD.MOV.U32 R25, RZ, RZ, R67 ;  /* 0x000000ffff197224 */ /* 0x000fe200078e0043 */
[----:B------:R-:W-:Y:S01]  /*3a770*/  SEL R26, R38, RZ, P0 ;  /* 0x000000ff261a7207 */ /* 0x000fe20000000000 */
[----:B------:R-:W-:Y:S01]  /*3a780*/  DSETP.MIN.AND P0, P2, R42, 255, PT ;  /* 0x406fe0002a00742a */ /* 0x000fe20003a00000 */
[----:B------:R-:W-:Y:S01]  /*3a790*/  FSEL R39, R27, 3.748046875, P1 ;  /* 0x406fe0001b277808 */ /* 0x000fe20000800000 */
[----:B------:R0:W-:Y:S01]  /*3a7a0*/  F2I.U32.F64.TRUNC R65, R24 ;  /* 0x0000001800417311 */ /* 0x0001e2000030d000 */
[----:B------:R-:W-:Y:S01]  /*3a7b0*/  @P3 LOP3.LUT R39, R28, 0x406fe000, RZ, 0xfc, !PT ;  /* 0x406fe0001c273812 */ /* 0x000fe200078efcff */
[----:B------:R-:W-:Y:S01]  /*3a7c0*/  IMAD.MOV.U32 R27, RZ, RZ, R29 ;  /* 0x000000ffff1b7224 */ /* 0x000fe200078e001d */
[----:B------:R-:W-:Y:S01]  /*3a7d0*/  SEL R28, R40, RZ, P1 ;  /* 0x000000ff281c7207 */ /* 0x000fe20000800000 */
[----:B------:R-:W-:Y:S01]  /*3a7e0*/  IMAD.MOV.U32 R38, RZ, RZ, R42 ;  /* 0x000000ffff267224 */ /* 0x000fe200078e002a */
[----:B---3--:R-:W-:Y:S01]  /*3a7f0*/  LOP3.LUT R64, R64, 0xff, RZ, 0xc0, !PT ;  /* 0x000000ff40407812 */ /* 0x008fe200078ec0ff */
[----:B------:R-:W-:-:S02]  /*3a800*/  IMAD.MOV.U32 R29, RZ, RZ, R39 ;  /* 0x000000ffff1d7224 */ /* 0x000fc400078e0027 */
[----:B------:R-:W2:Y:S01]  /*3a810*/  I2F.F64.U16 R40, R21 ;  /* 0x0000001500287312 */ /* 0x000ea20000101800 */
[----:B------:R-:W-:Y:S01]  /*3a820*/  SEL R38, R38, RZ, P0 ;  /* 0x000000ff26267207 */ /* 0x000fe20000000000 */
[----:B0-----:R-:W-:-:S05]  /*3a830*/  IMAD.MOV.U32 R24, RZ, RZ, R43 ;  /* 0x000000ffff187224 */ /* 0x001fca00078e002b */
[----:B------:R-:W-:Y:S01]  /*3a840*/  FSEL R25, R24, 3.748046875, P0 ;  /* 0x406fe00018197808 */ /* 0x000fe20000000000 */
[----:B------:R0:W-:Y:S01]  /*3a850*/  F2I.U32.F64.TRUNC R66, R26 ;  /* 0x0000001a00427311 */ /* 0x0001e2000030d000 */
[----:B------:R-:W-:Y:S02]  /*3a860*/  @P2 LOP3.LUT R25, R30, 0x406fe000, RZ, 0xfc, !PT ;  /* 0x406fe0001e192812 */ /* 0x000fe400078efcff */
[----:B------:R-:W-:Y:S01]  /*3a870*/  LOP3.LUT R30, R34, 0xff, RZ, 0xc0, !PT ;  /* 0x000000ff221e7812 */ /* 0x000fe200078ec0ff */
[----:B------:R-:W-:Y:S01]  /*3a880*/  IMAD.MOV.U32 R34, RZ, RZ, 0x80000 ;  /* 0x00080000ff227424 */ /* 0x000fe200078e00ff */
[----:B------:R-:W-:Y:S01]  /*3a890*/  MOV R39, R25 ;  /* 0x0000001900277202 */ /* 0x000fe20000000f00 */
[----:B--2---:R-:W-:Y:S02]  /*3a8a0*/  DMUL R40, R6, R40 ;  /* 0x0000002806287228 */ /* 0x004fe40000000000 */
[----:B------:R-:W2:Y:S01]  /*3a8b0*/  I2F.F64.U16 R24, R31 ;  /* 0x0000001f00187312 */ /* 0x000ea20000101800 */
[----:B------:R-:W-:-:S02]  /*3a8c0*/  LOP3.LUT R65, R65, 0xff, RZ, 0xc0, !PT ;  /* 0x000000ff41417812 */ /* 0x000fc400078ec0ff */
[----:B0-----:R-:W-:Y:S01]  /*3a8d0*/  LOP3.LUT R26, R32, 0xff, RZ, 0xc0, !PT ;  /* 0x000000ff201a7812 */ /* 0x001fe200078ec0ff */
[----:B------:R-:W-:Y:S02]  /*3a8e0*/  IMAD.MOV.U32 R32, RZ, RZ, 0x80000 ;  /* 0x00080000ff207424 */ /* 0x000fe400078e00ff */
[----:B------:R-:W-:Y:S02]  /*3a8f0*/  DSETP.MIN.AND P2, P3, R40, 255, PT ;  /* 0x406fe0002800742a */ /* 0x000fe40003b40000 */
[----:B------:R0:W3:Y:S01]  /*3a900*/  F2I.U32.F64.TRUNC R42, R28 ;  /* 0x0000001c002a7311 */ /* 0x0000e2000030d000 */
[----:B------:R-:W-:Y:S01]  /*3a910*/  IMAD.MOV.U32 R21, RZ, RZ, R41 ;  /* 0x000000ffff157224 */ /* 0x000fe200078e0029 */
[----:B--2---:R-:W-:-:S06]  /*3a920*/  DMUL R24, R22, R24 ;  /* 0x0000001816187228 */ /* 0x004fcc0000000000 */
[----:B------:R-:W2:Y:S01]  /*3a930*/  I2F.F64.U16 R26, R26 ;  /* 0x0000001a001a7312 */ /* 0x000ea20000101800 */
[----:B0-----:R-:W-:Y:S02]  /*3a940*/  LOP3.LUT R28, R33, 0xff, RZ, 0xc0, !PT ;  /* 0x000000ff211c7812 */ /* 0x001fe400078ec0ff */
[----:B------:R-:W-:Y:S02]  /*3a950*/  FSEL R33, R21, 3.748046875, P2 ;  /* 0x406fe00015217808 */ /* 0x000fe40001000000 */
[----:B------:R-:W-:Y:S01]  /*3a960*/  @P3 LOP3.LUT R33, R32, 0x406fe000, RZ, 0xfc, !PT ;  /* 0x406fe00020213812 */ /* 0x000fe200078efcff */
[----:B------:R-:W-:Y:S02]  /*3a970*/  DSETP.MIN.AND P0, P1, R24, 255, PT ;  /* 0x406fe0001800742a */ /* 0x000fe40003900000 */
[----:B------:R-:W0:Y:S01]  /*3a980*/  I2F.F64.U16 R28, R28 ;  /* 0x0000001c001c7312 */ /* 0x000e220000101800 */
[----:B------:R-:W-:Y:S02]  /*3a990*/  SEL R32, R40, RZ, P2 ;  /* 0x000000ff28207207 */ /* 0x000fe40001000000 */
[----:B---3--:R-:W-:Y:S01]  /*3a9a0*/  LOP3.LUT R42, R42, 0xff, RZ, 0xc0, !PT ;  /* 0x000000ff2a2a7812 */ /* 0x008fe200078ec0ff */
[----:B--2---:R-:W-:-:S04]  /*3a9b0*/  DMUL R26, R22, R26 ;  /* 0x0000001a161a7228 */ /* 0x004fc80000000000 */
[----:B------:R-:W2:Y:S04]  /*3a9c0*/  I2F.F64.U16 R30, R30 ;  /* 0x0000001e001e7312 */ /* 0x000ea80000101800 */
[----:B------:R-:W-:-:S04]  /*3a9d0*/  DSETP.MIN.AND P2, P3, R26, 255, PT ;  /* 0x406fe0001a00742a */ /* 0x000fc80003b40000 */
[----:B------:R1:W3:Y:S01]  /*3a9e0*/  F2I.U32.F64.TRUNC R43, R38 ;  /* 0x00000026002b7311 */ /* 0x0002e2000030d000 */
[C---:B0-----:R-:W-:Y:S02]  /*3a9f0*/  DMUL R28, R22.reuse, R28 ;  /* 0x0000001c161c7228 */ /* 0x041fe40000000000 */
[----:B--2---:R-:W-:-:S05]  /*3aa00*/  DMUL R30, R22, R30 ;  /* 0x0000001e161e7228 */ /* 0x004fca0000000000 */
[----:B------:R-:W-:Y:S01]  /*3aa10*/  F2I.U32.F64.TRUNC R32, R32 ;  /* 0x0000002000207311 */ /* 0x000fe2000030d000 */
[----:B------:R-:W-:Y:S01]  /*3aa20*/  IMAD.MOV.U32 R23, RZ, RZ, 0x80000 ;  /* 0x00080000ff177424 */ /* 0x000fe200078e00ff */
[----:B-1----:R-:W-:Y:S01]  /*3aa30*/  LOP3.LUT R38, R0, 0xff, RZ, 0xc0, !PT ;  /* 0x000000ff00267812 */ /* 0x002fe200078ec0ff */
[----:B------:R-:W-:Y:S01]  /*3aa40*/  IMAD.MOV.U32 R0, RZ, RZ, R25 ;  /* 0x000000ffff007224 */ /* 0x000fe200078e0019 */
[----:B------:R-:W-:Y:S01]  /*3aa50*/  SEL R22, R24, RZ, P0 ;  /* 0x000000ff18167207 */ /* 0x000fe20000000000 */
[----:B------:R-:W-:Y:S01]  /*3aa60*/  IMAD.MOV.U32 R24, RZ, RZ, 0x80000 ;  /* 0x00080000ff187424 */ /* 0x000fe200078e00ff */
[----:B---3--:R-:W-:Y:S02]  /*3aa70*/  LOP3.LUT R43, R43, 0xff, RZ, 0xc0, !PT ;  /* 0x000000ff2b2b7812 */ /* 0x008fe400078ec0ff */
[----:B------:R-:W0:Y:S01]  /*3aa80*/  I2F.F64.U16 R38, R38 ;  /* 0x0000002600267312 */ /* 0x000e220000101800 */
[----:B------:R-:W-:Y:S01]  /*3aa90*/  FSEL R21, R0, 3.748046875, P0 ;  /* 0x406fe00000157808 */ /* 0x000fe20000000000 */
[----:B------:R-:W-:Y:S01]  /*3aaa0*/  IMAD.MOV.U32 R0, RZ, RZ, R27 ;  /* 0x000000ffff007224 */ /* 0x000fe200078e001b */
[----:B------:R-:W-:Y:S01]  /*3aab0*/  @P1 LOP3.LUT R21, R34, 0x406fe000, RZ, 0xfc, !PT ;  /* 0x406fe00022151812 */ /* 0x000fe200078efcff */
[----:B------:R-:W-:-:S03]  /*3aac0*/  DSETP.MIN.AND P1, P4, R28, 255, PT ;  /* 0x406fe0001c00742a */ /* 0x000fc60003c20000 */
[----:B------:R-:W-:Y:S01]  /*3aad0*/  FSEL R25, R0, 3.748046875, P2 ;  /* 0x406fe00000197808 */ /* 0x000fe20001000000 */
[----:B------:R-:W-:Y:S01]  /*3aae0*/  IMAD.MOV.U32 R0, RZ, RZ, R29 ;  /* 0x000000ffff007224 */ /* 0x000fe200078e001d */
[----:B------:R-:W-:Y:S01]  /*3aaf0*/  @P3 LOP3.LUT R25, R23, 0x406fe000, RZ, 0xfc, !PT ;  /* 0x406fe00017193812 */ /* 0x000fe200078efcff */
[----:B------:R-:W-:Y:S01]  /*3ab00*/  IMAD.MOV.U32 R23, RZ, RZ, R21 ;  /* 0x000000ffff177224 */ /* 0x000fe200078e0015 */
[----:B------:R-:W-:Y:S02]  /*3ab10*/  LOP3.LUT R29, R66, 0xff, RZ, 0xc0, !PT ;  /* 0x000000ff421d7812 */ /* 0x000fe400078ec0ff */
[----:B------:R-:W-:Y:S01]  /*3ab20*/  FSEL R21, R0, 3.748046875, P1 ;  /* 0x406fe00000157808 */ /* 0x000fe20000800000 */
[----:B------:R-:W-:Y:S01]  /*3ab30*/  IMAD.MOV.U32 R0, RZ, RZ, R31 ;  /* 0x000000ffff007224 */ /* 0x000fe200078e001f */
[----:B0-----:R-:W-:Y:S01]  /*3ab40*/  DMUL R38, R6, R38 ;  /* 0x0000002606267228 */ /* 0x001fe20000000000 */
[----:B------:R0:W1:Y:S01]  /*3ab50*/  F2I.U32.F64.TRUNC R23, R22 ;  /* 0x0000001600177311 */ /* 0x000062000030d000 */
[----:B------:R-:W-:Y:S01]  /*3ab60*/  SEL R6, R26, RZ, P2 ;  /* 0x000000ff1a067207 */ /* 0x000fe20001000000 */
[----:B------:R-:W-:Y:S01]  /*3ab70*/  DSETP.MIN.AND P0, P2, R30, 255, PT ;  /* 0x406fe0001e00742a */ /* 0x000fe20003a00000 */
[----:B------:R-:W-:-:S02]  /*3ab80*/  MOV R7, R25 ;  /* 0x0000001900077202 */ /* 0x000fc40000000f00 */
[----:B------:R-:W-:Y:S02]  /*3ab90*/  @P4 LOP3.LUT R21, R24, 0x406fe000, RZ, 0xfc, !PT ;  /* 0x406fe00018154812 */ /* 0x000fe400078efcff */
[----:B------:R-:W-:Y:S01]  /*3aba0*/  SEL R24, R28, RZ, P1 ;  /* 0x000000ff1c187207 */ /* 0x000fe20000800000 */
[----:B------:R1:W2:Y:S01]  /*3abb0*/  F2I.U32.F64.TRUNC R6, R6 ;  /* 0x0000000600067311 */ /* 0x0002a2000030d000 */
[----:B------:R-:W-:Y:S01]  /*3abc0*/  FSEL R27, R0, 3.748046875, P0 ;  /* 0x406fe000001b7808 */ /* 0x000fe20000000000 */
[----:B0-----:R-:W-:Y:S01]  /*3abd0*/  IMAD.MOV.U32 R22, RZ, RZ, 0x80000 ;  /* 0x00080000ff167424 */ /* 0x001fe200078e00ff */
[----:B------:R-:W-:Y:S01]  /*3abe0*/  LOP3.LUT R26, R37, 0xff, RZ, 0xc0, !PT ;  /* 0x000000ff251a7812 */ /* 0x000fe200078ec0ff */
[----:B------:R-:W-:Y:S01]  /*3abf0*/  IMAD.MOV.U32 R25, RZ, RZ, R21 ;  /* 0x000000ffff197224 */ /* 0x000fe200078e0015 */
[----:B------:R-:W-:-:S03]  /*3ac00*/  LOP3.LUT R32, R32, 0xff, RZ, 0xc0, !PT ;  /* 0x000000ff20207812 */ /* 0x000fc600078ec0ff */
[----:B------:R-:W-:Y:S01]  /*3ac10*/  @P2 LOP3.LUT R27, R22, 0x406fe000, RZ, 0xfc, !PT ;  /* 0x406fe000161b2812 */ /* 0x000fe200078efcff */
[----:B------:R0:W3:Y:S01]  /*3ac20*/  F2I.U32.F64.TRUNC R24, R24 ;  /* 0x0000001800187311 */ /* 0x0000e2000030d000 */
[----:B-1----:R-:W-:Y:S02]  /*3ac30*/  LOP3.LUT R7, R23, 0xff, RZ, 0xc0, !PT ;  /* 0x000000ff17077812 */ /* 0x002fe400078ec0ff */
[----:B------:R-:W-:Y:S01]  /*3ac40*/  SEL R22, R30, RZ, P0 ;  /* 0x000000ff1e167207 */ /* 0x000fe20000000000 */
[----:B------:R-:W-:Y:S01]  /*3ac50*/  IMAD.MOV.U32 R23, RZ, RZ, R27 ;  /* 0x000000ffff177224 */ /* 0x000fe200078e001b */
[----:B------:R-:W-:Y:S01]  /*3ac60*/  DSETP.MIN.AND P0, P1, R38, 255, PT ;  /* 0x406fe0002600742a */ /* 0x000fe20003900000 */
[----:B------:R-:W-:Y:S01]  /*3ac70*/  IMAD.IADD R7, R7, 0x1, R26 ;  /* 0x0000000107077824 */ /* 0x000fe200078e021a */
[----:B--2---:R-:W-:Y:S01]  /*3ac80*/  LOP3.LUT R21, R6, 0xff, RZ, 0xc0, !PT ;  /* 0x000000ff06157812 */ /* 0x004fe200078ec0ff */
[----:B------:R-:W1:Y:S01]  /*3ac90*/  F2I.U32.F64.TRUNC R0, R22 ;  /* 0x0000001600007311 */ /* 0x000e62000030d000 */
[----:B------:R-:W-:-:S02]  /*3aca0*/  IMAD.MOV.U32 R26, RZ, RZ, 0x80000 ;  /* 0x00080000ff1a7424 */ /* 0x000fc400078e00ff */
[----:B0-----:R-:W-:Y:S02]  /*3acb0*/  IMAD.MOV.U32 R25, RZ, RZ, R39 ;  /* 0x000000ffff197224 */ /* 0x001fe400078e0027 */
[----:B------:R-:W-:Y:S01]  /*3acc0*/  IMAD.IADD R21, R21, 0x1, R64 ;  /* 0x0000000115157824 */ /* 0x000fe200078e0240 */
[----:B---3--:R-:W-:Y:S02]  /*3acd0*/  LOP3.LUT R24, R24, 0xff, RZ, 0xc0, !PT ;  /* 0x000000ff18187812 */ /* 0x008fe400078ec0ff */
[----:B------:R-:W0:Y:S01]  /*3ace0*/  I2F.F64.U32 R6, R7 ;  /* 0x0000000700067312 */ /* 0x000e220000201800 */
[----:B------:R-:W-:Y:S01]  /*3acf0*/  FSEL R27, R25, 3.748046875, P0 ;  /* 0x406fe000191b7808 */ /* 0x000fe20000000000 */
[----:B------:R-:W-:Y:S01]  /*3ad00*/  IMAD.MOV.U32 R30, RZ, RZ, 0x80000 ;  /* 0x00080000ff1e7424 */ /* 0x000fe200078e00ff */
[----:B------:R-:W-:Y:S01]  /*3ad10*/  @P1 LOP3.LUT R27, R26, 0x406fe000, RZ, 0xfc, !PT ;  /* 0x406fe0001a1b1812 */ /* 0x000fe200078efcff */
[----:B------:R-:W-:Y:S01]  /*3ad20*/  IMAD.IADD R24, R24, 0x1, R65 ;  /* 0x0000000118187824 */ /* 0x000fe200078e0241 */
[----:B------:R-:W-:-:S02]  /*3ad30*/  SEL R26, R38, RZ, P0 ;  /* 0x000000ff261a7207 */ /* 0x000fc40000000000 */
[----:B-1----:R-:W-:Y:S01]  /*3ad40*/  LOP3.LUT R0, R0, 0xff, RZ, 0xc0, !PT ;  /* 0x000000ff00007812 */ /* 0x002fe200078ec0ff */
[----:B------:R1:W2:Y:S03]  /*3ad50*/  I2F.F64.U32 R22, R21 ;  /* 0x0000001500167312 */ /* 0x0002a60000201800 */
[----:B------:R-:W-:Y:S01]  /*3ad60*/  IADD3 R0, PT, PT, R0, R29, RZ ;  /* 0x0000001d00007210 */ /* 0x000fe20007ffe0ff */
[----:B------:R-:W-:Y:S01]  /*3ad70*/  IMAD.MOV.U32 R29, RZ, RZ, 0x80000 ;  /* 0x00080000ff1d7424 */ /* 0x000fe200078e00ff */
[----:B0-----:R-:W-:-:S03]  /*3ad80*/  DSETP.MIN.AND P0, P1, R6, 255, PT ;  /* 0x406fe0000600742a */ /* 0x001fc60003900000 */
[----:B------:R-:W0:Y:S01]  /*3ad90*/  F2I.U32.F64.TRUNC R28, R26 ;  /* 0x0000001a001c7311 */ /* 0x000e22000030d000 */
[----:B-1----:R-:W-:Y:S02]  /*3ada0*/  IMAD.MOV.U32 R21, RZ, RZ, R7 ;  /* 0x000000ffff157224 */ /* 0x002fe400078e0007 */
[----:B------:R-:W-:Y:S01]  /*3adb0*/  SEL R6, R6, RZ, P0 ;  /* 0x000000ff06067207 */ /* 0x000fe20000000000 */
[----:B--2---:R-:W-:-:S04]  /*3adc0*/  DSETP.MIN.AND P2, P3, R22, 255, PT ;  /* 0x406fe0001600742a */ /* 0x004fc80003b40000 */
[----:B------:R-:W1:Y:S01]  /*3add0*/  I2F.F64.U32 R24, R24 ;  /* 0x0000001800187312 */ /* 0x000e620000201800 */
[----:B------:R-:W-:Y:S01]  /*3ade0*/  IMAD.MOV.U32 R7, RZ, RZ, R23 ;  /* 0x000000ffff077224 */ /* 0x000fe200078e0017 */
[----:B------:R-:W-:Y:S02]  /*3adf0*/  FSEL R21, R21, 3.748046875, P0 ;  /* 0x406fe00015157808 */ /* 0x000fe40000000000 */
[----:B------:R-:W-:Y:S02]  /*3ae00*/  @P1 LOP3.LUT R21, R29, 0x406fe000, RZ, 0xfc, !PT ;  /* 0x406fe0001d151812 */ /* 0x000fe400078efcff */
[----:B------:R-:W-:Y:S02]  /*3ae10*/  FSEL R29, R7, 3.748046875, P2 ;  /* 0x406fe000071d7808 */ /* 0x000fe40001000000 */
[----:B------:R-:W2:Y:S01]  /*3ae20*/  I2F.F64.U32 R26, R0 ;  /* 0x00000000001a7312 */ /* 0x000ea20000201800 */
[----:B------:R-:W-:Y:S01]  /*3ae30*/  SEL R22, R22, RZ, P2 ;  /* 0x000000ff16167207 */ /* 0x000fe20001000000 */
[----:B------:R-:W-:Y:S01]  /*3ae40*/  IMAD.MOV.U32 R7, RZ, RZ, R21 ;  /* 0x000000ffff077224 */ /* 0x000fe200078e0015 */
[----:B0-----:R-:W-:-:S02]  /*3ae50*/  LOP3.LUT R28, R28, 0xff, RZ, 0xc0, !PT ;  /* 0x000000ff1c1c7812 */ /* 0x001fc400078ec0ff */
[----:B------:R-:W-:Y:S01]  /*3ae60*/  @P3 LOP3.LUT R29, R30, 0x406fe000, RZ, 0xfc, !PT ;  /* 0x406fe0001e1d3812 */ /* 0x000fe200078efcff */
[----:B-1----:R-:W-:Y:S02]  /*3ae70*/  DSETP.MIN.AND P0, P1, R24, 255, PT ;  /* 0x406fe0001800742a */ /* 0x002fe40003900000 */
[----:B------:R0:W1:Y:S01]  /*3ae80*/  F2I.U32.F64.TRUNC R0, R6 ;  /* 0x0000000600007311 */ /* 0x000062000030d000 */
[----:B------:R-:W-:Y:S02]  /*3ae90*/  IMAD.MOV.U32 R21, RZ, RZ, R25 ;  /* 0x000000ffff157224 */ /* 0x000fe400078e0019 */
[----:B------:R-:W-:Y:S02]  /*3aea0*/  IMAD.MOV.U32 R23, RZ, RZ, R29 ;  /* 0x000000ffff177224 */ /* 0x000fe400078e001d */
[----:B------:R-:W-:Y:S01]  /*3aeb0*/  IMAD.MOV.U32 R29, RZ, RZ, 0x80000 ;  /* 0x00080000ff1d7424 */ /* 0x000fe200078e00ff */
[----:B------:R-:W-:Y:S01]  /*3aec0*/  FSEL R21, R21, 3.748046875, P0 ;  /* 0x406fe00015157808 */ /* 0x000fe20000000000 */
[----:B--2---:R-:W-:Y:S01]  /*3aed0*/  DSETP.MIN.AND P2, P3, R26, 255, PT ;  /* 0x406fe0001a00742a */ /* 0x004fe20003b40000 */
[----:B------:R1:W2:Y:S01]  /*3aee0*/  F2I.U32.F64.TRUNC R22, R22 ;  /* 0x0000001600167311 */ /* 0x0002a2000030d000 */
[----:B------:R-:W-:Y:S01]  /*3aef0*/  SEL R24, R24, RZ, P0 ;  /* 0x000000ff18187207 */ /* 0x000fe20000000000 */
[----:B0-----:R-:W-:-:S02]  /*3af00*/  IMAD.MOV.U32 R6, RZ, RZ, R27 ;  /* 0x000000ffff067224 */ /* 0x001fc400078e001b */
[----:B------:R-:W-:-:S03]  /*3af10*/  @P1 LOP3.LUT R21, R30, 0x406fe000, RZ, 0xfc, !PT ;  /* 0x406fe0001e151812 */ /* 0x000fc600078efcff */
[----:B------:R-:W-:Y:S02]  /*3af20*/  FSEL R7, R6, 3.748046875, P2 ;  /* 0x406fe00006077808 */ /* 0x000fe40001000000 */
[----:B------:R-:W-:Y:S02]  /*3af30*/  SEL R6, R26, RZ, P2 ;  /* 0x000000ff1a067207 */ /* 0x000fe40001000000 */
[----:B-1----:R-:W-:Y:S02]  /*3af40*/  LOP3.LUT R23, R0, 0xff, RZ, 0xc0, !PT ;  /* 0x000000ff00177812 */ /* 0x002fe400078ec0ff */
[----:B------:R-:W-:Y:S02]  /*3af50*/  @P3 LOP3.LUT R7, R29, 0x406fe000, RZ, 0xfc, !PT ;  /* 0x406fe0001d073812 */ /* 0x000fe400078efcff */
[----:B------:R-:W-:Y:S01]  /*3af60*/  MOV R25, R21 ;  /* 0x0000001500197202 */ /* 0x000fe20000000f00 */
[----:B------:R-:W-:Y:S01]  /*3af70*/  IMAD.IADD R23, R42, 0x1, R23 ;  /* 0x000000012a177824 */ /* 0x000fe200078e0217 */
[----:B------:R-:W0:Y:S01]  /*3af80*/  F2I.U32.F64.TRUNC R6, R6 ;  /* 0x0000000600067311 */ /* 0x000e22000030d000 */
[----:B--2---:R-:W-:-:S05]  /*3af90*/  LOP3.LUT R0, R22, 0xff, RZ, 0xc0, !PT ;  /* 0x000000ff16007812 */ /* 0x004fca00078ec0ff */
[----:B------:R-:W-:Y:S02]  /*3afa0*/  IMAD.IADD R0, R43, 0x1, R0 ;  /* 0x000000012b007824 */ /* 0x000fe400078e0200 */
[----:B------:R-:W1:Y:S01]  /*3afb0*/  F2I.U32.F64.TRUNC R21, R24 ;  /* 0x0000001800157311 */ /* 0x000e62000030d000 */
[----:B0-----:R-:W-:-:S07]  /*3afc0*/  LOP3.LUT R7, R6, 0xff, RZ, 0xc0, !PT ;  /* 0x000000ff06077812 */ /* 0x001fce00078ec0ff */
[----:B------:R-:W0:Y:S01]  /*3afd0*/  I2F.F64.U32 R22, R23 ;  /* 0x0000001700167312 */ /* 0x000e220000201800 */
[----:B------:R-:W-:Y:S02]  /*3afe0*/  IMAD.MOV.U32 R6, RZ, RZ, 0x80000 ;  /* 0x00080000ff067424 */ /* 0x000fe400078e00ff */
[----:B------:R-:W-:Y:S01]  /*3aff0*/  IMAD.IADD R28, R28, 0x1, R7 ;  /* 0x000000011c1c7824 */ /* 0x000fe200078e0207 */
[----:B-1----:R-:W-:-:S04]  /*3b000*/  LOP3.LUT R21, R21, 0xff, RZ, 0xc0, !PT ;  /* 0x000000ff15157812 */ /* 0x002fc800078ec0ff */
[----:B------:R1:W2:Y:S01]  /*3b010*/  I2F.F64.U32 R24, R0 ;  /* 0x0000000000187312 */ /* 0x0002a20000201800 */
[----:B------:R-:W-:Y:S01]  /*3b020*/  IMAD.IADD R21, R32, 0x1, R21 ;  /* 0x0000000120157824 */ /* 0x000fe200078e0215 */
[----:B0-----:R-:W-:-:S06]  /*3b030*/  DSETP.MIN.AND P0, P1, R22, 255, PT ;  /* 0x406fe0001600742a */ /* 0x001fcc0003900000 */
[----:B------:R-:W0:Y:S01]  /*3b040*/  I2F.F64.U32 R28, R28 ;  /* 0x0000001c001c7312 */ /* 0x000e220000201800 */
[----:B-1----:R-:W-:-:S05]  /*3b050*/  IMAD.MOV.U32 R0, RZ, RZ, R23 ;  /* 0x000000ffff007224 */ /* 0x002fca00078e0017 */
[----:B------:R-:W-:Y:S01]  /*3b060*/  FSEL R7, R0, 3.748046875, P0 ;  /* 0x406fe00000077808 */ /* 0x000fe20000000000 */
[----:B--2---:R-:W-:Y:S01]  /*3b070*/  DSETP.MIN.AND P2, P3, R24, 255, PT ;  /* 0x406fe0001800742a */ /* 0x004fe20003b40000 */
[----:B------:R1:W2:Y:S01]  /*3b080*/  I2F.F64.U32 R26, R21 ;  /* 0x00000015001a7312 */ /* 0x0002a20000201800 */
[----:B------:R-:W-:Y:S01]  /*3b090*/  IMAD.MOV.U32 R0, RZ, RZ, R25 ;  /* 0x000000ffff007224 */ /* 0x000fe200078e0019 */
[----:B------:R-:W-:Y:S02]  /*3b0a0*/  @P1 LOP3.LUT R7, R6, 0x406fe000, RZ, 0xfc, !PT ;  /* 0x406fe00006071812 */ /* 0x000fe400078efcff */
[----:B------:R-:W-:Y:S01]  /*3b0b0*/  SEL R6, R22, RZ, P0 ;  /* 0x000000ff16067207 */ /* 0x000fe20000000000 */
[----:B-1----:R-:W-:Y:S01]  /*3b0c0*/  IMAD.MOV.U32 R21, RZ, RZ, 0x80000 ;  /* 0x00080000ff157424 */ /* 0x002fe200078e00ff */
[----:B------:R-:W-:Y:S02]  /*3b0d0*/  FSEL R23, R0, 3.748046875, P2 ;  /* 0x406fe00000177808 */ /* 0x000fe40001000000 */
[----:B------:R-:W-:Y:S01]  /*3b0e0*/  SEL R22, R24, RZ, P2 ;  /* 0x000000ff18167207 */ /* 0x000fe20001000000 */
[----:B------:R1:W-:Y:S04]  /*3b0f0*/  F2I.U32.F64.TRUNC R31, R6 ;  /* 0x00000006001f7311 */ /* 0x0003e8000030d000 */
[----:B------:R-:W-:Y:S01]  /*3b100*/  @P3 LOP3.LUT R23, R30, 0x406fe000, RZ, 0xfc, !PT ;  /* 0x406fe0001e173812 */ /* 0x000fe200078efcff */
[----:B0-----:R-:W-:Y:S01]  /*3b110*/  DSETP.MIN.AND P2, P3, R28, 255, PT ;  /* 0x406fe0001c00742a */ /* 0x001fe20003b40000 */
[----:B--2---:R-:W-:Y:S01]  /*3b120*/  IMAD.MOV.U32 R0, RZ, RZ, R27 ;  /* 0x000000ffff007224 */ /* 0x004fe200078e001b */
[----:B------:R-:W-:Y:S01]  /*3b130*/  DSETP.MIN.AND P0, P1, R26, 255, PT ;  /* 0x406fe0001a00742a */ /* 0x000fe20003900000 */
[----:B------:R-:W0:Y:S05]  /*3b140*/  F2I.U32.F64.TRUNC R22, R22 ;  /* 0x0000001600167311 */ /* 0x000e2a000030d000 */
[----:B------:R-:W-:Y:S01]  /*3b150*/  FSEL R25, R0, 3.748046875, P0 ;  /* 0x406fe00000197808 */ /* 0x000fe20000000000 */
[----:B------:R-:W-:Y:S01]  /*3b160*/  IMAD.MOV.U32 R0, RZ, RZ, R29 ;  /* 0x000000ffff007224 */ /* 0x000fe200078e001d */
[----:B-1----:R-:W-:-:S02]  /*3b170*/  MOV R6, 0x80000 ;  /* 0x0008000000067802 */ /* 0x002fc40000000f00 */
[----:B------:R-:W-:Y:S02]  /*3b180*/  SEL R24, R26, RZ, P0 ;  /* 0x000000ff1a187207 */ /* 0x000fe40000000000 */
[----:B------:R-:W-:Y:S02]  /*3b190*/  FSEL R7, R0, 3.748046875, P2 ;  /* 0x406fe00000077808 */ /* 0x000fe40001000000 */
[----:B------:R-:W-:Y:S02]  /*3b1a0*/  @P3 LOP3.LUT R7, R6, 0x406fe000, RZ, 0xfc, !PT ;  /* 0x406fe00006073812 */ /* 0x000fe400078efcff */
[----:B------:R-:W-:Y:S02]  /*3b1b0*/  SEL R6, R28, RZ, P2 ;  /* 0x000000ff1c067207 */ /* 0x000fe40001000000 */
[----:B------:R-:W-:Y:S02]  /*3b1c0*/  @P1 LOP3.LUT R25, R21, 0x406fe000, RZ, 0xfc, !PT ;  /* 0x406fe00015191812 */ /* 0x000fe400078efcff */
[----:B0-----:R-:W-:-:S02]  /*3b1d0*/  PRMT R32, R22, 0x7610, R32 ;  /* 0x0000761016207816 */ /* 0x001fc40000000020 */
[----:B------:R-:W0:Y:S08]  /*3b1e0*/  F2I.U32.F64.TRUNC R24, R24 ;  /* 0x0000001800187311 */ /* 0x000e30000030d000 */
[----:B------:R-:W1:Y:S01]  /*3b1f0*/  F2I.U32.F64.TRUNC R6, R6 ;  /* 0x0000000600067311 */ /* 0x000e62000030d000 */
[----:B0-----:R-:W-:Y:S02]  /*3b200*/  PRMT R33, R24, 0x7610, R33 ;  /* 0x0000761018217816 */ /* 0x001fe40000000021 */
[----:B-1----:R-:W-:Y:S01]  /*3b210*/  PRMT R34, R6, 0x7610, R34 ;  /* 0x0000761006227816 */ /* 0x002fe20000000022 */
[----:B------:R-:W-:Y:S06]  /*3b220*/  BRA `(.L_x_525) ;  /* 0x0000000c00947947 */ /* 0x000fec0003800000 */
.L_x_1129:
        /* <DEDUP_REMOVED lines=10> */
[----:B------:R-:W-:Y:S01]  /*3b2d0*/  LOP3.LUT R42, R65, 0xff, RZ, 0xc0, !PT ;  /* 0x000000ff412a7812 */ /* 0x000fe200078ec0ff */
[----:B------:R-:W-:Y:S01]  /*3b2e0*/  IMAD.MOV.U32 R65, RZ, RZ, 0x80000 ;  /* 0x00080000ff417424 */ /* 0x000fe200078e00ff */
[----:B------:R-:W-:Y:S01]  /*3b2f0*/  LOP3.LUT R64, R64, 0xff, RZ, 0xc0, !PT ;  /* 0x000000ff40407812 */ /* 0x000fe200078ec0ff */
[----:B------:R-:W5:Y:S01]  /*3b300*/  I2F.F64.U16 R26, R116 ;  /* 0x00000074001a7312 */ /* 0x000f620000101800 */
[----:B---3--:R-:W-:Y:S02]  /*3b310*/  LOP3.LUT R21, R21, 0xff, RZ, 0xc0, !PT ;  /* 0x000000ff15157812 */ /* 0x008fe400078ec0ff */
[----:B------:R-:W-:Y:S02]  /*3b320*/  LOP3.LUT R31, R31, 0xff, RZ, 0xc0, !PT ;  /* 0x000000ff1f1f7812 */ /* 0x000fe400078ec0ff */
[----:B------:R-:W-:-:S02]  /*3b330*/  LOP3.LUT R33, R33, 0xff, RZ, 0xc0, !PT ;  /* 0x000000ff21217812 */ /* 0x000fc400078ec0ff */
[----:B------:R-:W-:Y:S01]  /*3b340*/  LOP3.LUT R34, R34, 0xff, RZ, 0xc0, !PT ;  /* 0x000000ff22227812 */ /* 0x000fe200078ec0ff */
[----:B------:R-:W0:Y:S08]  /*3b350*/  I2F.F64.U16 R38, R38 ;  /* 0x0000002600267312 */ /* 0x000e300000101800 */
[----:B------:R-:W3:Y:S08]  /*3b360*/  I2F.F64.U16 R40, R40 ;  /* 0x0000002800287312 */ /* 0x000ef00000101800 */
[----:B------:R-:W4:Y:S01]  /*3b370*/  I2F.F64.U16 R42, R42 ;  /* 0x0000002a002a7312 */ /* 0x000f220000101800 */
[----:B--2---:R-:W-:-:S02]  /*3b380*/  DMUL R24, R24, R22 ;  /* 0x0000001618187228 */ /* 0x004fc40000000000 */
[-C--:B-----5:R-:W-:Y:S02]  /*3b390*/  DMUL R26, R26, R22.reuse ;  /* 0x000000161a1a7228 */ /* 0x0a0fe40000000000 */
[-C--:B0-----:R-:W-:Y:S02]  /*3b3a0*/  DMUL R28, R38, R22.reuse ;  /* 0x00000016261c7228 */ /* 0x081fe40000000000 */
[----:B---3--:R-:W-:Y:S02]  /*3b3b0*/  DMUL R38, R40, R22 ;  /* 0x0000001628267228 */ /* 0x008fe40000000000 */
[----:B------:R-:W-:Y:S01]  /*3b3c0*/  DSETP.MIN.AND P0, P1, R24, 255, PT ;  /* 0x406fe0001800742a */ /* 0x000fe20003900000 */
[----:B------:R-:W-:Y:S01]  /*3b3d0*/  IMAD.MOV.U32 R40, RZ, RZ, 0x80000 ;  /* 0x00080000ff287424 */ /* 0x000fe200078e00ff */
[----:B------:R-:W-:Y:S01]  /*3b3e0*/  DSETP.MIN.AND P2, P3, R26, 255, PT ;  /* 0x406fe0001a00742a */ /* 0x000fe20003b40000 */
[----:B------:R-:W-:Y:S01]  /*3b3f0*/  IMAD.MOV.U32 R30, RZ, RZ, R25 ;  /* 0x000000ffff1e7224 */ /* 0x000fe200078e0019 */
[----:B------:R-:W-:Y:S01]  /*3b400*/  DADD R22, -R22, 1 ;  /* 0x3ff0000016167429 */ /* 0x000fe20000000100 */
[----:B------:R-:W-:Y:S01]  /*3b410*/  IMAD.MOV.U32 R25, RZ, RZ, R27 ;  /* 0x000000ffff197224 */ /* 0x000fe200078e001b */
[----:B------:R-:W-:Y:S01]  /*3b420*/  SEL R24, R24, RZ, P0 ;  /* 0x000000ff18187207 */ /* 0x000fe20000000000 */
[----:B------:R-:W-:Y:S01]  /*3b430*/  IMAD.MOV.U32 R27, RZ, RZ, R29 ;  /* 0x000000ffff1b7224 */ /* 0x000fe200078e001d */
        /* <DEDUP_REMOVED lines=8> */
[----:B------:R-:W-:Y:S01]  /*3b4c0*/  @P3 LOP3.LUT R67, R30, 0x406fe000, RZ, 0xfc, !PT ;  /* 0x406fe0001e433812 */ /* 0x000fe200078efcff */
[----:B------:R-:W-:Y:S01]  /*3b4d0*/  IMAD.MOV.U32 R30, RZ, RZ, R28 ;  /* 0x000000ffff1e7224 */ /* 0x000fe200078e001c */
[-C--:B----4-:R-:W-:Y:S01]  /*3b4e0*/  DMUL R28, R42, R6.reuse ;  /* 0x000000062a1c7228 */ /* 0x090fe20000000000 */
[----:B------:R-:W-:Y:S01]  /*3b4f0*/  IMAD.MOV.U32 R25, RZ, RZ, R37 ;  /* 0x000000ffff197224 */ /* 0x000fe200078e0025 */
[----:B------:R-:W-:Y:S01]  /*3b500*/  FSEL R69, R27, 3.748046875, P1 ;  /* 0x406fe0001b457808 */ /* 0x000fe20000800000 */
[----:B------:R-:W-:Y:S01]  /*3b510*/  DADD R22, R22, -R6 ;  /* 0x0000000016167229 */ /* 0x000fe20000000806 */
[----:B------:R-:W-:Y:S01]  /*3b520*/  MOV R27, R67 ;  /* 0x00000043001b7202 */ /* 0x000fe20000000f00 */
[----:B------:R2:W-:Y:S05]  /*3b530*/  F2I.U32.F64.TRUNC R37, R24 ;  /* 0x0000001800257311 */ /* 0x0005ea000030d000 */
[----:B------:R-:W-:Y:S01]  /*3b540*/  @P4 LOP3.LUT R69, R40, 0x406fe000, RZ, 0xfc, !PT ;  /* 0x406fe00028454812 */ /* 0x000fe200078efcff */
[----:B0-----:R-:W-:-:S02]  /*3b550*/  DMUL R40, R64, R6 ;  /* 0x0000000640287228 */ /* 0x001fc40000000000 */
[----:B------:R0:W3:Y:S01]  /*3b560*/  F2I.U32.F64.TRUNC R42, R26 ;  /* 0x0000001a002a7311 */ /* 0x0000e2000030d000 */
[----:B--2---:R-:W-:Y:S01]  /*3b570*/  IMAD.MOV.U32 R25, RZ, RZ, R39 ;  /* 0x000000ffff197224 */ /* 0x004fe200078e0027 */
[----:B------:R-:W-:Y:S01]  /*3b580*/  SEL R24, R30, RZ, P1 ;  /* 0x000000ff1e187207 */ /* 0x000fe20000800000 */
[----:B------:R-:W-:Y:S01]  /*3b590*/  DSETP.MIN.AND P1, P3, R28, 255, PT ;  /* 0x406fe0001c00742a */ /* 0x000fe20003b20000 */
[----:B------:R-:W-:Y:S02]  /*3b5a0*/  IMAD.MOV.U32 R30, RZ, RZ, 0x80000 ;  /* 0x00080000ff1e7424 */ /* 0x000fe400078e00ff */
[----:B------:R-:W-:Y:S01]  /*3b5b0*/  FSEL R65, R25, 3.748046875, P0 ;  /* 0x406fe00019417808 */ /* 0x000fe20000000000 */
[----:B------:R-:W-:Y:S01]  /*3b5c0*/  IMAD.MOV.U32 R25, RZ, RZ, R69 ;  /* 0x000000ffff197224 */ /* 0x000fe200078e0045 */
[----:B------:R-:W-:Y:S01]  /*3b5d0*/  @P2 LOP3.LUT R65, R66, 0x406fe000, RZ, 0xfc, !PT ;  /* 0x406fe00042412812 */ /* 0x000fe200078efcff */
[----:B0-----:R-:W-:Y:S01]  /*3b5e0*/  IMAD.MOV.U32 R27, RZ, RZ, R29 ;  /* 0x000000ffff1b7224 */ /* 0x001fe200078e001d */
[----:B------:R-:W-:Y:S01]  /*3b5f0*/  SEL R26, R38, RZ, P0 ;  /* 0x000000ff261a7207 */ /* 0x000fe20000000000 */
[----:B------:R-:W-:Y:S01]  /*3b600*/  DSETP.MIN.AND P0, P2, R40, 255, PT ;  /* 0x406fe0002800742a */ /* 0x000fe20003a00000 */
[----:B------:R0:W2:Y:S01]  /*3b610*/  F2I.U32.F64.TRUNC R43, R24 ;  /* 0x00000018002b7311 */ /* 0x0000a2000030d000 */
[----:B------:R-:W-:-:S02]  /*3b620*/  LOP3.LUT R38, R32, 0xff, RZ, 0xc0, !PT ;  /* 0x000000ff20267812 */ /* 0x000fc400078ec0ff */
[----:B------:R-:W-:Y:S01]  /*3b630*/  FSEL R39, R27, 3.748046875, P1 ;  /* 0x406fe0001b277808 */ /* 0x000fe20000800000 */
[----:B------:R-:W-:Y:S01]  /*3b640*/  IMAD.MOV.U32 R27, RZ, RZ, R65 ;  /* 0x000000ffff1b7224 */ /* 0x000fe200078e0041 */
[----:B------:R-:W-:Y:S02]  /*3b650*/  @P3 LOP3.LUT R39, R30, 0x406fe000, RZ, 0xfc, !PT ;  /* 0x406fe0001e273812 */ /* 0x000fe400078efcff */
[----:B---3--:R-:W-:Y:S01]  /*3b660*/  LOP3.LUT R42, R42, 0xff, RZ, 0xc0, !PT ;  /* 0x000000ff2a2a7812 */ /* 0x008fe200078ec0ff */
[----:B------:R3:W-:Y:S01]  /*3b670*/  F2I.U32.F64.TRUNC R64, R26 ;  /* 0x0000001a00407311 */ /* 0x0007e2000030d000 */
[----:B0-----:R-:W-:Y:S01]  /*3b680*/  IMAD.MOV.U32 R25, RZ, RZ, R41 ;  /* 0x000000ffff197224 */ /* 0x001fe200078e0029 */
[----:B------:R-:W-:Y:S01]  /*3b690*/  SEL R24, R28, RZ, P1 ;  /* 0x000000ff1c187207 */ /* 0x000fe20000800000 */
[----:B------:R-:W-:-:S03]  /*3b6a0*/  IMAD.MOV.U32 R28, RZ, RZ, R40 ;  /* 0x000000ffff1c7224 */ /* 0x000fc600078e0028 */
[----:B------:R-:W-:Y:S01]  /*3b6b0*/  FSEL R29, R25, 3.748046875, P0 ;  /* 0x406fe000191d7808 */ /* 0x000fe20000000000 */
[----:B------:R-:W-:Y:S01]  /*3b6c0*/  IMAD.MOV.U32 R25, RZ, RZ, R39 ;  /* 0x000000ffff197224 */ /* 0x000fe200078e0027 */
[----:B------:R-:W-:Y:S01]  /*3b6d0*/  @P2 LOP3.LUT R29, R30, 0x406fe000, RZ, 0xfc, !PT ;  /* 0x406fe0001e1d2812 */ /* 0x000fe200078efcff */
[----:B------:R-:W-:Y:S01]  /*3b6e0*/  I2F.F64.U16 R38, R38 ;  /* 0x0000002600267312 */ /* 0x000fe20000101800 */
[----:B---3--:R-:W-:Y:S02]  /*3b6f0*/  SEL R26, R28, RZ, P0 ;  /* 0x000000ff1c1a7207 */ /* 0x008fe40000000000 */
[----:B------:R-:W-:Y:S02]  /*3b700*/  MOV R27, R29 ;  /* 0x0000001d001b7202 */ /* 0x000fe40000000f00 */
[----:B--2---:R-:W-:-:S03]  /*3b710*/  LOP3.LUT R43, R43, 0xff, RZ, 0xc0, !PT ;  /* 0x000000ff2b2b7812 */ /* 0x004fc600078ec0ff */
[----:B------:R-:W0:Y:S08]  /*3b720*/  I2F.F64.U16 R28, R21 ;  /* 0x00000015001c7312 */ /* 0x000e300000101800 */
[----:B------:R-:W2:Y:S01]  /*3b730*/  I2F.F64.U16 R30, R31 ;  /* 0x0000001f001e7312 */ /* 0x000ea20000101800 */
[----:B0-----:R-:W-:-:S07]  /*3b740*/  DMUL R28, R28, R6 ;  /* 0x000000061c1c7228 */ /* 0x001fce0000000000 */
[----:B------:R-:W-:Y:S01]  /*3b750*/  I2F.F64.U16 R32, R33 ;  /* 0x0000002100207312 */ /* 0x000fe20000101800 */
[----:B------:R-:W-:-:S07]  /*3b760*/  DSETP.MIN.AND P2, P3, R28, 255, PT ;  /* 0x406fe0001c00742a */ /* 0x000fce0003b40000 */
[----:B------:R2:W0:Y:S01]  /*3b770*/  F2I.U32.F64.TRUNC R40, R24 ;  /* 0x0000001800287311 */ /* 0x000422000030d000 */
[----:B------:R-:W-:-:S05]  /*3b780*/  IMAD.MOV.U32 R21, RZ, RZ, R29 ;  /* 0x000000ffff157224 */ /* 0x000fca00078e001d */
[----:B------:R-:W-:Y:S02]  /*3b790*/  FSEL R65, R21, 3.748046875, P2 ;  /* 0x406fe00015417808 */ /* 0x000fe40001000000 */
[----:B------:R3:W4:Y:S01]  /*3b7a0*/  F2I.U32.F64.TRUNC R41, R26 ;  /* 0x0000001a00297311 */ /* 0x000722000030d000 */
[----:B--2---:R-:W-:Y:S01]  /*3b7b0*/  DMUL R24, R30, R22 ;  /* 0x000000161e187228 */ /* 0x004fe20000000000 */
[----:B------:R-:W-:Y:S02]  /*3b7c0*/  @P3 LOP3.LUT R65, R66, 0x406fe000, RZ, 0xfc, !PT ;  /* 0x406fe00042413812 */ /* 0x000fe400078efcff */
[----:B0-----:R-:W-:-:S04]  /*3b7d0*/  LOP3.LUT R40, R40, 0xff, RZ, 0xc0, !PT ;  /* 0x000000ff28287812 */ /* 0x001fc800078ec0ff */
[----:B------:R-:W0:Y:S01]  /*3b7e0*/  I2F.F64.U16 R30, R34 ;  /* 0x00000022001e7312 */ /* 0x000e220000101800 */
[-C--:B---3--:R-:W-:Y:S01]  /*3b7f0*/  DMUL R26, R38, R22.reuse ;  /* 0x00000016261a7228 */ /* 0x088fe20000000000 */
[----:B-1----:R-:W-:Y:S01]  /*3b800*/  LOP3.LUT R38, R0, 0xff, RZ, 0xc0, !PT ;  /* 0x000000ff00267812 */ /* 0x002fe200078ec0ff */
[----:B------:R-:W-:Y:S01]  /*3b810*/  IMAD.MOV.U32 R0, RZ, RZ, R28 ;  /* 0x000000ffff007224 */ /* 0x000fe200078e001c */
[----:B------:R-:W-:Y:S01]  /*3b820*/  DSETP.MIN.AND P0, P1, R24, 255, PT ;  /* 0x406fe0001800742a */ /* 0x000fe20003900000 */
[----:B----4-:R-:W-:Y:S01]  /*3b830*/  LOP3.LUT R41, R41, 0xff, RZ, 0xc0, !PT ;  /* 0x000000ff29297812 */ /* 0x010fe200078ec0ff */
[-C--:B------:R-:W-:Y:S02]  /*3b840*/  DMUL R28, R32, R22.reuse ;  /* 0x00000016201c7228 */ /* 0x080fe40000000000 */
[----:B------:R-:W-:Y:S01]  /*3b850*/  SEL R32, R0, RZ, P2 ;  /* 0x000000ff00207207 */ /* 0x000fe20001000000 */
[----:B------:R-:W-:Y:S01]  /*3b860*/  DSETP.MIN.AND P2, P3, R26, 255, PT ;  /* 0x406fe0001a00742a */ /* 0x000fe20003b40000 */
[----:B------:R-:W-:Y:S01]  /*3b870*/  IMAD.MOV.U32 R0, RZ, RZ, R25 ;  /* 0x000000ffff007224 */ /* 0x000fe200078e0019 */
[----:B------:R-:W1:Y:S01]  /*3b880*/  I2F.F64.U16 R38, R38 ;  /* 0x0000002600267312 */ /* 0x000e620000101800 */
[----:B------:R-:W-:Y:S01]  /*3b890*/  IMAD.MOV.U32 R33, RZ, RZ, R65 ;  /* 0x000000ffff217224 */ /* 0x000fe200078e0041 */
[----:B0-----:R-:W-:-:S02]  /*3b8a0*/  DMUL R30, R30, R22 ;  /* 0x000000161e1e7228 */ /* 0x001fc40000000000 */
[----:B------:R-:W-:Y:S01]  /*3b8b0*/  FSEL R21, R0, 3.748046875, P0 ;  /* 0x406fe00000157808 */ /* 0x000fe20000000000 */
[----:B------:R-:W-:Y:S01]  /*3b8c0*/  IMAD.MOV.U32 R0, RZ, RZ, R27 ;  /* 0x000000ffff007224 */ /* 0x000fe200078e001b */
[----:B------:R-:W-:Y:S01]  /*3b8d0*/  SEL R22, R24, RZ, P0 ;  /* 0x000000ff18167207 */ /* 0x000fe20000000000 */
[----:B------:R-:W-:Y:S01]  /*3b8e0*/  IMAD.MOV.U32 R23, RZ, RZ, 0x80000 ;  /* 0x00080000ff177424 */ /* 0x000fe200078e00ff */
[----:B------:R-:W-:Y:S01]  /*3b8f0*/  @P1 LOP3.LUT R21, R66, 0x406fe000, RZ, 0xfc, !PT ;  /* 0x406fe00042151812 */ /* 0x000fe200078efcff */
[----:B------:R-:W-:Y:S01]  /*3b900*/  DSETP.MIN.AND P1, P4, R28, 255, PT ;  /* 0x406fe0001c00742a */ /* 0x000fe20003c20000 */
[----:B------:R-:W-:Y:S01]  /*3b910*/  FSEL R25, R0, 3.748046875, P2 ;  /* 0x406fe00000197808 */ /* 0x000fe20001000000 */
[----:B------:R-:W-:Y:S01]  /*3b920*/  IMAD.MOV.U32 R0, RZ, RZ, R29 ;  /* 0x000000ffff007224 */ /* 0x000fe200078e001d */
[----:B------:R-:W-:Y:S01]  /*3b930*/  @P3 LOP3.LUT R25, R23, 0x406fe000, RZ, 0xfc, !PT ;  /* 0x406fe00017193812 */ /* 0x000fe200078efcff */
[----:B------:R-:W-:Y:S01]  /*3b940*/  IMAD.MOV.U32 R23, RZ, RZ, R21 ;  /* 0x000000ffff177224 */ /* 0x000fe200078e0015 */
[----:B------:R-:W-:Y:S01]  /*3b950*/  LOP3.LUT R29, R64, 0xff, RZ, 0xc0, !PT ;  /* 0x000000ff401d7812 */ /* 0x000fe200078ec0ff */
[----:B-1----:R-:W-:Y:S01]  /*3b960*/  DMUL R38, R38, R6 ;  /* 0x0000000626267228 */ /* 0x002fe20000000000 */
[----:B------:R-:W-:Y:S01]  /*3b970*/  IMAD.MOV.U32 R24, RZ, RZ, 0x80000 ;  /* 0x00080000ff187424 */ /* 0x000fe200078e00ff */
[----:B------:R-:W-:Y:S01]  /*3b980*/  SEL R6, R26, RZ, P2 ;  /* 0x000000ff1a067207 */ /* 0x000fe20001000000 */
[----:B------:R-:W-:Y:S01]  /*3b990*/  DSETP.MIN.AND P0, P2, R30, 255, PT ;  /* 0x406fe0001e00742a */ /* 0x000fe20003a00000 */
[----:B------:R0:W1:Y:S01]  /*3b9a0*/  F2I.U32.F64.TRUNC R23, R22 ;  /* 0x0000001600177311 */ /* 0x000062000030d000 */
[----:B------:R-:W-:-:S02]  /*3b9b0*/  MOV R7, R25 ;  /* 0x0000001900077202 */ /* 0x000fc40000000f00 */
[----:B------:R-:W-:Y:S01]  /*3b9c0*/  FSEL R21, R0, 3.748046875, P1 ;  /* 0x406fe00000157808 */ /* 0x000fe20000800000 */
[----:B------:R-:W-:Y:S01]  /*3b9d0*/  IMAD.MOV.U32 R0, RZ, RZ, R31 ;  /* 0x000000ffff007224 */ /* 0x000fe200078e001f */
[----:B------:R-:W-:Y:S02]  /*3b9e0*/  @P4 LOP3.LUT R21, R24, 0x406fe000, RZ, 0xfc, !PT ;  /* 0x406fe00018154812 */ /* 0x000fe400078efcff */
[----:B------:R-:W-:Y:S01]  /*3b9f0*/  SEL R24, R28, RZ, P1 ;  /* 0x000000ff1c187207 */ /* 0x000fe20000800000 */
[----:B------:R1:W2:Y:S01]  /*3ba00*/  F2I.U32.F64.TRUNC R6, R6 ;  /* 0x0000000600067311 */ /* 0x0002a2000030d000 */
[----:B------:R-:W-:Y:S01]  /*3ba10*/  FSEL R27, R0, 3.748046875, P0 ;  /* 0x406fe000001b7808 */ /* 0x000fe20000000000 */
[----:B0-----:R-:W-:Y:S01]  /*3ba20*/  IMAD.MOV.U32 R22, RZ, RZ, 0x80000 ;  /* 0x00080000ff167424 */ /* 0x001fe200078e00ff */
[----:B------:R-:W-:Y:S01]  /*3ba30*/  LOP3.LUT R26, R37, 0xff, RZ, 0xc0, !PT ;  /* 0x000000ff251a7812 */ /* 0x000fe200078ec0ff */
[----:B------:R-:W-:-:S03]  /*3ba40*/  IMAD.MOV.U32 R25, RZ, RZ, R21 ;  /* 0x000000ffff197224 */ /* 0x000fc600078e0015 */
[----:B------:R-:W-:Y:S01]  /*3ba50*/  @P2 LOP3.LUT R27, R22, 0x406fe000, RZ, 0xfc, !PT ;  /* 0x406fe000161b2812 */ /* 0x000fe200078efcff */
[----:B------:R0:W3:Y:S01]  /*3ba60*/  F2I.U32.F64.TRUNC R24, R24 ;  /* 0x0000001800187311 */ /* 0x0000e2000030d000 */
[----:B------:R-:W-:Y:S01]  /*3ba70*/  SEL R22, R30, RZ, P0 ;  /* 0x000000ff1e167207 */ /* 0x000fe20000000000 */
[----:B------:R-:W-:Y:S01]  /*3ba80*/  DSETP.MIN.AND P0, P1, R38, 255, PT ;  /* 0x406fe0002600742a */ /* 0x000fe20003900000 */
[----:B-1----:R-:W-:Y:S01]  /*3ba90*/  LOP3.LUT R7, R23, 0xff, RZ, 0xc0, !PT ;  /* 0x000000ff17077812 */ /* 0x002fe200078ec0ff */
[----:B------:R-:W-:Y:S02]  /*3baa0*/  IMAD.MOV.U32 R23, RZ, RZ, R27 ;  /* 0x000000ffff177224 */ /* 0x000fe400078e001b */
[----:B------:R-:W-:Y:S01]  /*3bab0*/  IMAD.MOV.U32 R30, RZ, RZ, 0x80000 ;  /* 0x00080000ff1e7424 */ /* 0x000fe200078e00ff */
[----:B--2---:R-:W-:Y:S01]  /*3bac0*/  LOP3.LUT R21, R6, 0xff, RZ, 0xc0, !PT ;  /* 0x000000ff06157812 */ /* 0x004fe200078ec0ff */
[----:B------:R-:W-:Y:S01]  /*3bad0*/  IMAD.IADD R7, R7, 0x1, R26 ;  /* 0x0000000107077824 */ /* 0x000fe200078e021a */
[----:B------:R-:W1:Y:S01]  /*3bae0*/  F2I.U32.F64.TRUNC R0, R22 ;  /* 0x0000001600007311 */ /* 0x000e62000030d000 */
[----:B0-----:R-:W-:-:S02]  /*3baf0*/  IMAD.MOV.U32 R25, RZ, RZ, R39 ;  /* 0x000000ffff197224 */ /* 0x001fc400078e0027 */
[----:B------:R-:W-:Y:S02]  /*3bb00*/  IMAD.IADD R21, R21, 0x1, R42 ;  /* 0x0000000115157824 */ /* 0x000fe400078e022a */
[----:B------:R-:W-:Y:S01]  /*3bb10*/  IMAD.MOV.U32 R26, RZ, RZ, 0x80000 ;  /* 0x00080000ff1a7424 */ /* 0x000fe200078e00ff */
[----:B---3--:R-:W-:Y:S02]  /*3bb20*/  LOP3.LUT R24, R24, 0xff, RZ, 0xc0, !PT ;  /* 0x000000ff18187812 */ /* 0x008fe400078ec0ff */
[----:B------:R-:W0:Y:S01]  /*3bb30*/  I2F.F64.U32 R6, R7 ;  /* 0x0000000700067312 */ /* 0x000e220000201800 */
[----:B------:R-:W-:Y:S02]  /*3bb40*/  FSEL R27, R25, 3.748046875, P0 ;  /* 0x406fe000191b7808 */ /* 0x000fe40000000000 */
        /* <DEDUP_REMOVED lines=33> */
[----:B------:R-:W-:Y:S01]  /*3bd60*/  FSEL R7, R6, 3.748046875, P2 ;  /* 0x406fe00006077808 */ /* 0x000fe20001000000 */
[----:B------:R-:W0:Y:S01]  /*3bd70*/  F2I.U32.F64.TRUNC R32, R32 ;  /* 0x0000002000207311 */ /* 0x000e22000030d000 */
[----:B------:R-:W-:Y:S02]  /*3bd80*/  SEL R6, R26, RZ, P2 ;  /* 0x000000ff1a067207 */ /* 0x000fe40001000000 */
[----:B-1----:R-:W-:Y:S02]  /*3bd90*/  LOP3.LUT R23, R0, 0xff, RZ, 0xc0, !PT ;  /* 0x000000ff00177812 */ /* 0x002fe400078ec0ff */
[----:B------:R-:W-:Y:S02]  /*3bda0*/  @P3 LOP3.LUT R7, R29, 0x406fe000, RZ, 0xfc, !PT ;  /* 0x406fe0001d073812 */ /* 0x000fe400078efcff */
[----:B------:R-:W-:Y:S01]  /*3bdb0*/  MOV R25, R21 ;  /* 0x0000001500197202 */ /* 0x000fe20000000f00 */
[----:B------:R-:W-:Y:S01]  /*3bdc0*/  IMAD.IADD R23, R40, 0x1, R23 ;  /* 0x0000000128177824 */ /* 0x000fe200078e0217 */
[----:B------:R-:W1:Y:S01]  /*3bdd0*/  F2I.U32.F64.TRUNC R6, R6 ;  /* 0x0000000600067311 */ /* 0x000e62000030d000 */
[----:B--2---:R-:W-:-:S05]  /*3bde0*/  LOP3.LUT R0, R22, 0xff, RZ, 0xc0, !PT ;  /* 0x000000ff16007812 */ /* 0x004fca00078ec0ff */
[----:B------:R-:W-:Y:S01]  /*3bdf0*/  IMAD.IADD R0, R41, 0x1, R0 ;  /* 0x0000000129007824 */ /* 0x000fe200078e0200 */
[----:B0-----:R-:W-:Y:S01]  /*3be00*/  LOP3.LUT R32, R32, 0xff, RZ, 0xc0, !PT ;  /* 0x000000ff20207812 */ /* 0x001fe200078ec0ff */
[----:B------:R-:W0:Y:S01]  /*3be10*/  F2I.U32.F64.TRUNC R21, R24 ;  /* 0x0000001800157311 */ /* 0x000e22000030d000 */
[----:B-1----:R-:W-:-:S07]  /*3be20*/  LOP3.LUT R7, R6, 0xff, RZ, 0xc0, !PT ;  /* 0x000000ff06077812 */ /* 0x002fce00078ec0ff */
[----:B------:R-:W1:Y:S01]  /*3be30*/  I2F.F64.U32 R22, R23 ;  /* 0x0000001700167312 */ /* 0x000e620000201800 */
[----:B------:R-:W-:Y:S02]  /*3be40*/  IMAD.MOV.U32 R6, RZ, RZ, 0x80000 ;  /* 0x00080000ff067424 */ /* 0x000fe400078e00ff */
[----:B------:R-:W-:Y:S01]  /*3be50*/  IMAD.IADD R28, R28, 0x1, R7 ;  /* 0x000000011c1c7824 */ /* 0x000fe200078e0207 */
[----:B0-----:R-:W-:-:S04]  /*3be60*/  LOP3.LUT R21, R21, 0xff, RZ, 0xc0, !PT ;  /* 0x000000ff15157812 */ /* 0x001fc800078ec0ff */
[----:B------:R0:W2:Y:S01]  /*3be70*/  I2F.F64.U32 R24, R0 ;  /* 0x0000000000187312 */ /* 0x0000a20000201800 */
[----:B------:R-:W-:Y:S01]  /*3be80*/  IMAD.IADD R21, R32, 0x1, R21 ;  /* 0x0000000120157824 */ /* 0x000fe200078e0215 */
[----:B-1----:R-:W-:-:S06]  /*3be90*/  DSETP.MIN.AND P0, P1, R22, 255, PT ;  /* 0x406fe0001600742a */ /* 0x002fcc0003900000 */
[----:B------:R-:W1:Y:S01]  /*3bea0*/  I2F.F64.U32 R28, R28 ;  /* 0x0000001c001c7312 */ /* 0x000e620000201800 */
[----:B0-----:R-:W-:-:S05]  /*3beb0*/  IMAD.MOV.U32 R0, RZ, RZ, R23 ;  /* 0x000000ffff007224 */ /* 0x001fca00078e0017 */
[----:B------:R-:W-:Y:S01]  /*3bec0*/  FSEL R7, R0, 3.748046875, P0 ;  /* 0x406fe00000077808 */ /* 0x000fe20000000000 */
[----:B--2---:R-:W-:Y:S01]  /*3bed0*/  DSETP.MIN.AND P2, P3, R24, 255, PT ;  /* 0x406fe0001800742a */ /* 0x004fe20003b40000 */
[----:B------:R0:W2:Y:S01]  /*3bee0*/  I2F.F64.U32 R26, R21 ;  /* 0x00000015001a7312 */ /* 0x0000a20000201800 */
[----:B------:R-:W-:Y:S01]  /*3bef0*/  IMAD.MOV.U32 R0, RZ, RZ, R25 ;  /* 0x000000ffff007224 */ /* 0x000fe200078e0019 */
[----:B------:R-:W-:Y:S02]  /*3bf00*/  @P1 LOP3.LUT R7, R6, 0x406fe000, RZ, 0xfc, !PT ;  /* 0x406fe00006071812 */ /* 0x000fe400078efcff */
[----:B------:R-:W-:Y:S01]  /*3bf10*/  SEL R6, R22, RZ, P0 ;  /* 0x000000ff16067207 */ /* 0x000fe20000000000 */
[----:B0-----:R-:W-:Y:S01]  /*3bf20*/  IMAD.MOV.U32 R21, RZ, RZ, 0x80000 ;  /* 0x00080000ff157424 */ /* 0x001fe200078e00ff */
[----:B------:R-:W-:Y:S02]  /*3bf30*/  FSEL R23, R0, 3.748046875, P2 ;  /* 0x406fe00000177808 */ /* 0x000fe40001000000 */
[----:B------:R-:W-:Y:S01]  /*3bf40*/  SEL R22, R24, RZ, P2 ;  /* 0x000000ff18167207 */ /* 0x000fe20001000000 */
[----:B------:R0:W-:Y:S04]  /*3bf50*/  F2I.U32.F64.TRUNC R31, R6 ;  /* 0x00000006001f7311 */ /* 0x0001e8000030d000 */
[----:B------:R-:W-:Y:S01]  /*3bf60*/  @P3 LOP3.LUT R23, R30, 0x406fe000, RZ, 0xfc, !PT ;  /* 0x406fe0001e173812 */ /* 0x000fe200078efcff */
[----:B-1----:R-:W-:Y:S01]  /*3bf70*/  DSETP.MIN.AND P2, P3, R28, 255, PT ;  /* 0x406fe0001c00742a */ /* 0x002fe20003b40000 */
[----:B--2---:R-:W-:Y:S01]  /*3bf80*/  IMAD.MOV.U32 R0, RZ, RZ, R27 ;  /* 0x000000ffff007224 */ /* 0x004fe200078e001b */
[----:B------:R-:W-:Y:S01]  /*3bf90*/  DSETP.MIN.AND P0, P1, R26, 255, PT ;  /* 0x406fe0001a00742a */ /* 0x000fe20003900000 */
[----:B------:R-:W1:Y:S05]  /*3bfa0*/  F2I.U32.F64.TRUNC R22, R22 ;  /* 0x0000001600167311 */ /* 0x000e6a000030d000 */
[----:B------:R-:W-:Y:S01]  /*3bfb0*/  FSEL R25, R0, 3.748046875, P0 ;  /* 0x406fe00000197808 */ /* 0x000fe20000000000 */
[----:B------:R-:W-:Y:S01]  /*3bfc0*/  IMAD.MOV.U32 R0, RZ, RZ, R29 ;  /* 0x000000ffff007224 */ /* 0x000fe200078e001d */
[----:B0-----:R-:W-:-:S02]  /*3bfd0*/  MOV R6, 0x80000 ;  /* 0x0008000000067802 */ /* 0x001fc40000000f00 */
[----:B------:R-:W-:Y:S02]  /*3bfe0*/  SEL R24, R26, RZ, P0 ;  /* 0x000000ff1a187207 */ /* 0x000fe40000000000 */
[----:B------:R-:W-:Y:S02]  /*3bff0*/  FSEL R7, R0, 3.748046875, P2 ;  /* 0x406fe00000077808 */ /* 0x000fe40001000000 */
[----:B------:R-:W-:Y:S02]  /*3c000*/  @P3 LOP3.LUT R7, R6, 0x406fe000, RZ, 0xfc, !PT ;  /* 0x406fe00006073812 */ /* 0x000fe400078efcff */
[----:B------:R-:W-:Y:S02]  /*3c010*/  SEL R6, R28, RZ, P2 ;  /* 0x000000ff1c067207 */ /* 0x000fe40001000000 */
[----:B------:R-:W-:Y:S02]  /*3c020*/  @P1 LOP3.LUT R25, R21, 0x406fe000, RZ, 0xfc, !PT ;  /* 0x406fe00015191812 */ /* 0x000fe400078efcff */
[----:B-1----:R-:W-:-:S02]  /*3c030*/  PRMT R32, R22, 0x7610, R32 ;  /* 0x0000761016207816 */ /* 0x002fc40000000020 */
[----:B------:R-:W0:Y:S08]  /*3c040*/  F2I.U32.F64.TRUNC R24, R24 ;  /* 0x0000001800187311 */ /* 0x000e30000030d000 */
[----:B------:R-:W1:Y:S01]  /*3c050*/  F2I.U32.F64.TRUNC R6, R6 ;  /* 0x0000000600067311 */ /* 0x000e62000030d000 */
[----:B0-----:R-:W-:Y:S02]  /*3c060*/  PRMT R33, R24, 0x7610, R33 ;  /* 0x0000761018217816 */ /* 0x001fe40000000021 */
[----:B-1----:R-:W-:-:S07]  /*3c070*/  PRMT R34, R6, 0x7610, R34 ;  /* 0x0000761006227816 */ /* 0x002fce0000000022 */
.L_x_525:
[----:B------:R-:W-:Y:S05]  /*3c080*/  BSYNC.RECONVERGENT B7 ;  /* 0x0000000000077941 */ /* 0x000fea0003800200 */
.L_x_508:
[----:B0---4-:R-:W-:Y:S01]  /*3c090*/  DMUL R6, R158, R170 ;  /* 0x000000aa9e067228 */ /* 0x011fe20000000000 */
        /* <DEDUP_REMOVED lines=8> */
[----:B--2---:R-:W-:-:S12]  /*3c120*/  DADD R22, -RZ, -R6 ;  /* 0x00000000ff167229 */ /* 0x004fd80000000906 */
        /* <DEDUP_REMOVED lines=11> */
[----:B------:R-:W0:Y:S02]  /*3c1e0*/  F2F.F32.F64 R26, R26 ;  /* 0x0000001a001a7310 */ /* 0x000e240000301000 */
[----:B0-----:R-:W-:-:S13]  /*3c1f0*/  FSETP.GE.AND P1, PT, R26, RZ, PT ;  /* 0x000000ff1a00720b */ /* 0x001fda0003f26000 */
        /* <DEDUP_REMOVED lines=9> */
[----:B------:R-:W0:Y:S01]  /*3c290*/  F2F.F64.F32 R38, R26 ;  /* 0x0000001a00267310 */ /* 0x000e220000201800 */
[----:B------:R-:W-:Y:S01]  /*3c2a0*/  UMOV UR6, 0x9abcaf48 ;  /* 0x9abcaf4800067882 */ /* 0x000fe20000000000 */
[----:B------:R-:W-:Y:S02]  /*3c2b0*/  UMOV UR7, 0x3e7ad7f2 ;  /* 0x3e7ad7f200077882 */ /* 0x000fe40000000000 */
[----:B0-----:R-:W-:Y:S01]  /*3c2c0*/  DSETP.GT.AND P0, PT, R38, UR6, PT ;  /* 0x0000000626007e2a */ /* 0x001fe2000bf04000 */
[----:B------:R-:W-:Y:S02]  /*3c2d0*/  IMAD.MOV.U32 R6, RZ, RZ, R38 ;  /* 0x000000ffff067224 */ /* 0x000fe400078e0026 */
[----:B------:R-:W-:-:S11]  /*3c2e0*/  IMAD.MOV.U32 R7, RZ, RZ, R39 ;  /* 0x000000ffff077224 */ /* 0x000fd600078e0027 */
[----:B------:R-:W-:Y:S05]  /*3c2f0*/  @!P0 BRA `(.L_x_1133) ;  /* 0x0000000000948947 */ /* 0x000fea0003800000 */
[----:B------:R-:W-:Y:S01]  /*3c300*/  BSSY.RECONVERGENT B2, `(.L_x_1134) ;  /* 0x0000022000027945 */ /* 0x000fe20003800200 */
[----:B------:R-:W-:Y:S01]  /*3c310*/  MOV R6, R38 ;  /* 0x0000002600067202 */ /* 0x000fe20000000f00 */
[----:B------:R-:W-:-:S07]  /*3c320*/  IMAD.MOV.U32 R7, RZ, RZ, R39 ;  /* 0x000000ffff077224 */ /* 0x000fce00078e0027 */
.L_x_1137:
        /* <DEDUP_REMOVED lines=12> */
[----:B-1-3--:R-:W-:-:S05]  /*3c3f0*/  FFMA R0, RZ, R7, R23 ;  /* 0x00000007ff007223 */ /* 0x00afca0000000017 */
        /* <DEDUP_REMOVED lines=8> */
.L_x_1136:
[----:B------:R-:W-:Y:S05]  /*3c480*/  BSYNC.RECONVERGENT B3 ;  /* 0x0000000000037941 */ /* 0x000fea0003800200 */
.L_x_1135:
        /* <DEDUP_REMOVED lines=10> */
.L_x_1134:
[----:B------:R-:W-:Y:S01]  /*3c530*/  IMAD.MOV.U32 R6, RZ, RZ, R22 ;  /* 0x000000ffff067224 */ /* 0x000fe200078e0016 */
[----:B------:R-:W-:-:S07]  /*3c540*/  MOV R7, R23 ;  /* 0x0000001700077202 */ /* 0x000fce0000000f00 */
.L_x_1133:
[----:B------:R-:W-:Y:S05]  /*3c550*/  BSYNC.RECONVERGENT B1 ;  /* 0x0000000000017941 */ /* 0x000fea0003800200 */
.L_x_1132:
[----:B------:R-:W-:Y:S01]  /*3c560*/  DADD R6, R28, -R6 ;  /* 0x000000001c067229 */ /* 0x000fe20000000806 */
[----:B------:R-:W-:Y:S01]  /*3c570*/  BSSY.RECONVERGENT B1, `(.L_x_1138) ;  /* 0x0000033000017945 */ /* 0x000fe20003800200 */
[----:B------:R-:W-:-:S06]  /*3c580*/  CS2R R40, SRZ ;  /* 0x0000000000287805 */ /* 0x000fcc000001ff00 */
        /* <DEDUP_REMOVED lines=17> */
.L_x_1142:
        /* <DEDUP_REMOVED lines=21> */
.L_x_1141:
[----:B------:R-:W-:Y:S05]  /*3c7f0*/  BSYNC.RECONVERGENT B3 ;  /* 0x0000000000037941 */ /* 0x000fea0003800200 */
.L_x_1140:
        /* <DEDUP_REMOVED lines=10> */
.L_x_1139:
[----:B------:R-:W-:Y:S05]  /*3c8a0*/  BSYNC.RECONVERGENT B1 ;  /* 0x0000000000017941 */ /* 0x000fea0003800200 */
.L_x_1138:
        /* <DEDUP_REMOVED lines=28> */
.L_x_1144:
[----:B------:R-:W-:Y:S05]  /*3ca70*/  BSYNC.RECONVERGENT B1 ;  /* 0x0000000000017941 */ /* 0x000fea0003800200 */
.L_x_1143:
        /* <DEDUP_REMOVED lines=25> */
.L_x_1146:
[----:B------:R-:W-:Y:S05]  /*3cc10*/  BSYNC.RECONVERGENT B1 ;  /* 0x0000000000017941 */ /* 0x000fea0003800200 */
.L_x_1145:
        /* <DEDUP_REMOVED lines=21> */
.L_x_1148:
[----:B------:R-:W-:Y:S05]  /*3cd70*/  BSYNC.RECONVERGENT B1 ;  /* 0x0000000000017941 */ /* 0x000fea0003800200 */
.L_x_1147:
[----:B------:R-:W-:Y:S02]  /*3cd80*/  IMAD.MOV.U32 R6, RZ, RZ, R22 ;  /* 0x000000ffff067224 */ /* 0x000fe400078e0016 */
[----:B------:R-:W-:-:S07]  /*3cd90*/  IMAD.MOV.U32 R7, RZ, RZ, R23 ;  /* 0x000000ffff077224 */ /* 0x000fce00078e0017 */
.L_x_1131:
[----:B------:R-:W-:Y:S05]  /*3cda0*/  BSYNC.RECONVERGENT B0 ;  /* 0x0000000000007941 */ /* 0x000fea0003800200 */
.L_x_1130:
[----:B------:R-:W-:Y:S01]  /*3cdb0*/  DMUL R22, R28, R28 ;  /* 0x0000001c1c167228 */ /* 0x000fe20000000000 */
[----:B------:R-:W-:Y:S01]  /*3cdc0*/  BSSY.RECONVERGENT B7, `(.L_x_1149) ;  /* 0x0002439000077945 */ /* 0x000fe20003800200 */
[----:B------:R-:W-:Y:S02]  /*3cdd0*/  PRMT R27, R34, 0x7610, R27 ;  /* 0x00007610221b7816 */ /* 0x000fe4000000001b */
[----:B------:R-:W-:Y:S02]  /*3cde0*/  PRMT R30, R33, 0x7610, R30 ;  /* 0x00007610211e7816 */ /* 0x000fe4000000001e */
[----:B------:R-:W-:Y:S02]  /*3cdf0*/  PRMT R37, R32, 0x7610, R37 ;  /* 0x0000761020257816 */ /* 0x000fe40000000025 */
[----:B------:R-:W-:Y:S01]  /*3ce00*/  DFMA R22, R38, R38, R22 ;  /* 0x000000262616722b */ /* 0x000fe20000000016 */
[----:B------:R-:W-:-:S07]  /*3ce10*/  PRMT R146, R31, 0x7610, R146 ;  /* 0x000076101f927816 */ /* 0x000fce0000000092 */
[----:B------:R-:W-:-:S08]  /*3ce20*/  DFMA R40, R6, R6, R22 ;  /* 0x000000060628722b */ /* 0x000fd00000000016 */
        /* <DEDUP_REMOVED lines=12> */
.L_x_1155:
        /* <DEDUP_REMOVED lines=21> */
.L_x_1154:
[----:B------:R-:W-:Y:S05]  /*3d040*/  BSYNC.RECONVERGENT B2 ;  /* 0x0000000000027941 */ /* 0x000fea0003800200 */
.L_x_1153:
        /* <DEDUP_REMOVED lines=10> */
.L_x_1152:
[----:B------:R-:W-:Y:S05]  /*3d0f0*/  BSYNC.RECONVERGENT B0 ;  /* 0x0000000000007941 */ /* 0x000fea0003800200 */
.L_x_1151:
        /* <DEDUP_REMOVED lines=12> */
.L_x_1172:
[----:B------:R-:W0:Y:S02]  /*3d1c0*/  LDC.64 R24, c[0x0][0x3a0] ;  /* 0x0000e800ff187b82 */ /* 0x000e240000000a00 */
[----:B0-----:R-:W-:-:S05]  /*3d1d0*/  IMAD.WIDE.U32 R24, R74, 0x40, R24 ;  /* 0x000000404a187825 */ /* 0x001fca00078e0018 */
[----:B-1-3--:R-:W2:Y:S01]  /*3d1e0*/  LDG.E R0, desc[UR4][R24.64] ;  /* 0x0000000418007981 */ /* 0x00aea2000c1e1900 */
        /* <DEDUP_REMOVED lines=25> */
.L_x_1164:
        /* <DEDUP_REMOVED lines=21> */
.L_x_1163:
[----:B------:R-:W-:Y:S05]  /*3d4d0*/  BSYNC.RECONVERGENT B3 ;  /* 0x0000000000037941 */ /* 0x000fea0003800200 */
.L_x_1162:
        /* <DEDUP_REMOVED lines=10> */
.L_x_1161:
[----:B------:R-:W-:Y:S02]  /*3d580*/  IMAD.MOV.U32 R72, RZ, RZ, R22 ;  /* 0x000000ffff487224 */ /* 0x000fe400078e0016 */
[----:B------:R-:W-:-:S07]  /*3d590*/  IMAD.MOV.U32 R73, RZ, RZ, R23 ;  /* 0x000000ffff497224 */ /* 0x000fce00078e0017 */
.L_x_1160:
[----:B------:R-:W-:Y:S05]  /*3d5a0*/  BSYNC.RECONVERGENT B1 ;  /* 0x0000000000017941 */ /* 0x000fea0003800200 */
.L_x_1159:
        /* <DEDUP_REMOVED lines=29> */
.L_x_1168:
[----:B------:R-:W-:Y:S05]  /*3d780*/  BSYNC.RECONVERGENT B2 ;  /* 0x0000000000027941 */ /* 0x000fea0003800200 */
.L_x_1167:
        /* <DEDUP_REMOVED lines=25> */
.L_x_1170:
[----:B------:R-:W-:Y:S05]  /*3d920*/  BSYNC.RECONVERGENT B2 ;  /* 0x0000000000027941 */ /* 0x000fea0003800200 */
.L_x_1169:
        /* <DEDUP_REMOVED lines=23> */
.L_x_1171:
[----:B------:R-:W-:Y:S05]  /*3daa0*/  BSYNC.RECONVERGENT B2 ;  /* 0x0000000000027941 */ /* 0x000fea0003800200 */
.L_x_1166:
[----:B------:R-:W-:Y:S05]  /*3dab0*/  BSYNC.RECONVERGENT B1 ;  /* 0x0000000000017941 */ /* 0x000fea0003800200 */
.L_x_1165:
        /* <DEDUP_REMOVED lines=12> */
.L_x_1158:
[----:B------:R-:W-:Y:S05]  /*3db80*/  BSYNC.RELIABLE B0 ;  /* 0x0000000000007941 */ /* 0x000fea0003800100 */
.L_x_1157:
[----:B------:R-:W0:Y:S01]  /*3db90*/  LDCU UR6, c[0x0][0x3a8] ;  /* 0x00007500ff0677ac */ /* 0x000e220008000800 */
[----:B------:R-:W-:-:S05]  /*3dba0*/  VIADD R74, R74, 0x1 ;  /* 0x000000014a4a7836 */ /* 0x000fca0000000000 */
[----:B0-----:R-:W-:-:S13]  /*3dbb0*/  ISETP.NE.AND P0, PT, R74, UR6, PT ;  /* 0x000000064a007c0c */ /* 0x001fda000bf05270 */
[----:B------:R-:W-:Y:S05]  /*3dbc0*/  @P0 BRA `(.L_x_1172) ;  /* 0xfffffff4007c0947 */ /* 0x000fea000383ffff */
.L_x_1156:
        /* <DEDUP_REMOVED lines=13> */
.L_x_1190:
[----:B------:R-:W0:Y:S02]  /*3dca0*/  LDC.64 R22, c[0x0][0x380] ;  /* 0x0000e000ff167b82 */ /* 0x000e240000000a00 */
[----:B0-----:R-:W-:-:S05]  /*3dcb0*/  IMAD.WIDE.U32 R22, R30, 0x80, R22 ;  /* 0x000000801e167825 */ /* 0x001fca00078e0016 */
[----:B------:R-:W2:Y:S04]  /*3dcc0*/  LDG.E.64 R102, desc[UR4][R22.64+0x58] ;  /* 0x0000580416667981 */ /* 0x000ea8000c1e1b00 */
[----:B------:R-:W2:Y:S04]  /*3dcd0*/  LDG.E.64 R104, desc[UR4][R22.64+0x10] ;  /* 0x0000100416687981 */ /* 0x000ea8000c1e1b00 */
[----:B------:R-:W1:Y:S04]  /*3dce0*/  LDG.E.64 R100, desc[UR4][R22.64+0x50] ;  /* 0x0000500416647981 */ /* 0x000e68000c1e1b00 */
[----:B------:R-:W1:Y:S04]  /*3dcf0*/  LDG.E.64 R70, desc[UR4][R22.64+0x8] ;  /* 0x0000080416467981 */ /* 0x000e68000c1e1b00 */
[----:B------:R-:W4:Y:S04]  /*3dd00*/  LDG.E.64 R98, desc[UR4][R22.64+0x48] ;  /* 0x0000480416627981 */ /* 0x000f28000c1e1b00 */
[----:B------:R-:W4:Y:S04]  /*3dd10*/  LDG.E.64 R68, desc[UR4][R22.64] ;  /* 0x0000000416447981 */ /* 0x000f28000c1e1b00 */
[----:B------:R-:W3:Y:S04]  /*3dd20*/  LDG.E.64 R96, desc[UR4][R22.64+0x20] ;  /* 0x0000200416607981 */ /* 0x000ee8000c1e1b00 */
[----:B------:R-:W3:Y:S04]  /*3dd30*/  LDG.E.64 R94, desc[UR4][R22.64+0x18] ;  /* 0x00001804165e7981 */ /* 0x000ee8000c1e1b00 */
[----:B------:R-:W3:Y:S04]  /*3dd40*/  LDG.E.64 R92, desc[UR4][R22.64+0x28] ;  /* 0x00002804165c7981 */ /* 0x000ee8000c1e1b00 */
        /* <DEDUP_REMOVED lines=9> */
[----:B-1----:R-:W-:-:S06]  /*3dde0*/  DADD R82, R100, -R70 ;  /* 0x0000000064527229 */ /* 0x002fcc0000000846 */
[----:B------:R-:W-:Y:S02]  /*3ddf0*/  DMUL R26, R84, R38 ;  /* 0x00000026541a7228 */ /* 0x000fe40000000000 */
[----:B----4-:R-:W-:Y:S02]  /*3de00*/  DADD R80, R98, -R68 ;  /* 0x0000000062507229 */ /* 0x010fe40000000844 */
[----:B------:R-:W-:Y:S02]  /*3de10*/  DMUL R24, R82, R6 ;  /* 0x0000000652187228 */ /* 0x000fe40000000000 */
[----:B---3--:R-:W-:-:S04]  /*3de20*/  DADD R78, R96, -R70 ;  /* 0x00000000604e7229 */ /* 0x008fc80000000846 */
        /* <DEDUP_REMOVED lines=40> */
.L_x_1177:
[----:B------:R-:W-:Y:S05]  /*3e0b0*/  BSYNC.RECONVERGENT B2 ;  /* 0x0000000000027941 */ /* 0x000fea0003800200 */
.L_x_1176:
        /* <DEDUP_REMOVED lines=33> */
.L_x_1179:
[----:B------:R-:W-:Y:S05]  /*3e2d0*/  BSYNC.RECONVERGENT B2 ;  /* 0x0000000000027941 */ /* 0x000fea0003800200 */
.L_x_1178:
        /* <DEDUP_REMOVED lines=28> */
.L_x_1181:
[----:B------:R-:W-:Y:S05]  /*3e4a0*/  BSYNC.RECONVERGENT B2 ;  /* 0x0000000000027941 */ /* 0x000fea0003800200 */
.L_x_1180:
[----:B------:R-:W-:-:S06]  /*3e4b0*/  DSETP.GEU.AND P1, PT, R22, RZ, PT ;  /* 0x000000ff1600722a */ /* 0x000fcc0003f2e000 */
[----:B------:R-:W-:Y:S02]  /*3e4c0*/  FSEL R108, R22, RZ, P1 ;  /* 0x000000ff166c7208 */ /* 0x000fe40000800000 */
[----:B------:R-:W-:-:S07]  /*3e4d0*/  FSEL R109, R23, RZ, P1 ;  /* 0x000000ff176d7208 */ /* 0x000fce0000800000 */
.L_x_1175:
[----:B------:R-:W-:Y:S05]  /*3e4e0*/  BSYNC.RECONVERGENT B1 ;  /* 0x0000000000017941 */ /* 0x000fea0003800200 */
.L_x_1174:
        /* <DEDUP_REMOVED lines=51> */
.L_x_1185:
[----:B------:R-:W-:Y:S05]  /*3e820*/  BSYNC.RECONVERGENT B2 ;  /* 0x0000000000027941 */ /* 0x000fea0003800200 */
.L_x_1184:
        /* <DEDUP_REMOVED lines=33> */
.L_x_1187:
[----:B------:R-:W-:Y:S05]  /*3ea40*/  BSYNC.RECONVERGENT B2 ;  /* 0x0000000000027941 */ /* 0x000fea0003800200 */
.L_x_1186:
        /* <DEDUP_REMOVED lines=28> */
.L_x_1189:
[----:B------:R-:W-:Y:S05]  /*3ec10*/  BSYNC.RECONVERGENT B2 ;  /* 0x0000000000027941 */ /* 0x000fea0003800200 */
.L_x_1188:
[----:B------:R-:W-:-:S06]  /*3ec20*/  DSETP.GEU.AND P0, PT, R22, RZ, PT ;  /* 0x000000ff1600722a */ /* 0x000fcc0003f0e000 */
[----:B------:R-:W-:Y:S02]  /*3ec30*/  FSEL R72, R22, RZ, P0 ;  /* 0x000000ff16487208 */ /* 0x000fe40000000000 */
[----:B------:R-:W-:-:S07]  /*3ec40*/  FSEL R73, R23, RZ, P0 ;  /* 0x000000ff17497208 */ /* 0x000fce0000000000 */
.L_x_1183:
[----:B------:R-:W-:Y:S05]  /*3ec50*/  BSYNC.RECONVERGENT B1 ;  /* 0x0000000000017941 */ /* 0x000fea0003800200 */
.L_x_1182:
        /* <DEDUP_REMOVED lines=26> */
.L_x_1173:
[----:B------:R-:W1:Y:S01]  /*3ee00*/  LDCU UR6, c[0x0][0x398] ;  /* 0x00007300ff0677ac */ /* 0x000e620008000800 */
[----:B------:R-:W-:Y:S01]  /*3ee10*/  BSSY.RECONVERGENT B2, `(.L_x_1191) ;  /* 0x00001bc000027945 */ /* 0x000fe20003800200 */
[----:B-1-3--:R-:W-:-:S05]  /*3ee20*/  IMAD.U32 R0, RZ, RZ, UR6 ;  /* 0x00000006ff007e24 */ /* 0x00afca000f8e00ff */
        /* <DEDUP_REMOVED lines=8> */
.L_x_1214:
        /* <DEDUP_REMOVED lines=62> */
.L_x_1199:
[----:B------:R-:W-:Y:S05]  /*3f290*/  BSYNC.RECONVERGENT B4 ;  /* 0x0000000000047941 */ /* 0x000fea0003800200 */
.L_x_1198:
        /* <DEDUP_REMOVED lines=33> */
.L_x_1201:
[----:B------:R-:W-:Y:S05]  /*3f4b0*/  BSYNC.RECONVERGENT B4 ;  /* 0x0000000000047941 */ /* 0x000fea0003800200 */
.L_x_1200:
        /* <DEDUP_REMOVED lines=28> */
.L_x_1203:
[----:B------:R-:W-:Y:S05]  /*3f680*/  BSYNC.RECONVERGENT B4 ;  /* 0x0000000000047941 */ /* 0x000fea0003800200 */
.L_x_1202:
[----:B------:R-:W-:-:S06]  /*3f690*/  DSETP.GEU.AND P1, PT, R22, RZ, PT ;  /* 0x000000ff1600722a */ /* 0x000fcc0003f2e000 */
[----:B------:R-:W-:Y:S02]  /*3f6a0*/  PLOP3.LUT P0, PT, P1, PT, PT, 0x8, 0x80 ;  /* 0x000000000080781c */ /* 0x000fe40000f0e170 */
[----:B------:R-:W-:Y:S02]  /*3f6b0*/  FSEL R70, R22, RZ, P1 ;  /* 0x000000ff16467208 */ /* 0x000fe40000800000 */
[----:B------:R-:W-:-:S09]  /*3f6c0*/  FSEL R71, R23, RZ, P1 ;  /* 0x000000ff17477208 */ /* 0x000fd20000800000 */
.L_x_1197:
[----:B------:R-:W-:Y:S05]  /*3f6d0*/  BSYNC.RECONVERGENT B3 ;  /* 0x0000000000037941 */ /* 0x000fea0003800200 */
.L_x_1196:
        /* <DEDUP_REMOVED lines=26> */
[----:B------:R-:W-:Y:S02]  /*3f880*/  @!P0 IMAD.MOV.U32 R24, RZ, RZ, -0x5f4a1273 ;  /* 0xa0b5ed8dff188424 */ /* 0x000fe400078e00ff */
[----:B------:R-:W-:-:S05]  /*3f890*/  @!P0 IMAD.MOV.U32 R25, RZ, RZ, 0x3eb0c6f7 ;  /* 0x3eb0c6f7ff198424 */ /* 0x000fca00078e00ff */
        /* <DEDUP_REMOVED lines=42> */
.L_x_1207:
[----:B------:R-:W-:Y:S05]  /*3fb40*/  BSYNC.RECONVERGENT B4 ;  /* 0x0000000000047941 */ /* 0x000fea0003800200 */
.L_x_1206:
        /* <DEDUP_REMOVED lines=33> */
.L_x_1209:
[----:B------:R-:W-:Y:S05]  /*3fd60*/  BSYNC.RECONVERGENT B4 ;  /* 0x0000000000047941 */ /* 0x000fea0003800200 */
.L_x_1208:
        /* <DEDUP_REMOVED lines=28> */
.L_x_1211:
[----:B------:R-:W-:Y:S05]  /*3ff30*/  BSYNC.RECONVERGENT B4 ;  /* 0x0000000000047941 */ /* 0x000fea0003800200 */
.L_x_1210:
[----:B------:R-:W-:-:S06]  /*3ff40*/  DSETP.GEU.AND P0, PT, R22, RZ, PT ;  /* 0x000000ff1600722a */ /* 0x000fcc0003f0e000 */
[----:B------:R-:W-:Y:S02]  /*3ff50*/  PLOP3.LUT P1, PT, P0, PT, PT, 0x8, 0x80 ;  /* 0x000000000080781c */ /* 0x000fe4000072e170 */
[----:B------:R-:W-:Y:S02]  /*3ff60*/  FSEL R70, R22, RZ, P0 ;  /* 0x000000ff16467208 */ /* 0x000fe40000000000 */
[----:B------:R-:W-:-:S09]  /*3ff70*/  FSEL R71, R23, RZ, P0 ;  /* 0x000000ff17477208 */ /* 0x000fd20000000000 */
.L_x_1205:
[----:B------:R-:W-:Y:S05]  /*3ff80*/  BSYNC.RECONVERGENT B3 ;  /* 0x0000000000037941 */ /* 0x000fea0003800200 */
.L_x_1204:
        /* <DEDUP_REMOVED lines=10> */
.L_x_1213:
[----:B------:R-:W-:Y:S05]  /*40030*/  BSYNC.RECONVERGENT B3 ;  /* 0x0000000000037941 */ /* 0x000fea0003800200 */
.L_x_1212:
[----:B------:R-:W0:Y:S01]  /*40040*/  LDCU UR6, c[0x0][0x398] ;  /* 0x00007300ff0677ac */ /* 0x000e220008000800 */
[----:B------:R-:W-:Y:S02]  /*40050*/  VIADD R30, R30, 0x2 ;  /* 0x000000021e1e7836 */ /* 0x000fe40000000000 */
[----:B0-----:R-:W-:-:S05]  /*40060*/  IMAD.U32 R0, RZ, RZ, UR6 ;  /* 0x00000006ff007e24 */ /* 0x001fca000f8e00ff */
[----:B------:R-:W-:-:S04]  /*40070*/  LOP3.LUT R21, R0, 0x7ffffffe, RZ, 0xc0, !PT ;  /* 0x7ffffffe00157812 */ /* 0x000fc800078ec0ff */
[----:B------:R-:W-:-:S13]  /*40080*/  ISETP.NE.AND P0, PT, R30, R21, PT ;  /* 0x000000151e00720c */ /* 0x000fda0003f05270 */
[----:B------:R-:W-:Y:S05]  /*40090*/  @P0 BRA `(.L_x_1214) ;  /* 0xffffffec00840947 */ /* 0x000fea000383ffff */
[----:B------:R-:W-:Y:S05]  /*400a0*/  BSYNC.RECONVERGENT B0 ;  /* 0x0000000000007941 */ /* 0x000fea0003800200 */
.L_x_1195:
[----:B------:R-:W-:-:S07]  /*400b0*/  IMAD.MOV.U32 R30, RZ, RZ, R21 ;  /* 0x000000ffff1e7224 */ /* 0x000fce00078e0015 */
.L_x_1194:
[----:B------:R-:W-:Y:S05]  /*400c0*/  BSYNC.RECONVERGENT B1 ;  /* 0x0000000000017941 */ /* 0x000fea0003800200 */
.L_x_1193:
        /* <DEDUP_REMOVED lines=65> */
.L_x_1218:
[----:B------:R-:W-:Y:S05]  /*404e0*/  BSYNC.RECONVERGENT B1 ;  /* 0x0000000000017941 */ /* 0x000fea0003800200 */
.L_x_1217:
        /* <DEDUP_REMOVED lines=33> */
.L_x_1220:
[----:B------:R-:W-:Y:S05]  /*40700*/  BSYNC.RECONVERGENT B1 ;  /* 0x0000000000017941 */ /* 0x000fea0003800200 */
.L_x_1219:
        /* <DEDUP_REMOVED lines=28> */
.L_x_1222:
[----:B------:R-:W-:Y:S05]  /*408d0*/  BSYNC.RECONVERGENT B1 ;  /* 0x0000000000017941 */ /* 0x000fea0003800200 */
.L_x_1221:
[----:B------:R-:W-:-:S06]  /*408e0*/  DSETP.GEU.AND P1, PT, R22, RZ, PT ;  /* 0x000000ff1600722a */ /* 0x000fcc0003f2e000 */
[----:B------:R-:W-:Y:S02]  /*408f0*/  PLOP3.LUT P0, PT, P1, PT, PT, 0x8, 0x80 ;  /* 0x000000000080781c */ /* 0x000fe40000f0e170 */
[----:B------:R-:W-:Y:S02]  /*40900*/  FSEL R84, R22, RZ, P1 ;  /* 0x000000ff16547208 */ /* 0x000fe40000800000 */
[----:B------:R-:W-:-:S09]  /*40910*/  FSEL R85, R23, RZ, P1 ;  /* 0x000000ff17557208 */ /* 0x000fd20000800000 */
.L_x_1216:
[----:B------:R-:W-:Y:S05]  /*40920*/  BSYNC.RECONVERGENT B0 ;  /* 0x0000000000007941 */ /* 0x000fea0003800200 */
.L_x_1215:
        /* <DEDUP_REMOVED lines=10> */
.L_x_1192:
[----:B------:R-:W-:Y:S05]  /*409d0*/  BSYNC.RECONVERGENT B2 ;  /* 0x0000000000027941 */ /* 0x000fea0003800200 */
.L_x_1191:
        /* <DEDUP_REMOVED lines=70> */
.L_x_1227:
[----:B------:R-:W-:Y:S05]  /*40e40*/  BSYNC.RECONVERGENT B1 ;  /* 0x0000000000017941 */ /* 0x000fea0003800200 */
.L_x_1226:
        /* <DEDUP_REMOVED lines=15> */
[----:B------:R-:W-:Y:S02]  /*40f40*/  LOP3.LUT R27, R21, 0x80000000, R25, 0xb8, !PT ;  /* 0x80000000151b7812 */ /* 0x000fe400078eb819 */
[----:B------:R-:W-:-:S07]  /*40f50*/  MOV R26, RZ ;  /* 0x000000ff001a7202 */ /* 0x000fce0000000f00 */
[----:B------:R-:W-:Y:S01]  /*40f60*/  FFMA R0, RZ, R89, R23 ;  /* 0x00000059ff007223 */ /* 0x000fe20000000017 */
[----:B------:R-:W-:-:S04]  /*40f70*/  DADD.RZ R24, R24, R26 ;  /* 0x0000000018187229 */ /* 0x000fc8000000c01a */
[----:B------:R-:W-:Y:S02]  /*40f80*/  FSETP.GT.AND P0, PT, |R0|, 1.469367938527859385e-39, PT ;  /* 0x001000000000780b */ /* 0x000fe40003f04200 */
[----:B------:R0:W1:Y:S11]  /*40f90*/  F2I.F64.TRUNC R27, R24 ;  /* 0x00000018001b7311 */ /* 0x000076000030d100 */
[----:B0-----:R-:W-:Y:S05]  /*40fa0*/  @P0 BRA P1, `(.L_x_1229) ;  /* 0x0000000000180947 */ /* 0x001fea0000800000 */
[----:B------:R-:W-:Y:S01]  /*40fb0*/  IMAD.MOV.U32 R22, RZ, RZ, R86 ;  /* 0x000000ffff167224 */ /* 0x000fe200078e0056 */
[----:B------:R-:W-:Y:S01]  /*40fc0*/  MOV R0, 0x41010 ;  /* 0x0004101000007802 */ /* 0x000fe20000000f00 */
[----:B------:R-:W-:Y:S02]  /*40fd0*/  IMAD.MOV.U32 R21, RZ, RZ, R87 ;  /* 0x000000ffff157224 */ /* 0x000fe400078e0057 */
[----:B------:R-:W-:Y:S02]  /*40fe0*/  IMAD.MOV.U32 R64, RZ, RZ, R88 ;  /* 0x000000ffff407224 */ /* 0x000fe400078e0058 */
[----:B------:R-:W-:-:S07]  /*40ff0*/  IMAD.MOV.U32 R23, RZ, RZ, R89 ;  /* 0x000000ffff177224 */ /* 0x000fce00078e0059 */
[----:B-1----:R-:W-:Y:S05]  /*41000*/  CALL.REL.NOINC `($__internal_2_$__cuda_sm20_div_rn_f64_full) ;  /* 0x000007a400087944 */ /* 0x002fea0003c00000 */
.L_x_1229:
[----:B------:R-:W-:Y:S05]  /*41010*/  BSYNC.RECONVERGENT B1 ;  /* 0x0000000000017941 */ /* 0x000fea0003800200 */
.L_x_1228:
        /* <DEDUP_REMOVED lines=24> */
[----:B------:R-:W-:Y:S02]  /*411a0*/  DFMA R42, R82, R68, -R42 ;  /* 0x00000044522a722b */ /* 0x000fe4000000082a */
[----:B------:R-:W-:Y:S02]  /*411b0*/  DFMA R68, R70, R22, -R26 ;  /* 0x000000164644722b */ /* 0x000fe4000000081a */
[----:B------:R-:W-:-:S04]  /*411c0*/  DMUL R82, R82, R70 ;  /* 0x0000004652527228 */ /* 0x000fc80000000000 */
[----:B------:R-:W-:-:S04]  /*411d0*/  DMUL R22, R42, R42 ;  /* 0x0000002a2a167228 */ /* 0x000fc80000000000 */
[----:B------:R-:W-:Y:S01]  /*411e0*/  DFMA R84, R84, R72, -R82 ;  /* 0x000000485454722b */ /* 0x000fe20000000852 */
[----:B------:R-:W-:-:S03]  /*411f0*/  CS2R R72, SRZ ;  /* 0x0000000000487805 */ /* 0x000fc6000001ff00 */
        /* <DEDUP_REMOVED lines=18> */
.L_x_1235:
        /* <DEDUP_REMOVED lines=21> */
.L_x_1234:
[----:B------:R-:W-:Y:S05]  /*41470*/  BSYNC.RECONVERGENT B3 ;  /* 0x0000000000037941 */ /* 0x000fea0003800200 */
.L_x_1233:
        /* <DEDUP_REMOVED lines=10> */
.L_x_1232:
[----:B------:R-:W-:Y:S01]  /*41520*/  MOV R72, R22 ;  /* 0x0000001600487202 */ /* 0x000fe20000000f00 */
[----:B------:R-:W-:-:S07]  /*41530*/  IMAD.MOV.U32 R73, RZ, RZ, R23 ;  /* 0x000000ffff497224 */ /* 0x000fce00078e0017 */
.L_x_1231:
[----:B------:R-:W-:Y:S05]  /*41540*/  BSYNC.RECONVERGENT B1 ;  /* 0x0000000000017941 */ /* 0x000fea0003800200 */
.L_x_1230:
        /* <DEDUP_REMOVED lines=25> */
.L_x_1237:
[----:B------:R-:W-:Y:S05]  /*416e0*/  BSYNC.RECONVERGENT B1 ;  /* 0x0000000000017941 */ /* 0x000fea0003800200 */
.L_x_1236:
        /* <DEDUP_REMOVED lines=25> */
.L_x_1239:
[----:B------:R-:W-:Y:S05]  /*41880*/  BSYNC.RECONVERGENT B1 ;  /* 0x0000000000017941 */ /* 0x000fea0003800200 */
.L_x_1238:
        /* <DEDUP_REMOVED lines=21> */
.L_x_1241:
[----:B------:R-:W-:Y:S05]  /*419e0*/  BSYNC.RECONVERGENT B1 ;  /* 0x0000000000017941 */ /* 0x000fea0003800200 */
.L_x_1240:
[----:B------:R-:W-:Y:S02]  /*419f0*/  IMAD.MOV.U32 R140, RZ, RZ, R22 ;  /* 0x000000ffff8c7224 */ /* 0x000fe400078e0016 */
[----:B------:R-:W-:Y:S01]  /*41a00*/  IMAD.MOV.U32 R141, RZ, RZ, R23 ;  /* 0x000000ffff8d7224 */ /* 0x000fe200078e0017 */
[----:B------:R-:W-:Y:S06]  /*41a10*/  BRA `(.L_x_1225) ;  /* 0x00000010004c7947 */ /* 0x000fec0003800000 */
.L_x_1224:
        /* <DEDUP_REMOVED lines=78> */
.L_x_1245:
[----:B------:R-:W-:Y:S05]  /*41f00*/  BSYNC.RECONVERGENT B2 ;  /* 0x0000000000027941 */ /* 0x000fea0003800200 */
.L_x_1244:
        /* <DEDUP_REMOVED lines=30> */
.L_x_1247:
[----:B------:R-:W-:Y:S05]  /*420f0*/  BSYNC.RECONVERGENT B2 ;  /* 0x0000000000027941 */ /* 0x000fea0003800200 */
.L_x_1246:
        /* <DEDUP_REMOVED lines=22> */
[----:B------:R-:W-:Y:S02]  /*42260*/  @!P0 LOP3.LUT R26, R24, 0x80000, RZ, 0xfc, !PT ;  /* 0x00080000181a8812 */ /* 0x000fe400078efcff */
[----:B------:R-:W-:Y:S02]  /*42270*/  @!P0 MOV R24, 0x9999999a ;  /* 0x9999999a00188802 */ /* 0x000fe40000000f00 */
        /* <DEDUP_REMOVED lines=10> */
.L_x_1243:
[----:B------:R-:W-:Y:S05]  /*42320*/  BSYNC.RECONVERGENT B1 ;  /* 0x0000000000017941 */ /* 0x000fea0003800200 */
.L_x_1242:
        /* <DEDUP_REMOVED lines=19> */
.L_x_1253:
        /* <DEDUP_REMOVED lines=21> */
.L_x_1252:
[----:B------:R-:W-:Y:S05]  /*425b0*/  BSYNC.RECONVERGENT B3 ;  /* 0x0000000000037941 */ /* 0x000fea0003800200 */
.L_x_1251:
        /* <DEDUP_REMOVED lines=10> */
.L_x_1250:
[----:B------:R-:W-:Y:S02]  /*42660*/  IMAD.MOV.U32 R68, RZ, RZ, R22 ;  /* 0x000000ffff447224 */ /* 0x000fe400078e0016 */
[----:B------:R-:W-:-:S07]  /*42670*/  IMAD.MOV.U32 R69, RZ, RZ, R23 ;  /* 0x000000ffff457224 */ /* 0x000fce00078e0017 */
.L_x_1249:
[----:B------:R-:W-:Y:S05]  /*42680*/  BSYNC.RECONVERGENT B1 ;  /* 0x0000000000017941 */ /* 0x000fea0003800200 */
.L_x_1248:
        /* <DEDUP_REMOVED lines=25> */
.L_x_1255:
[----:B------:R-:W-:Y:S05]  /*42820*/  BSYNC.RECONVERGENT B1 ;  /* 0x0000000000017941 */ /* 0x000fea0003800200 */
.L_x_1254:
        /* <DEDUP_REMOVED lines=25> */
.L_x_1257:
[----:B------:R-:W-:Y:S05]  /*429c0*/  BSYNC.RECONVERGENT B1 ;  /* 0x0000000000017941 */ /* 0x000fea0003800200 */
.L_x_1256:
        /* <DEDUP_REMOVED lines=21> */
.L_x_1259:
[----:B------:R-:W-:Y:S05]  /*42b20*/  BSYNC.RECONVERGENT B1 ;  /* 0x0000000000017941 */ /* 0x000fea0003800200 */
.L_x_1258:
[----:B------:R-:W-:Y:S02]  /*42b30*/  IMAD.MOV.U32 R140, RZ, RZ, R22 ;  /* 0x000000ffff8c7224 */ /* 0x000fe400078e0016 */
[----:B------:R-:W-:-:S07]  /*42b40*/  IMAD.MOV.U32 R141, RZ, RZ, R23 ;  /* 0x000000ffff8d7224 */ /* 0x000fce00078e0017 */
.L_x_1225:
[----:B------:R-:W-:Y:S05]  /*42b50*/  BSYNC.RECONVERGENT B0 ;  /* 0x0000000000007941 */ /* 0x000fea0003800200 */
.L_x_1223:
        /* <DEDUP_REMOVED lines=14> */
.L_x_1345:
        /* <DEDUP_REMOVED lines=15> */
[----:B------:R-:W-:Y:S01]  /*42d30*/  IMAD.MOV.U32 R113, RZ, RZ, 0x43763457 ;  /* 0x43763457ff717424 */ /* 0x000fe200078e00ff */
[----:B------:R-:W-:-:S11]  /*42d40*/  MOV R112, 0x85d8a000 ;  /* 0x85d8a00000707802 */ /* 0x000fd60000000f00 */
[----:B------:R-:W-:Y:S05]  /*42d50*/  @!P0 BREAK.RELIABLE B2 ;  /* 0x0000000000028942 */ /* 0x000fea0003800100 */
[----:B0-----:R-:W-:Y:S05]  /*42d60*/  @P0 BRA `(.L_x_1264) ;  /* 0x0000000000280947 */ /* 0x001fea0003800000 */
[----:B-----5:R-:W-:Y:S01]  /*42d70*/  DADD R120, R120, R104 ;  /* 0x0000000078787229 */ /* 0x020fe20000000068 */
[----:B------:R-:W-:Y:S10]  /*42d80*/  BRA `(.L_x_1265) ;  /* 0x0000003c00c07947 */ /* 0x000ff40003800000 */
.L_x_1263:
        /* <DEDUP_REMOVED lines=8> */
.L_x_1264:
[----:B------:R-:W-:Y:S05]  /*42e10*/  BSYNC.RELIABLE B2 ;  /* 0x0000000000027941 */ /* 0x000fea0003800100 */
.L_x_1262:
[----:B------:R-:W0:Y:S01]  /*42e20*/  LDCU UR6, c[0x0][0x388] ;  /* 0x00007100ff0677ac */ /* 0x000e220008000800 */
[----:B------:R-:W-:Y:S02]  /*42e30*/  IMAD.MOV.U32 R110, RZ, RZ, 0x0 ;  /* 0x00000000ff6e7424 */ /* 0x000fe400078e00ff */
[----:B------:R-:W-:Y:S01]  /*42e40*/  IMAD.MOV.U32 R111, RZ, RZ, 0x3ff00000 ;  /* 0x3ff00000ff6f7424 */ /* 0x000fe200078e00ff */
[----:B0-----:R-:W-:-:S09]  /*42e50*/  UISETP.GE.AND UP0, UPT, UR6, 0x1, UPT ;  /* 0x000000010600788c */ /* 0x001fd2000bf06270 */
[----:B------:R-:W-:Y:S05]  /*42e60*/  BRA.U !UP0, `(.L_x_1266) ;  /* 0x00000011086c7547 */ /* 0x000fea000b800000 */
[----:B------:R-:W-:Y:S01]  /*42e70*/  BSSY.RECONVERGENT B2, `(.L_x_1266) ;  /* 0x000011a000027945 */ /* 0x000fe20003800200 */
[----:B------:R-:W-:Y:S02]  /*42e80*/  IMAD.MOV.U32 R27, RZ, RZ, RZ ;  /* 0x000000ffff1b7224 */ /* 0x000fe400078e00ff */
[----:B------:R-:W-:Y:S02]  /*42e90*/  IMAD.MOV.U32 R110, RZ, RZ, 0x0 ;  /* 0x00000000ff6e7424 */ /* 0x000fe400078e00ff */
[----:B------:R-:W-:-:S07]  /*42ea0*/  IMAD.MOV.U32 R111, RZ, RZ, 0x3ff00000 ;  /* 0x3ff00000ff6f7424 */ /* 0x000fce00078e00ff */
.L_x_1285:
        /* <DEDUP_REMOVED lines=65> */
.L_x_1270:
[----:B------:R-:W-:Y:S05]  /*432c0*/  BSYNC.RECONVERGENT B4 ;  /* 0x0000000000047941 */ /* 0x000fea0003800200 */
.L_x_1269:
        /* <DEDUP_REMOVED lines=33> */
.L_x_1272:
[----:B------:R-:W-:Y:S05]  /*434e0*/  BSYNC.RECONVERGENT B4 ;  /* 0x0000000000047941 */ /* 0x000fea0003800200 */
.L_x_1271:
        /* <DEDUP_REMOVED lines=28> */
.L_x_1274:
[----:B------:R-:W-:Y:S05]  /*436b0*/  BSYNC.RECONVERGENT B4 ;  /* 0x0000000000047941 */ /* 0x000fea0003800200 */
.L_x_1273:
[----:B------:R-:W-:-:S06]  /*436c0*/  DSETP.GEU.AND P1, PT, R22, RZ, PT ;  /* 0x000000ff1600722a */ /* 0x000fcc0003f2e000 */
[----:B------:R-:W-:Y:S02]  /*436d0*/  FSEL R108, R22, RZ, P1 ;  /* 0x000000ff166c7208 */ /* 0x000fe40000800000 */
[----:B------:R-:W-:-:S07]  /*436e0*/  FSEL R109, R23, RZ, P1 ;  /* 0x000000ff176d7208 */ /* 0x000fce0000800000 */
.L_x_1268:
[----:B------:R-:W-:Y:S05]  /*436f0*/  BSYNC.RECONVERGENT B3 ;  /* 0x0000000000037941 */ /* 0x000fea0003800200 */
.L_x_1267:
        /* <DEDUP_REMOVED lines=51> */
.L_x_1278:
[----:B------:R-:W-:Y:S05]  /*43a30*/  BSYNC.RECONVERGENT B4 ;  /* 0x0000000000047941 */ /* 0x000fea0003800200 */
.L_x_1277:
        /* <DEDUP_REMOVED lines=33> */
.L_x_1280:
[----:B------:R-:W-:Y:S05]  /*43c50*/  BSYNC.RECONVERGENT B4 ;  /* 0x0000000000047941 */ /* 0x000fea0003800200 */
.L_x_1279:
        /* <DEDUP_REMOVED lines=28> */
.L_x_1282:
[----:B------:R-:W-:Y:S05]  /*43e20*/  BSYNC.RECONVERGENT B4 ;  /* 0x0000000000047941 */ /* 0x000fea0003800200 */
.L_x_1281:
[----:B------:R-:W-:-:S06]  /*43e30*/  DSETP.GEU.AND P0, PT, R22, RZ, PT ;  /* 0x000000ff1600722a */ /* 0x000fcc0003f0e000 */
[----:B------:R-:W-:Y:S02]  /*43e40*/  FSEL R82, R22, RZ, P0 ;  /* 0x000000ff16527208 */ /* 0x000fe40000000000 */
[----:B------:R-:W-:-:S07]  /*43e50*/  FSEL R83, R23, RZ, P0 ;  /* 0x000000ff17537208 */ /* 0x000fce0000000000 */
.L_x_1276:
[----:B------:R-:W-:Y:S05]  /*43e60*/  BSYNC.RECONVERGENT B3 ;  /* 0x0000000000037941 */ /* 0x000fea0003800200 */
.L_x_1275:
        /* <DEDUP_REMOVED lines=21> */
.L_x_1284:
[----:B------:R-:W-:Y:S05]  /*43fc0*/  BSYNC.RECONVERGENT B3 ;  /* 0x0000000000037941 */ /* 0x000fea0003800200 */
.L_x_1283:
[----:B------:R-:W0:Y:S01]  /*43fd0*/  LDCU UR6, c[0x0][0x388] ;  /* 0x00007100ff0677ac */ /* 0x000e220008000800 */
[----:B------:R-:W-:-:S05]  /*43fe0*/  VIADD R27, R27, 0x1 ;  /* 0x000000011b1b7836 */ /* 0x000fca0000000000 */
[----:B0-----:R-:W-:-:S13]  /*43ff0*/  ISETP.NE.AND P0, PT, R27, UR6, PT ;  /* 0x000000061b007c0c */ /* 0x001fda000bf05270 */
[----:B------:R-:W-:Y:S05]  /*44000*/  @P0 BRA `(.L_x_1285) ;  /* 0xffffffec00a80947 */ /* 0x000fea000383ffff */
[----:B------:R-:W-:Y:S05]  /*44010*/  BSYNC.RECONVERGENT B2 ;  /* 0x0000000000027941 */ /* 0x000fea0003800200 */
.L_x_1266:
        /* <DEDUP_REMOVED lines=11> */
.L_x_1307:
        /* <DEDUP_REMOVED lines=62> */
.L_x_1294:
[----:B------:R-:W-:Y:S05]  /*444b0*/  BSYNC.RECONVERGENT B6 ;  /* 0x0000000000067941 */ /* 0x000fea0003800200 */
.L_x_1293:
        /* <DEDUP_REMOVED lines=33> */
.L_x_1296:
[----:B------:R-:W-:Y:S05]  /*446d0*/  BSYNC.RECONVERGENT B6 ;  /* 0x0000000000067941 */ /* 0x000fea0003800200 */
.L_x_1295:
        /* <DEDUP_REMOVED lines=28> */
.L_x_1298:
[----:B------:R-:W-:Y:S05]  /*448a0*/  BSYNC.RECONVERGENT B6 ;  /* 0x0000000000067941 */ /* 0x000fea0003800200 */
.L_x_1297:
[----:B------:R-:W-:-:S06]  /*448b0*/  DSETP.GEU.AND P1, PT, R22, RZ, PT ;  /* 0x000000ff1600722a */ /* 0x000fcc0003f2e000 */
[----:B------:R-:W-:Y:S02]  /*448c0*/  PLOP3.LUT P0, PT, P1, PT, PT, 0x8, 0x80 ;  /* 0x000000000080781c */ /* 0x000fe40000f0e170 */
[----:B------:R-:W-:Y:S02]  /*448d0*/  FSEL R88, R22, RZ, P1 ;  /* 0x000000ff16587208 */ /* 0x000fe40000800000 */
[----:B------:R-:W-:-:S09]  /*448e0*/  FSEL R89, R23, RZ, P1 ;  /* 0x000000ff17597208 */ /* 0x000fd20000800000 */
.L_x_1292:
[----:B------:R-:W-:Y:S05]  /*448f0*/  BSYNC.RECONVERGENT B5 ;  /* 0x0000000000057941 */ /* 0x000fea0003800200 */
.L_x_1291:
        /* <DEDUP_REMOVED lines=69> */
.L_x_1302:
[----:B------:R-:W-:Y:S05]  /*44d50*/  BSYNC.RECONVERGENT B6 ;  /* 0x0000000000067941 */ /* 0x000fea0003800200 */
.L_x_1301:
        /* <DEDUP_REMOVED lines=33> */
.L_x_1304:
[----:B------:R-:W-:Y:S05]  /*44f70*/  BSYNC.RECONVERGENT B6 ;  /* 0x0000000000067941 */ /* 0x000fea0003800200 */
.L_x_1303:
        /* <DEDUP_REMOVED lines=28> */
.L_x_1306:
[----:B------:R-:W-:Y:S05]  /*45140*/  BSYNC.RECONVERGENT B6 ;  /* 0x0000000000067941 */ /* 0x000fea0003800200 */
.L_x_1305:
[----:B------:R-:W-:-:S06]  /*45150*/  DSETP.GEU.AND P1, PT, R22, RZ, PT ;  /* 0x000000ff1600722a */ /* 0x000fcc0003f2e000 */
[----:B------:R-:W-:Y:S02]  /*45160*/  PLOP3.LUT P0, PT, P1, PT, PT, 0x8, 0x80 ;  /* 0x000000000080781c */ /* 0x000fe40000f0e170 */
[----:B------:R-:W-:Y:S02]  /*45170*/  FSEL R88, R22, RZ, P1 ;  /* 0x000000ff16587208 */ /* 0x000fe40000800000 */
[----:B------:R-:W-:-:S09]  /*45180*/  FSEL R89, R23, RZ, P1 ;  /* 0x000000ff17597208 */ /* 0x000fd20000800000 */
.L_x_1300:
[----:B------:R-:W-:Y:S05]  /*45190*/  BSYNC.RECONVERGENT B5 ;  /* 0x0000000000057941 */ /* 0x000fea0003800200 */
.L_x_1299:
        /* <DEDUP_REMOVED lines=9> */
[----:B0-----:R-:W-:Y:S01]  /*45230*/  IMAD.U32 R0, RZ, RZ, UR6 ;  /* 0x00000006ff007e24 */ /* 0x001fe2000f8e00ff */
[----:B------:R-:W-:-:S04]  /*45240*/  IADD3 R27, PT, PT, R27, 0x2, RZ ;  /* 0x000000021b1b7810 */ /* 0x000fc80007ffe0ff */
[----:B------:R-:W-:-:S04]  /*45250*/  LOP3.LUT R24, R0, 0x7ffffffe, RZ, 0xc0, !PT ;  /* 0x7ffffffe00187812 */ /* 0x000fc800078ec0ff */
[----:B------:R-:W-:Y:S01]  /*45260*/  ISETP.NE.AND P1, PT, R27, R24, PT ;  /* 0x000000181b00720c */ /* 0x000fe20003f25270 */
[----:B--2---:R-:W-:-:S12]  /*45270*/  @!P0 DMUL R110, R110, R22 ;  /* 0x000000166e6e8228 */ /* 0x004fd80000000000 */
[----:B------:R-:W-:Y:S05]  /*45280*/  @P1 BRA `(.L_x_1307) ;  /* 0xffffffec00901947 */ /* 0x000fea000383ffff */
[----:B------:R-:W-:Y:S05]  /*45290*/  BSYNC.RECONVERGENT B2 ;  /* 0x0000000000027941 */ /* 0x000fea0003800200 */
.L_x_1290:
[----:B------:R-:W-:Y:S02]  /*452a0*/  IMAD.MOV.U32 R22, RZ, RZ, R24 ;  /* 0x000000ffff167224 */ /* 0x000fe400078e0018 */
[----:B------:R-:W-:-:S07]  /*452b0*/  IMAD.MOV.U32 R23, RZ, RZ, RZ ;  /* 0x000000ffff177224 */ /* 0x000fce00078e00ff */
.L_x_1289:
[----:B------:R-:W-:Y:S05]  /*452c0*/  BSYNC.RECONVERGENT B3 ;  /* 0x0000000000037941 */ /* 0x000fea0003800200 */
.L_x_1288:
        /* <DEDUP_REMOVED lines=67> */
.L_x_1311:
[----:B------:R-:W-:Y:S05]  /*45700*/  BSYNC.RECONVERGENT B3 ;  /* 0x0000000000037941 */ /* 0x000fea0003800200 */
.L_x_1310:
        /* <DEDUP_REMOVED lines=33> */
.L_x_1313:
[----:B------:R-:W-:Y:S05]  /*45920*/  BSYNC.RECONVERGENT B3 ;  /* 0x0000000000037941 */ /* 0x000fea0003800200 */
.L_x_1312:
        /* <DEDUP_REMOVED lines=28> */
.L_x_1315:
[----:B------:R-:W-:Y:S05]  /*45af0*/  BSYNC.RECONVERGENT B3 ;  /* 0x0000000000037941 */ /* 0x000fea0003800200 */
.L_x_1314:
[----:B------:R-:W-:-:S06]  /*45b00*/  DSETP.GEU.AND P1, PT, R22, RZ, PT ;  /* 0x000000ff1600722a */ /* 0x000fcc0003f2e000 */
[----:B------:R-:W-:Y:S02]  /*45b10*/  PLOP3.LUT P0, PT, P1, PT, PT, 0x8, 0x80 ;  /* 0x000000000080781c */ /* 0x000fe40000f0e170 */
[----:B------:R-:W-:Y:S02]  /*45b20*/  FSEL R90, R22, RZ, P1 ;  /* 0x000000ff165a7208 */ /* 0x000fe40000800000 */
[----:B------:R-:W-:-:S09]  /*45b30*/  FSEL R91, R23, RZ, P1 ;  /* 0x000000ff175b7208 */ /* 0x000fd20000800000 */
.L_x_1309:
[----:B------:R-:W-:Y:S05]  /*45b40*/  BSYNC.RECONVERGENT B2 ;  /* 0x0000000000027941 */ /* 0x000fea0003800200 */
.L_x_1308:
        /* <DEDUP_REMOVED lines=8> */
.L_x_1287:
[----:B------:R-:W-:Y:S05]  /*45bd0*/  BSYNC.RECONVERGENT B4 ;  /* 0x0000000000047941 */ /* 0x000fea0003800200 */
.L_x_1286:
        /* <DEDUP_REMOVED lines=17> */
.L_x_1323:
        /* <DEDUP_REMOVED lines=21> */
.L_x_1322:
[----:B------:R-:W-:Y:S05]  /*45e40*/  BSYNC.RECONVERGENT B5 ;  /* 0x0000000000057941 */ /* 0x000fea0003800200 */
.L_x_1321:
        /* <DEDUP_REMOVED lines=10> */
.L_x_1320:
[----:B------:R-:W-:Y:S02]  /*45ef0*/  IMAD.MOV.U32 R70, RZ, RZ, R22 ;  /* 0x000000ffff467224 */ /* 0x000fe400078e0016 */
[----:B------:R-:W-:-:S07]  /*45f00*/  IMAD.MOV.U32 R71, RZ, RZ, R23 ;  /* 0x000000ffff477224 */ /* 0x000fce00078e0017 */
.L_x_1319:
[----:B------:R-:W-:Y:S05]  /*45f10*/  BSYNC.RECONVERGENT B3 ;  /* 0x0000000000037941 */ /* 0x000fea0003800200 */
.L_x_1318:
        /* <DEDUP_REMOVED lines=16> */
.L_x_1328:
        /* <DEDUP_REMOVED lines=21> */
.L_x_1327:
[----:B------:R-:W-:Y:S05]  /*46170*/  BSYNC.RECONVERGENT B5 ;  /* 0x0000000000057941 */ /* 0x000fea0003800200 */
.L_x_1326:
        /* <DEDUP_REMOVED lines=10> */
.L_x_1325:
[----:B------:R-:W-:Y:S05]  /*46220*/  BSYNC.RECONVERGENT B3 ;  /* 0x0000000000037941 */ /* 0x000fea0003800200 */
.L_x_1324:
        /* <DEDUP_REMOVED lines=23> */
.L_x_1330:
[----:B------:R-:W-:Y:S05]  /*463a0*/  BSYNC.RECONVERGENT B3 ;  /* 0x0000000000037941 */ /* 0x000fea0003800200 */
.L_x_1329:
[----:B------:R-:W-:-:S11]  /*463b0*/  DADD R120, R120, R22 ;  /* 0x0000000078787229 */ /* 0x000fd60000000016 */
.L_x_1317:
[----:B------:R-:W-:Y:S05]  /*463c0*/  BSYNC.RECONVERGENT B2 ;  /* 0x0000000000027941 */ /* 0x000fea0003800200 */
.L_x_1316:
        /* <DEDUP_REMOVED lines=26> */
.L_x_1336:
        /* <DEDUP_REMOVED lines=21> */
.L_x_1335:
[----:B------:R-:W-:Y:S05]  /*466c0*/  BSYNC.RECONVERGENT B4 ;  /* 0x0000000000047941 */ /* 0x000fea0003800200 */
.L_x_1334:
        /* <DEDUP_REMOVED lines=10> */
.L_x_1333:
[----:B------:R-:W-:Y:S02]  /*46770*/  IMAD.MOV.U32 R70, RZ, RZ, R22 ;  /* 0x000000ffff467224 */ /* 0x000fe400078e0016 */
[----:B------:R-:W-:-:S07]  /*46780*/  IMAD.MOV.U32 R71, RZ, RZ, R23 ;  /* 0x000000ffff477224 */ /* 0x000fce00078e0017 */
.L_x_1332:
[----:B------:R-:W-:Y:S05]  /*46790*/  BSYNC.RECONVERGENT B2 ;  /* 0x0000000000027941 */ /* 0x000fea0003800200 */
.L_x_1331:
[----:B------:R-:W-:Y:S01]  /*467a0*/  DMUL R22, R28, R28 ;  /* 0x0000001c1c167228 */ /* 0x000fe20000000000 */
[----:B------:R-:W-:Y:S01]  /*467b0*/  UMOV UR6, 0x9abcaf48 ;  /* 0x9abcaf4800067882 */ /* 0x000fe20000000000 */
[----:B------:R-:W-:Y:S01]  /*467c0*/  UMOV UR7, 0x3e7ad7f2 ;  /* 0x3e7ad7f200077882 */ /* 0x000fe20000000000 */
[----:B------:R-:W-:Y:S01]  /*467d0*/  BSSY.RECONVERGENT B2, `(.L_x_1337) ;  /* 0x000002a000027945 */ /* 0x000fe20003800200 */
[----:B------:R-:W-:-:S04]  /*467e0*/  DSETP.GT.AND P0, PT, |R40|, UR6, PT ;  /* 0x0000000628007e2a */ /* 0x000fc8000bf04200 */
[----:B------:R-:W-:-:S08]  /*467f0*/  DFMA R22, R38, R38, R22 ;  /* 0x000000262616722b */ /* 0x000fd00000000016 */
[----:B------:R-:W-:Y:S02]  /*46800*/  DFMA R68, R6, R6, R22 ;  /* 0x000000060644722b */ /* 0x000fe40000000016 */
[----:B------:R-:W-:Y:S09]  /*46810*/  @!P0 BRA `(.L_x_1338) ;  /* 0x0000000000948947 */ /* 0x000ff20003800000 */
[----:B------:R-:W-:Y:S01]  /*46820*/  BSSY.RECONVERGENT B3, `(.L_x_1339) ;  /* 0x0000022000037945 */ /* 0x000fe20003800200 */
[----:B------:R-:W-:Y:S02]  /*46830*/  IMAD.MOV.U32 R72, RZ, RZ, R68 ;  /* 0x000000ffff487224 */ /* 0x000fe400078e0044 */
[----:B------:R-:W-:-:S07]  /*46840*/  IMAD.MOV.U32 R73, RZ, RZ, R69 ;  /* 0x000000ffff497224 */ /* 0x000fce00078e0045 */
.L_x_1342:
        /* <DEDUP_REMOVED lines=21> */
.L_x_1341:
[----:B------:R-:W-:Y:S05]  /*469a0*/  BSYNC.RECONVERGENT B4 ;  /* 0x0000000000047941 */ /* 0x000fea0003800200 */
.L_x_1340:
        /* <DEDUP_REMOVED lines=10> */
.L_x_1339:
[----:B------:R-:W-:Y:S02]  /*46a50*/  IMAD.MOV.U32 R68, RZ, RZ, R22 ;  /* 0x000000ffff447224 */ /* 0x000fe400078e0016 */
[----:B------:R-:W-:-:S07]  /*46a60*/  IMAD.MOV.U32 R69, RZ, RZ, R23 ;  /* 0x000000ffff457224 */ /* 0x000fce00078e0017 */
.L_x_1338:
[----:B------:R-:W-:Y:S05]  /*46a70*/  BSYNC.RECONVERGENT B2 ;  /* 0x0000000000027941 */ /* 0x000fea0003800200 */
.L_x_1337:
[----:B------:R-:W-:Y:S01]  /*46a80*/  DMUL R64, R68, R70 ;  /* 0x0000004644407228 */ /* 0x000fe20000000000 */
[----:B------:R-:W-:Y:S01]  /*46a90*/  IMAD.MOV.U32 R22, RZ, RZ, 0x1 ;  /* 0x00000001ff167424 */ /* 0x000fe200078e00ff */
[----:B------:R-:W-:Y:S01]  /*46aa0*/  FSETP.GEU.AND P1, PT, |R43|, 6.5827683646048100446e-37, PT ;  /* 0x036000002b00780b */ /* 0x000fe20003f2e200 */
        /* <DEDUP_REMOVED lines=17> */
[----:B------:R-:W-:Y:S05]  /*46bc0*/  CALL.REL.NOINC `($__internal_2_$__cuda_sm20_div_rn_f64_full) ;  /* 0x0000074800187944 */ /* 0x000fea0003c00000 */
.L_x_1344:
[----:B------:R-:W-:Y:S05]  /*46bd0*/  BSYNC.RECONVERGENT B2 ;  /* 0x0000000000027941 */ /* 0x000fea0003800200 */
.L_x_1343:
        /* <DEDUP_REMOVED lines=11> */
.L_x_1265:
[----:B------:R-:W-:Y:S05]  /*46c90*/  BSYNC.RECONVERGENT B0 ;  /* 0x0000000000007941 */ /* 0x000fea0003800200 */
.L_x_1261:
[----:B------:R-:W-:Y:S05]  /*46ca0*/  @P4 BRA `(.L_x_1345) ;  /* 0xffffffbc00e44947 */ /* 0x000fea000383ffff */
[----:B------:R-:W-:Y:S05]  /*46cb0*/  BSYNC.RECONVERGENT B1 ;  /* 0x0000000000017941 */ /* 0x000fea0003800200 */
.L_x_1260:
        /* <DEDUP_REMOVED lines=15> */
[----:B------:R-:W-:Y:S02]  /*46db0*/  DSETP.MIN.AND P2, P3, R24, 255, PT ;  /* 0x406fe0001800742a */ /* 0x000fe40003b40000 */
[----:B------:R-:W-:Y:S01]  /*46dc0*/  FSEL R21, R0, 3.748046875, P0 ;  /* 0x406fe00000157808 */ /* 0x000fe20000000000 */
[----:B0-----:R-:W-:Y:S01]  /*46dd0*/  DMUL R26, R26, R120 ;  /* 0x000000781a1a7228 */ /* 0x001fe20000000000 */
[----:B------:R-:W-:Y:S01]  /*46de0*/  IMAD.MOV.U32 R0, RZ, RZ, R25 ;  /* 0x000000ffff007224 */ /* 0x000fe200078e0019 */
[----:B------:R-:W-:-:S02]  /*46df0*/  SEL R22, R22, RZ, P0 ;  /* 0x000000ff16167207 */ /* 0x000fc40000000000 */
[----:B------:R-:W-:Y:S01]  /*46e00*/  SEL R24, R24, RZ, P2 ;  /* 0x000000ff18187207 */ /* 0x000fe20001000000 */
[----:B-1----:R-:W-:Y:S01]  /*46e10*/  DMUL R120, R40, R120 ;  /* 0x0000007828787228 */ /* 0x002fe20000000000 */
[----:B------:R-:W-:Y:S02]  /*46e20*/  FSEL R37, R0, 3.748046875, P2 ;  /* 0x406fe00000257808 */ /* 0x000fe40001000000 */
[----:B------:R-:W-:Y:S01]  /*46e30*/  @P1 LOP3.LUT R21, R30, 0x406fe000, RZ, 0xfc, !PT ;  /* 0x406fe0001e151812 */ /* 0x000fe200078efcff */
[----:B------:R-:W-:Y:S01]  /*46e40*/  DSETP.MIN.AND P0, P1, R26, 255, PT ;  /* 0x406fe0001a00742a */ /* 0x000fe20003900000 */
[----:B------:R-:W-:Y:S02]  /*46e50*/  MOV R0, R27 ;  /* 0x0000001b00007202 */ /* 0x000fe40000000f00 */
[----:B------:R-:W-:Y:S01]  /*46e60*/  @P3 LOP3.LUT R37, R23, 0x406fe000, RZ, 0xfc, !PT ;  /* 0x406fe00017253812 */ /* 0x000fe200078efcff */
[----:B------:R-:W-:Y:S01]  /*46e70*/  DSETP.MIN.AND P2, P3, R120, 255, PT ;  /* 0x406fe0007800742a */ /* 0x000fe20003b40000 */
[----:B------:R-:W-:Y:S01]  /*46e80*/  IMAD.MOV.U32 R23, RZ, RZ, R21 ;  /* 0x000000ffff177224 */ /* 0x000fe200078e0015 */
[----:B------:R-:W-:Y:S01]  /*46e90*/  FSEL R41, R0, 3.748046875, P0 ;  /* 0x406fe00000297808 */ /* 0x000fe20000000000 */
[----:B------:R-:W-:Y:S01]  /*46ea0*/  IMAD.MOV.U32 R0, RZ, RZ, R121 ;  /* 0x000000ffff007224 */ /* 0x000fe200078e0079 */
[----:B------:R-:W-:Y:S01]  /*46eb0*/  SEL R40, R26, RZ, P0 ;  /* 0x000000ff1a287207 */ /* 0x000fe20000000000 */
[----:B------:R-:W-:Y:S01]  /*46ec0*/  IMAD.MOV.U32 R21, RZ, RZ, 0x80000 ;  /* 0x00080000ff157424 */ /* 0x000fe200078e00ff */
[----:B------:R0:W-:Y:S01]  /*46ed0*/  F2I.U32.F64.TRUNC R146, R22 ;  /* 0x0000001600927311 */ /* 0x0001e2000030d000 */
[----:B------:R-:W-:Y:S01]  /*46ee0*/  IMAD.MOV.U32 R25, RZ, RZ, R37 ;  /* 0x000000ffff197224 */ /* 0x000fe200078e0025 */
[----:B------:R-:W-:-:S02]  /*46ef0*/  ISETP.NE.AND P0, PT, R148, 0x1, PT ;  /* 0x000000019400780c */ /* 0x000fc40003f05270 */
[----:B------:R-:W-:-:S04]  /*46f00*/  @P1 LOP3.LUT R41, R21, 0x406fe000, RZ, 0xfc, !PT ;  /* 0x406fe00015291812 */ /* 0x000fc800078efcff */
[----:B------:R-:W1:Y:S01]  /*46f10*/  F2I.U32.F64.TRUNC R24, R24 ;  /* 0x0000001800187311 */ /* 0x000e62000030d000 */
[----:B0-----:R-:W-:Y:S02]  /*46f20*/  SEL R22, R120, RZ, P2 ;  /* 0x000000ff78167207 */ /* 0x001fe40001000000 */
[----:B------:R-:W-:Y:S02]  /*46f30*/  FSEL R23, R0, 3.748046875, P2 ;  /* 0x406fe00000177808 */ /* 0x000fe40001000000 */
[----:B------:R-:W-:-:S03]  /*46f40*/  @P3 LOP3.LUT R23, R21, 0x406fe000, RZ, 0xfc, !PT ;  /* 0x406fe00015173812 */ /* 0x000fc600078efcff */
[----:B------:R-:W-:Y:S01]  /*46f50*/  F2I.U32.F64.TRUNC R30, R40 ;  /* 0x00000028001e7311 */ /* 0x000fe2000030d000 */
[----:B-1----:R-:W-:-:S07]  /*46f60*/  PRMT R37, R24, 0x7610, R37 ;  /* 0x0000761018257816 */ /* 0x002fce0000000025 */
[----:B------:R-:W0:Y:S02]  /*46f70*/  F2I.U32.F64.TRUNC R22, R22 ;  /* 0x0000001600167311 */ /* 0x000e24000030d000 */
[----:B0-----:R-:W-:Y:S01]  /*46f80*/  PRMT R27, R22, 0x7610, R27 ;  /* 0x00007610161b7816 */ /* 0x001fe2000000001b */
        /* <DEDUP_REMOVED lines=10> */
.L_x_1347:
[----:B------:R-:W0:Y:S02]  /*47030*/  LDC.64 R22, c[0x0][0x390] ;  /* 0x0000e400ff167b82 */ /* 0x000e240000000a00 */
[----:B0-----:R-:W-:-:S06]  /*47040*/  IMAD.WIDE R22, R147, 0x60, R22 ;  /* 0x0000006093167825 */ /* 0x001fcc00078e0216 */
[----:B------:R-:W2:Y:S02]  /*47050*/  LDG.E.64 R22, desc[UR4][R22.64+0x50] ;  /* 0x0000500416167981 */ /* 0x000ea4000c1e1b00 */
[----:B--2---:R-:W-:-:S14]  /*47060*/  DSETP.GTU.AND P0, PT, R22, RZ, PT ;  /* 0x000000ff1600722a */ /* 0x004fdc0003f0c000 */
[----:B------:R-:W-:Y:S05]  /*47070*/  @!P0 BREAK.RELIABLE B0 ;  /* 0x0000000000008942 */ /* 0x000fea0003800100 */
[----:B------:R-:W-:Y:S05]  /*47080*/  @!P0 BRA `(.L_x_1150) ;  /* 0x000001a000308947 */ /* 0x000fea0003800000 */
.L_x_1348:
[----:B------:R-:W-:Y:S05]  /*47090*/  BSYNC.RELIABLE B0 ;  /* 0x0000000000007941 */ /* 0x000fea0003800100 */
.L_x_1346:
        /* <DEDUP_REMOVED lines=23> */
.L_x_1354:
        /* <DEDUP_REMOVED lines=21> */
.L_x_1353:
[----:B------:R-:W-:Y:S05]  /*47360*/  BSYNC.RECONVERGENT B2 ;  /* 0x0000000000027941 */ /* 0x000fea0003800200 */
.L_x_1352:
        /* <DEDUP_REMOVED lines=10> */
.L_x_1351:
[----:B------:R-:W-:Y:S02]  /*47410*/  IMAD.MOV.U32 R72, RZ, RZ, R22 ;  /* 0x000000ffff487224 */ /* 0x000fe400078e0016 */
[----:B------:R-:W-:-:S07]  /*47420*/  IMAD.MOV.U32 R73, RZ, RZ, R23 ;  /* 0x000000ffff497224 */ /* 0x000fce00078e0017 */
.L_x_1350:
[----:B------:R-:W-:Y:S05]  /*47430*/  BSYNC.RECONVERGENT B0 ;  /* 0x0000000000007941 */ /* 0x000fea0003800200 */
.L_x_1349:
        /* <DEDUP_REMOVED lines=29> */
.L_x_1358:
[----:B------:R-:W-:Y:S05]  /*47610*/  BSYNC.RECONVERGENT B1 ;  /* 0x0000000000017941 */ /* 0x000fea0003800200 */
.L_x_1357:
        /* <DEDUP_REMOVED lines=25> */
.L_x_1360:
[----:B------:R-:W-:Y:S05]  /*477b0*/  BSYNC.RECONVERGENT B1 ;  /* 0x0000000000017941 */ /* 0x000fea0003800200 */
.L_x_1359:
        /* <DEDUP_REMOVED lines=21> */
.L_x_1362:
[----:B------:R-:W-:Y:S05]  /*47910*/  BSYNC.RECONVERGENT B1 ;  /* 0x0000000000017941 */ /* 0x000fea0003800200 */
.L_x_1361:
[----:B------:R-:W-:Y:S01]  /*47920*/  IMAD.MOV.U32 R134, RZ, RZ, R22 ;  /* 0x000000ffff867224 */ /* 0x000fe200078e0016 */
[----:B------:R-:W-:-:S07]  /*47930*/  MOV R135, R23 ;  /* 0x0000001700877202 */ /* 0x000fce0000000f00 */
.L_x_1356:
[----:B------:R-:W-:Y:S05]  /*47940*/  BSYNC.RECONVERGENT B0 ;  /* 0x0000000000007941 */ /* 0x000fea0003800200 */
.L_x_1355:
[----:B------:R-:W0:Y:S01]  /*47950*/  LDCU UR6, c[0x0][0x3a8] ;  /* 0x00007500ff0677ac */ /* 0x000e220008000800 */
[----:B------:R-:W-:Y:S01]  /*47960*/  BSSY.RECONVERGENT B6, `(.L_x_1363) ;  /* 0x0000b59000067945 */ /* 0x000fe20003800200 */
[----:B0-----:R-:W-:-:S09]  /*47970*/  UISETP.GE.AND UP0, UPT, UR6, 0x1, UPT ;  /* 0x000000010600788c */ /* 0x001fd2000bf06270 */
[----:B------:R-:W-:Y:S05]  /*47980*/  BRA.U !UP0, `(.L_x_1364) ;  /* 0x0000000908887547 */ /* 0x000fea000b800000 */
[----:B------:R-:W-:-:S07]  /*47990*/  IMAD.MOV.U32 R74, RZ, RZ, RZ ;  /* 0x000000ffff4a7224 */ /* 0x000fce00078e00ff */
.L_x_1381:
        /* <DEDUP_REMOVED lines=28> */
.L_x_1372:
        /* <DEDUP_REMOVED lines=21> */
.L_x_1371:
[----:B------:R-:W-:Y:S05]  /*47cb0*/  BSYNC.RECONVERGENT B3 ;  /* 0x0000000000037941 */ /* 0x000fea0003800200 */
.L_x_1370:
        /* <DEDUP_REMOVED lines=10> */
.L_x_1369:
[----:B------:R-:W-:Y:S02]  /*47d60*/  IMAD.MOV.U32 R72, RZ, RZ, R22 ;  /* 0x000000ffff487224 */ /* 0x000fe400078e0016 */
[----:B------:R-:W-:-:S07]  /*47d70*/  IMAD.MOV.U32 R73, RZ, RZ, R23 ;  /* 0x000000ffff497224 */ /* 0x000fce00078e0017 */
.L_x_1368:
[----:B------:R-:W-:Y:S05]  /*47d80*/  BSYNC.RECONVERGENT B1 ;  /* 0x0000000000017941 */ /* 0x000fea0003800200 */
.L_x_1367:
        /* <DEDUP_REMOVED lines=29> */
.L_x_1376:
[----:B------:R-:W-:Y:S05]  /*47f60*/  BSYNC.RECONVERGENT B2 ;  /* 0x0000000000027941 */ /* 0x000fea0003800200 */
.L_x_1375:
        /* <DEDUP_REMOVED lines=25> */
.L_x_1378:
[----:B------:R-:W-:Y:S05]  /*48100*/  BSYNC.RECONVERGENT B2 ;  /* 0x0000000000027941 */ /* 0x000fea0003800200 */
.L_x_1377:
        /* <DEDUP_REMOVED lines=23> */
.L_x_1379:
[----:B------:R-:W-:Y:S05]  /*48280*/  BSYNC.RECONVERGENT B2 ;  /* 0x0000000000027941 */ /* 0x000fea0003800200 */
.L_x_1374:
[----:B------:R-:W-:Y:S05]  /*48290*/  BSYNC.RECONVERGENT B1 ;  /* 0x0000000000017941 */ /* 0x000fea0003800200 */
.L_x_1373:
[----:B------:R-:W-:Y:S01]  /*482a0*/  DMUL R76, R76, R136 ;  /* 0x000000884c4c7228 */ /* 0x000fe20000000000 */
[----:B------:R-:W-:Y:S01]  /*482b0*/  MOV R131, 0xff ;  /* 0x000000ff00837802 */ /* 0x000fe20000000f00 */
        /* <DEDUP_REMOVED lines=10> */
.L_x_1366:
[----:B------:R-:W-:Y:S05]  /*48360*/  BSYNC.RELIABLE B0 ;  /* 0x0000000000007941 */ /* 0x000fea0003800100 */
.L_x_1365:
[----:B------:R-:W0:Y:S01]  /*48370*/  LDCU UR6, c[0x0][0x3a8] ;  /* 0x00007500ff0677ac */ /* 0x000e220008000800 */
[----:B------:R-:W-:-:S05]  /*48380*/  VIADD R74, R74, 0x1 ;  /* 0x000000014a4a7836 */ /* 0x000fca0000000000 */
[----:B0-----:R-:W-:-:S13]  /*48390*/  ISETP.NE.AND P0, PT, R74, UR6, PT ;  /* 0x000000064a007c0c */ /* 0x001fda000bf05270 */
[----:B------:R-:W-:Y:S05]  /*483a0*/  @P0 BRA `(.L_x_1381) ;  /* 0xfffffff4007c0947 */ /* 0x000fea000383ffff */
.L_x_1364:
        /* <DEDUP_REMOVED lines=13> */
.L_x_1399:
        /* <DEDUP_REMOVED lines=63> */
[----:B------:R-:W-:Y:S02]  /*48870*/  IMAD.MOV.U32 R104, RZ, RZ, R22 ;  /* 0x000000ffff687224 */ /* 0x000fe400078e0016 */
[----:B------:R-:W-:-:S07]  /*48880*/  IMAD.MOV.U32 R105, RZ, RZ, R23 ;  /* 0x000000ffff697224 */ /* 0x000fce00078e0017 */
.L_x_1386:
[----:B------:R-:W-:Y:S05]  /*48890*/  BSYNC.RECONVERGENT B2 ;  /* 0x0000000000027941 */ /* 0x000fea0003800200 */
.L_x_1385:
        /* <DEDUP_REMOVED lines=33> */
.L_x_1388:
[----:B------:R-:W-:Y:S05]  /*48ab0*/  BSYNC.RECONVERGENT B2 ;  /* 0x0000000000027941 */ /* 0x000fea0003800200 */
.L_x_1387:
        /* <DEDUP_REMOVED lines=28> */
.L_x_1390:
[----:B------:R-:W-:Y:S05]  /*48c80*/  BSYNC.RECONVERGENT B2 ;  /* 0x0000000000027941 */ /* 0x000fea0003800200 */
.L_x_1389:
[----:B------:R-:W-:-:S06]  /*48c90*/  DSETP.GEU.AND P1, PT, R22, RZ, PT ;  /* 0x000000ff1600722a */ /* 0x000fcc0003f2e000 */
[----:B------:R-:W-:Y:S02]  /*48ca0*/  FSEL R106, R22, RZ, P1 ;  /* 0x000000ff166a7208 */ /* 0x000fe40000800000 */
[----:B------:R-:W-:-:S07]  /*48cb0*/  FSEL R107, R23, RZ, P1 ;  /* 0x000000ff176b7208 */ /* 0x000fce0000800000 */
.L_x_1384:
[----:B------:R-:W-:Y:S05]  /*48cc0*/  BSYNC.RECONVERGENT B1 ;  /* 0x0000000000017941 */ /* 0x000fea0003800200 */
.L_x_1383:
        /* <DEDUP_REMOVED lines=9> */
[----:B------:R-:W-:-:S02]  /*48d60*/  DMUL R40, R92, R136 ;  /* 0x000000885c287228 */ /* 0x000fc40000000000 */
[-C--:B------:R-:W-:Y:S02]  /*48d70*/  DMUL R22, R94, R134.reuse ;  /* 0x000000865e167228 */ /* 0x080fe40000000000 */
[----:B------:R-:W-:Y:S02]  /*48d80*/  DADD R86, -R98, R86 ;  /* 0x0000000062567229 */ /* 0x000fe40000000156 */
[----:B------:R-:W-:Y:S02]  /*48d90*/  DFMA R24, R92, R134, -R24 ;  /* 0x000000865c18722b */ /* 0x000fe40000000818 */
[----:B------:R-:W-:Y:S02]  /*48da0*/  DFMA R64, R94, R138, -R40 ;  /* 0x0000008a5e40722b */ /* 0x000fe40000000828 */
[----:B------:R-:W-:Y:S02]  /*48db0*/  DFMA R22, R96, R136, -R22 ;  /* 0x000000886016722b */ /* 0x000fe40000000816 */
[----:B------:R-:W-:-:S02]  /*48dc0*/  DADD R90, -R102, R90 ;  /* 0x00000000665a7229 */ /* 0x000fc4000000015a */
[----:B------:R-:W-:-:S08]  /*48dd0*/  DMUL R42, R88, R24 ;  /* 0x00000018582a7228 */ /* 0x000fd00000000000 */
[----:B------:R-:W-:Y:S01]  /*48de0*/  DFMA R40, R86, R22, R42 ;  /* 0x000000165628722b */ /* 0x000fe2000000002a */
[----:B------:R-:W-:-:S07]  /*48df0*/  CS2R R42, SRZ ;  /* 0x00000000002a7805 */ /* 0x000fce000001ff00 */
        /* <DEDUP_REMOVED lines=32> */
.L_x_1394:
[----:B------:R-:W-:Y:S05]  /*49000*/  BSYNC.RECONVERGENT B2 ;  /* 0x0000000000027941 */ /* 0x000fea0003800200 */
.L_x_1393:
        /* <DEDUP_REMOVED lines=33> */
.L_x_1396:
[----:B------:R-:W-:Y:S05]  /*49220*/  BSYNC.RECONVERGENT B2 ;  /* 0x0000000000027941 */ /* 0x000fea0003800200 */
.L_x_1395:
        /* <DEDUP_REMOVED lines=28> */
.L_x_1398:
[----:B------:R-:W-:Y:S05]  /*493f0*/  BSYNC.RECONVERGENT B2 ;  /* 0x0000000000027941 */ /* 0x000fea0003800200 */
.L_x_1397:
[----:B------:R-:W-:-:S06]  /*49400*/  DSETP.GEU.AND P0, PT, R22, RZ, PT ;  /* 0x000000ff1600722a */ /* 0x000fcc0003f0e000 */
[----:B------:R-:W-:Y:S02]  /*49410*/  FSEL R42, R22, RZ, P0 ;  /* 0x000000ff162a7208 */ /* 0x000fe40000000000 */
[----:B------:R-:W-:-:S07]  /*49420*/  FSEL R43, R23, RZ, P0 ;  /* 0x000000ff172b7208 */ /* 0x000fce0000000000 */
.L_x_1392:
[----:B------:R-:W-:Y:S05]  /*49430*/  BSYNC.RECONVERGENT B1 ;  /* 0x0000000000017941 */ /* 0x000fea0003800200 */
.L_x_1391:
        /* <DEDUP_REMOVED lines=26> */
.L_x_1382:
[----:B------:R-:W0:Y:S01]  /*495e0*/  LDCU UR6, c[0x0][0x398] ;  /* 0x00007300ff0677ac */ /* 0x000e220008000800 */
[----:B------:R-:W-:Y:S01]  /*495f0*/  BSSY.RECONVERGENT B2, `(.L_x_1400) ;  /* 0x00001be000027945 */ /* 0x000fe20003800200 */
[----:B0-----:R-:W-:-:S05]  /*49600*/  IMAD.U32 R0, RZ, RZ, UR6 ;  /* 0x00000006ff007e24 */ /* 0x001fca000f8e00ff */
[----:B------:R-:W-:-:S13]  /*49610*/  ISETP.GE.AND P0, PT, R0, 0x1, PT ;  /* 0x000000010000780c */ /* 0x000fda0003f06270 */
[----:B------:R-:W-:Y:S05]  /*49620*/  @!P0 BRA `(.L_x_1401) ;  /* 0x0000001800e88947 */ /* 0x000fea0003800000 */
[----:B------:R-:W-:Y:S01]  /*49630*/  ISETP.NE.AND P0, PT, R0, 0x1, PT ;  /* 0x000000010000780c */ /* 0x000fe20003f05270 */
[----:B------:R-:W-:Y:S01]  /*49640*/  BSSY.RECONVERGENT B1, `(.L_x_1402) ;  /* 0x0000128000017945 */ /* 0x000fe20003800200 */
[----:B------:R-:W-:-:S11]  /*49650*/  MOV R91, RZ ;  /* 0x000000ff005b7202 */ /* 0x000fd60000000f00 */
[----:B------:R-:W-:Y:S05]  /*49660*/  @!P0 BRA `(.L_x_1403) ;  /* 0x0000001000948947 */ /* 0x000fea0003800000 */
[----:B------:R-:W-:Y:S01]  /*49670*/  BSSY.RECONVERGENT B0, `(.L_x_1404) ;  /* 0x0000123000007945 */ /* 0x000fe20003800200 */
[----:B------:R-:W-:-:S07]  /*49680*/  IMAD.MOV.U32 R91, RZ, RZ, RZ ;  /* 0x000000ffff5b7224 */ /* 0x000fce00078e00ff */
.L_x_1423:
        /* <DEDUP_REMOVED lines=62> */
.L_x_1408:
[----:B------:R-:W-:Y:S05]  /*49a70*/  BSYNC.RECONVERGENT B4 ;  /* 0x0000000000047941 */ /* 0x000fea0003800200 */
.L_x_1407:
        /* <DEDUP_REMOVED lines=33> */
.L_x_1410:
[----:B------:R-:W-:Y:S05]  /*49c90*/  BSYNC.RECONVERGENT B4 ;  /* 0x0000000000047941 */ /* 0x000fea0003800200 */
.L_x_1409:
        /* <DEDUP_REMOVED lines=28> */
.L_x_1412:
[----:B------:R-:W-:Y:S05]  /*49e60*/  BSYNC.RECONVERGENT B4 ;  /* 0x0000000000047941 */ /* 0x000fea0003800200 */
.L_x_1411:
[----:B------:R-:W-:-:S06]  /*49e70*/  DSETP.GEU.AND P1, PT, R22, RZ, PT ;  /* 0x000000ff1600722a */ /* 0x000fcc0003f2e000 */
[----:B------:R-:W-:Y:S02]  /*49e80*/  PLOP3.LUT P0, PT, P1, PT, PT, 0x8, 0x80 ;  /* 0x000000000080781c */ /* 0x000fe40000f0e170 */
[----:B------:R-:W-:Y:S02]  /*49e90*/  FSEL R76, R22, RZ, P1 ;  /* 0x000000ff164c7208 */ /* 0x000fe40000800000 */
[----:B------:R-:W-:-:S09]  /*49ea0*/  FSEL R77, R23, RZ, P1 ;  /* 0x000000ff174d7208 */ /* 0x000fd20000800000 */
.L_x_1406:
[----:B------:R-:W-:Y:S05]  /*49eb0*/  BSYNC.RECONVERGENT B3 ;  /* 0x0000000000037941 */ /* 0x000fea0003800200 */
.L_x_1405:
        /* <DEDUP_REMOVED lines=72> */
.L_x_1416:
[----:B------:R-:W-:Y:S05]  /*4a340*/  BSYNC.RECONVERGENT B4 ;  /* 0x0000000000047941 */ /* 0x000fea0003800200 */
.L_x_1415:
        /* <DEDUP_REMOVED lines=33> */
.L_x_1418:
[----:B------:R-:W-:Y:S05]  /*4a560*/  BSYNC.RECONVERGENT B4 ;  /* 0x0000000000047941 */ /* 0x000fea0003800200 */
.L_x_1417:
        /* <DEDUP_REMOVED lines=28> */
.L_x_1420:
[----:B------:R-:W-:Y:S05]  /*4a730*/  BSYNC.RECONVERGENT B4 ;  /* 0x0000000000047941 */ /* 0x000fea0003800200 */
.L_x_1419:
[----:B------:R-:W-:-:S06]  /*4a740*/  DSETP.GEU.AND P0, PT, R22, RZ, PT ;  /* 0x000000ff1600722a */ /* 0x000fcc0003f0e000 */
[----:B------:R-:W-:Y:S02]  /*4a750*/  PLOP3.LUT P1, PT, P0, PT, PT, 0x8, 0x80 ;  /* 0x000000000080781c */ /* 0x000fe4000072e170 */
[----:B------:R-:W-:Y:S02]  /*4a760*/  FSEL R88, R22, RZ, P0 ;  /* 0x000000ff16587208 */ /* 0x000fe40000000000 */
[----:B------:R-:W-:-:S09]  /*4a770*/  FSEL R89, R23, RZ, P0 ;  /* 0x000000ff17597208 */ /* 0x000fd20000000000 */
.L_x_1414:
[----:B------:R-:W-:Y:S05]  /*4a780*/  BSYNC.RECONVERGENT B3 ;  /* 0x0000000000037941 */ /* 0x000fea0003800200 */
.L_x_1413:
        /* <DEDUP_REMOVED lines=10> */
.L_x_1422:
[----:B------:R-:W-:Y:S05]  /*4a830*/  BSYNC.RECONVERGENT B3 ;  /* 0x0000000000037941 */ /* 0x000fea0003800200 */
.L_x_1421:
[----:B------:R-:W0:Y:S01]  /*4a840*/  LDCU UR6, c[0x0][0x398] ;  /* 0x00007300ff0677ac */ /* 0x000e220008000800 */
[----:B------:R-:W-:Y:S02]  /*4a850*/  VIADD R91, R91, 0x2 ;  /* 0x000000025b5b7836 */ /* 0x000fe40000000000 */
[----:B0-----:R-:W-:-:S05]  /*4a860*/  IMAD.U32 R0, RZ, RZ, UR6 ;  /* 0x00000006ff007e24 */ /* 0x001fca000f8e00ff */
[----:B------:R-:W-:-:S04]  /*4a870*/  LOP3.LUT R22, R0, 0x7ffffffe, RZ, 0xc0, !PT ;  /* 0x7ffffffe00167812 */ /* 0x000fc800078ec0ff */
[----:B------:R-:W-:-:S13]  /*4a880*/  ISETP.NE.AND P0, PT, R91, R22, PT ;  /* 0x000000165b00720c */ /* 0x000fda0003f05270 */
[----:B------:R-:W-:Y:S05]  /*4a890*/  @P0 BRA `(.L_x_1423) ;  /* 0xffffffec007c0947 */ /* 0x000fea000383ffff */
[----:B------:R-:W-:Y:S05]  /*4a8a0*/  BSYNC.RECONVERGENT B0 ;  /* 0x0000000000007941 */ /* 0x000fea0003800200 */
.L_x_1404:
[----:B------:R-:W-:-:S07]  /*4a8b0*/  IMAD.MOV.U32 R91, RZ, RZ, R22 ;  /* 0x000000ffff5b7224 */ /* 0x000fce00078e0016 */
.L_x_1403:
[----:B------:R-:W-:Y:S05]  /*4a8c0*/  BSYNC.RECONVERGENT B1 ;  /* 0x0000000000017941 */ /* 0x000fea0003800200 */
.L_x_1402:
        /* <DEDUP_REMOVED lines=65> */
.L_x_1427:
[----:B------:R-:W-:Y:S05]  /*4ace0*/  BSYNC.RECONVERGENT B1 ;  /* 0x0000000000017941 */ /* 0x000fea0003800200 */
.L_x_1426:
        /* <DEDUP_REMOVED lines=33> */
.L_x_1429:
[----:B------:R-:W-:Y:S05]  /*4af00*/  BSYNC.RECONVERGENT B1 ;  /* 0x0000000000017941 */ /* 0x000fea0003800200 */
.L_x_1428:
        /* <DEDUP_REMOVED lines=28> */
.L_x_1431:
[----:B------:R-:W-:Y:S05]  /*4b0d0*/  BSYNC.RECONVERGENT B1 ;  /* 0x0000000000017941 */ /* 0x000fea0003800200 */
.L_x_1430:
[----:B------:R-:W-:-:S06]  /*4b0e0*/  DSETP.GEU.AND P1, PT, R22, RZ, PT ;  /* 0x000000ff1600722a */ /* 0x000fcc0003f2e000 */
[----:B------:R-:W-:Y:S02]  /*4b0f0*/  PLOP3.LUT P0, PT, P1, PT, PT, 0x8, 0x80 ;  /* 0x000000000080781c */ /* 0x000fe40000f0e170 */
[----:B------:R-:W-:Y:S02]  /*4b100*/  FSEL R88, R22, RZ, P1 ;  /* 0x000000ff16587208 */ /* 0x000fe40000800000 */
[----:B------:R-:W-:-:S09]  /*4b110*/  FSEL R89, R23, RZ, P1 ;  /* 0x000000ff17597208 */ /* 0x000fd20000800000 */
.L_x_1425:
[----:B------:R-:W-:Y:S05]  /*4b120*/  BSYNC.RECONVERGENT B0 ;  /* 0x0000000000007941 */ /* 0x000fea0003800200 */
.L_x_1424:
        /* <DEDUP_REMOVED lines=10> */
.L_x_1401:
[----:B------:R-:W-:Y:S05]  /*4b1d0*/  BSYNC.RECONVERGENT B2 ;  /* 0x0000000000027941 */ /* 0x000fea0003800200 */
.L_x_1400:
        /* <DEDUP_REMOVED lines=70> */
.L_x_1436:
[----:B------:R-:W-:Y:S05]  /*4b640*/  BSYNC.RECONVERGENT B1 ;  /* 0x0000000000017941 */ /* 0x000fea0003800200 */
.L_x_1435:
        /* <DEDUP_REMOVED lines=28> */
.L_x_1438:
[----:B------:R-:W-:Y:S05]  /*4b810*/  BSYNC.RECONVERGENT B1 ;  /* 0x0000000000017941 */ /* 0x000fea0003800200 */
.L_x_1437:
        /* <DEDUP_REMOVED lines=48> */
.L_x_1444:
        /* <DEDUP_REMOVED lines=21> */
.L_x_1443:
[----:B------:R-:W-:Y:S05]  /*4bc70*/  BSYNC.RECONVERGENT B3 ;  /* 0x0000000000037941 */ /* 0x000fea0003800200 */
.L_x_1442:
        /* <DEDUP_REMOVED lines=10> */
.L_x_1441:
[----:B------:R-:W-:Y:S02]  /*4bd20*/  IMAD.MOV.U32 R78, RZ, RZ, R22 ;  /* 0x000000ffff4e7224 */ /* 0x000fe400078e0016 */
[----:B------:R-:W-:-:S07]  /*4bd30*/  IMAD.MOV.U32 R79, RZ, RZ, R23 ;  /* 0x000000ffff4f7224 */ /* 0x000fce00078e0017 */
.L_x_1440:
[----:B------:R-:W-:Y:S05]  /*4bd40*/  BSYNC.RECONVERGENT B1 ;  /* 0x0000000000017941 */ /* 0x000fea0003800200 */
.L_x_1439:
        /* <DEDUP_REMOVED lines=25> */
.L_x_1446:
[----:B------:R-:W-:Y:S05]  /*4bee0*/  BSYNC.RECONVERGENT B1 ;  /* 0x0000000000017941 */ /* 0x000fea0003800200 */
.L_x_1445:
        /* <DEDUP_REMOVED lines=25> */
.L_x_1448:
[----:B------:R-:W-:Y:S05]  /*4c080*/  BSYNC.RECONVERGENT B1 ;  /* 0x0000000000017941 */ /* 0x000fea0003800200 */
.L_x_1447:
        /* <DEDUP_REMOVED lines=21> */
.L_x_1450:
[----:B------:R-:W-:Y:S05]  /*4c1e0*/  BSYNC.RECONVERGENT B1 ;  /* 0x0000000000017941 */ /* 0x000fea0003800200 */
.L_x_1449:
[----:B------:R-:W-:Y:S02]  /*4c1f0*/  IMAD.MOV.U32 R128, RZ, RZ, R22 ;  /* 0x000000ffff807224 */ /* 0x000fe400078e0016 */
[----:B------:R-:W-:Y:S01]  /*4c200*/  IMAD.MOV.U32 R129, RZ, RZ, R23 ;  /* 0x000000ffff817224 */ /* 0x000fe200078e0017 */
[----:B------:R-:W-:Y:S06]  /*4c210*/  BRA `(.L_x_1434) ;  /* 0x00000010004c7947 */ /* 0x000fec0003800000 */
.L_x_1433:
        /* <DEDUP_REMOVED lines=78> */
.L_x_1454:
[----:B------:R-:W-:Y:S05]  /*4c700*/  BSYNC.RECONVERGENT B2 ;  /* 0x0000000000027941 */ /* 0x000fea0003800200 */
.L_x_1453:
        /* <DEDUP_REMOVED lines=30> */
.L_x_1456:
[----:B------:R-:W-:Y:S05]  /*4c8f0*/  BSYNC.RECONVERGENT B2 ;  /* 0x0000000000027941 */ /* 0x000fea0003800200 */
.L_x_1455:
        /* <DEDUP_REMOVED lines=15> */
[----:B------:R-:W-:Y:S02]  /*4c9f0*/  @!P0 SEL R23, R21, R0, P2 ;  /* 0x0000000015178207 */ /* 0x000fe40001000000 */
[----:B------:R-:W-:-:S04]  /*4ca00*/  @!P0 MOV R0, R24 ;  /* 0x0000001800008202 */ /* 0x000fc80000000f00 */
        /* <DEDUP_REMOVED lines=17> */
.L_x_1452:
[----:B------:R-:W-:Y:S05]  /*4cb20*/  BSYNC.RECONVERGENT B1 ;  /* 0x0000000000017941 */ /* 0x000fea0003800200 */
.L_x_1451:
[----:B------:R-:W-:Y:S01]  /*4cb30*/  DADD R76, -R78, R76 ;  /* 0x000000004e4c7229 */ /* 0x000fe2000000014c */
[----:B------:R-:W-:Y:S01]  /*4cb40*/  BSSY.RECONVERGENT B1, `(.L_x_1457) ;  /* 0x0000034000017945 */ /* 0x000fe20003800200 */
[----:B------:R-:W-:Y:S02]  /*4cb50*/  DADD R80, -R82, R80 ;  /* 0x0000000052507229 */ /* 0x000fe40000000150 */
[----:B------:R-:W-:Y:S01]  /*4cb60*/  DADD R72, -R74, R72 ;  /* 0x000000004a487229 */ /* 0x000fe20000000148 */
[----:B------:R-:W-:-:S03]  /*4cb70*/  CS2R R74, SRZ ;  /* 0x00000000004a7805 */ /* 0x000fc6000001ff00 */
        /* <DEDUP_REMOVED lines=14> */
.L_x_1462:
        /* <DEDUP_REMOVED lines=21> */
.L_x_1461:
[----:B------:R-:W-:Y:S05]  /*4cdb0*/  BSYNC.RECONVERGENT B3 ;  /* 0x0000000000037941 */ /* 0x000fea0003800200 */
.L_x_1460:
        /* <DEDUP_REMOVED lines=10> */
.L_x_1459:
[----:B------:R-:W-:Y:S02]  /*4ce60*/  IMAD.MOV.U32 R74, RZ, RZ, R22 ;  /* 0x000000ffff4a7224 */ /* 0x000fe400078e0016 */
[----:B------:R-:W-:-:S07]  /*4ce70*/  IMAD.MOV.U32 R75, RZ, RZ, R23 ;  /* 0x000000ffff4b7224 */ /* 0x000fce00078e0017 */
.L_x_1458:
[----:B------:R-:W-:Y:S05]  /*4ce80*/  BSYNC.RECONVERGENT B1 ;  /* 0x0000000000017941 */ /* 0x000fea0003800200 */
.L_x_1457:
        /* <DEDUP_REMOVED lines=25> */
.L_x_1464:
[----:B------:R-:W-:Y:S05]  /*4d020*/  BSYNC.RECONVERGENT B1 ;  /* 0x0000000000017941 */ /* 0x000fea0003800200 */
.L_x_1463:
        /* <DEDUP_REMOVED lines=25> */
.L_x_1466:
[----:B------:R-:W-:Y:S05]  /*4d1c0*/  BSYNC.RECONVERGENT B1 ;  /* 0x0000000000017941 */ /* 0x000fea0003800200 */
.L_x_1465:
        /* <DEDUP_REMOVED lines=21> */
.L_x_1468:
[----:B------:R-:W-:Y:S05]  /*4d320*/  BSYNC.RECONVERGENT B1 ;  /* 0x0000000000017941 */ /* 0x000fea0003800200 */
.L_x_1467:
[----:B------:R-:W-:Y:S01]  /*4d330*/  MOV R128, R22 ;  /* 0x0000001600807202 */ /* 0x000fe20000000f00 */
[----:B------:R-:W-:-:S07]  /*4d340*/  IMAD.MOV.U32 R129, RZ, RZ, R23 ;  /* 0x000000ffff817224 */ /* 0x000fce00078e0017 */
.L_x_1434:
[----:B------:R-:W-:Y:S05]  /*4d350*/  BSYNC.RECONVERGENT B0 ;  /* 0x0000000000007941 */ /* 0x000fea0003800200 */
.L_x_1432:
        /* <DEDUP_REMOVED lines=19> */
.L_x_1552:
        /* <DEDUP_REMOVED lines=18> */
.L_x_1472:
        /* <DEDUP_REMOVED lines=8> */
.L_x_1473:
[----:B------:R-:W-:Y:S05]  /*4d630*/  BSYNC.RELIABLE B0 ;  /* 0x0000000000007941 */ /* 0x000fea0003800100 */
.L_x_1471:
[----:B------:R-:W0:Y:S01]  /*4d640*/  LDCU UR6, c[0x0][0x388] ;  /* 0x00007100ff0677ac */ /* 0x000e220008000800 */
[----:B------:R-:W-:Y:S02]  /*4d650*/  IMAD.MOV.U32 R116, RZ, RZ, 0x0 ;  /* 0x00000000ff747424 */ /* 0x000fe400078e00ff */
[----:B------:R-:W-:Y:S01]  /*4d660*/  IMAD.MOV.U32 R117, RZ, RZ, 0x3ff00000 ;  /* 0x3ff00000ff757424 */ /* 0x000fe200078e00ff */
[----:B0-----:R-:W-:-:S09]  /*4d670*/  UISETP.GE.AND UP0, UPT, UR6, 0x1, UPT ;  /* 0x000000010600788c */ /* 0x001fd2000bf06270 */
[----:B------:R-:W-:Y:S05]  /*4d680*/  BRA.U !UP0, `(.L_x_1475) ;  /* 0x00000011086c7547 */ /* 0x000fea000b800000 */
[----:B------:R-:W-:Y:S01]  /*4d690*/  BSSY.RECONVERGENT B0, `(.L_x_1475) ;  /* 0x000011a000007945 */ /* 0x000fe20003800200 */
[----:B------:R-:W-:Y:S01]  /*4d6a0*/  MOV R149, RZ ;  /* 0x000000ff00957202 */ /* 0x000fe20000000f00 */
[----:B------:R-:W-:Y:S02]  /*4d6b0*/  IMAD.MOV.U32 R116, RZ, RZ, 0x0 ;  /* 0x00000000ff747424 */ /* 0x000fe400078e00ff */
[----:B------:R-:W-:-:S07]  /*4d6c0*/  IMAD.MOV.U32 R117, RZ, RZ, 0x3ff00000 ;  /* 0x3ff00000ff757424 */ /* 0x000fce00078e00ff */
.L_x_1494:
        /* <DEDUP_REMOVED lines=65> */
.L_x_1479:
[----:B------:R-:W-:Y:S05]  /*4dae0*/  BSYNC.RECONVERGENT B2 ;  /* 0x0000000000027941 */ /* 0x000fea0003800200 */
.L_x_1478:
        /* <DEDUP_REMOVED lines=33> */
.L_x_1481:
[----:B------:R-:W-:Y:S05]  /*4dd00*/  BSYNC.RECONVERGENT B2 ;  /* 0x0000000000027941 */ /* 0x000fea0003800200 */
.L_x_1480:
        /* <DEDUP_REMOVED lines=28> */
.L_x_1483:
[----:B------:R-:W-:Y:S05]  /*4ded0*/  BSYNC.RECONVERGENT B2 ;  /* 0x0000000000027941 */ /* 0x000fea0003800200 */
.L_x_1482:
[----:B------:R-:W-:-:S06]  /*4dee0*/  DSETP.GEU.AND P1, PT, R22, RZ, PT ;  /* 0x000000ff1600722a */ /* 0x000fcc0003f2e000 */
[----:B------:R-:W-:Y:S02]  /*4def0*/  FSEL R114, R22, RZ, P1 ;  /* 0x000000ff16727208 */ /* 0x000fe40000800000 */
[----:B------:R-:W-:-:S07]  /*4df00*/  FSEL R115, R23, RZ, P1 ;  /* 0x000000ff17737208 */ /* 0x000fce0000800000 */
.L_x_1477:
[----:B------:R-:W-:Y:S05]  /*4df10*/  BSYNC.RECONVERGENT B1 ;  /* 0x0000000000017941 */ /* 0x000fea0003800200 */
.L_x_1476:
        /* <DEDUP_REMOVED lines=51> */
.L_x_1487:
[----:B------:R-:W-:Y:S05]  /*4e250*/  BSYNC.RECONVERGENT B2 ;  /* 0x0000000000027941 */ /* 0x000fea0003800200 */
.L_x_1486:
        /* <DEDUP_REMOVED lines=33> */
.L_x_1489:
[----:B------:R-:W-:Y:S05]  /*4e470*/  BSYNC.RECONVERGENT B2 ;  /* 0x0000000000027941 */ /* 0x000fea0003800200 */
.L_x_1488:
        /* <DEDUP_REMOVED lines=28> */
.L_x_1491:
[----:B------:R-:W-:Y:S05]  /*4e640*/  BSYNC.RECONVERGENT B2 ;  /* 0x0000000000027941 */ /* 0x000fea0003800200 */
.L_x_1490:
[----:B------:R-:W-:-:S06]  /*4e650*/  DSETP.GEU.AND P0, PT, R22, RZ, PT ;  /* 0x000000ff1600722a */ /* 0x000fcc0003f0e000 */
[----:B------:R-:W-:Y:S02]  /*4e660*/  FSEL R94, R22, RZ, P0 ;  /* 0x000000ff165e7208 */ /* 0x000fe40000000000 */
[----:B------:R-:W-:-:S07]  /*4e670*/  FSEL R95, R23, RZ, P0 ;  /* 0x000000ff175f7208 */ /* 0x000fce0000000000 */
.L_x_1485:
[----:B------:R-:W-:Y:S05]  /*4e680*/  BSYNC.RECONVERGENT B1 ;  /* 0x0000000000017941 */ /* 0x000fea0003800200 */
.L_x_1484:
        /* <DEDUP_REMOVED lines=21> */
.L_x_1493:
[----:B------:R-:W-:Y:S05]  /*4e7e0*/  BSYNC.RECONVERGENT B1 ;  /* 0x0000000000017941 */ /* 0x000fea0003800200 */
.L_x_1492:
[----:B------:R-:W0:Y:S01]  /*4e7f0*/  LDCU UR6, c[0x0][0x388] ;  /* 0x00007100ff0677ac */ /* 0x000e220008000800 */
[----:B------:R-:W-:-:S05]  /*4e800*/  VIADD R149, R149, 0x1 ;  /* 0x0000000195957836 */ /* 0x000fca0000000000 */
[----:B0-----:R-:W-:-:S13]  /*4e810*/  ISETP.NE.AND P0, PT, R149, UR6, PT ;  /* 0x0000000695007c0c */ /* 0x001fda000bf05270 */
[----:B------:R-:W-:Y:S05]  /*4e820*/  @P0 BRA `(.L_x_1494) ;  /* 0xffffffec00a80947 */ /* 0x000fea000383ffff */
[----:B------:R-:W-:Y:S05]  /*4e830*/  BSYNC.RECONVERGENT B0 ;  /* 0x0000000000007941 */ /* 0x000fea0003800200 */
.L_x_1475:
        /* <DEDUP_REMOVED lines=11> */
.L_x_1516:
        /* <DEDUP_REMOVED lines=64> */
.L_x_1503:
[----:B------:R0:W-:Y:S05]  /*4ecf0*/  BMOV.32 B11, R99 ;  /* 0x000000630b007356 */ /* 0x0001ea0000000000 */
[----:B------:R-:W-:Y:S05]  /*4ed00*/  BSYNC.RECONVERGENT B11 ;  /* 0x00000000000b7941 */ /* 0x000fea0003800200 */
.L_x_1502:
        /* <DEDUP_REMOVED lines=35> */
.L_x_1505:
[----:B------:R1:W-:Y:S05]  /*4ef40*/  BMOV.32 B11, R88 ;  /* 0x000000580b007356 */ /* 0x0003ea0000000000 */
[----:B------:R-:W-:Y:S05]  /*4ef50*/  BSYNC.RECONVERGENT B11 ;  /* 0x00000000000b7941 */ /* 0x000fea0003800200 */
.L_x_1504:
        /* <DEDUP_REMOVED lines=30> */
.L_x_1507:
[----:B------:R2:W-:Y:S05]  /*4f140*/  BMOV.32 B11, R76 ;  /* 0x0000004c0b007356 */ /* 0x0005ea0000000000 */
[----:B------:R-:W-:Y:S05]  /*4f150*/  BSYNC.RECONVERGENT B11 ;  /* 0x00000000000b7941 */ /* 0x000fea0003800200 */
.L_x_1506:
[----:B------:R-:W-:-:S06]  /*4f160*/  DSETP.GEU.AND P1, PT, R22, RZ, PT ;  /* 0x000000ff1600722a */ /* 0x000fcc0003f2e000 */
[----:B------:R-:W-:Y:S02]  /*4f170*/  PLOP3.LUT P0, PT, P1, PT, PT, 0x8, 0x80 ;  /* 0x000000000080781c */ /* 0x000fe40000f0e170 */
[----:B------:R-:W-:Y:S02]  /*4f180*/  FSEL R96, R22, RZ, P1 ;  /* 0x000000ff16607208 */ /* 0x000fe40000800000 */
[----:B------:R-:W-:-:S09]  /*4f190*/  FSEL R97, R23, RZ, P1 ;  /* 0x000000ff17617208 */ /* 0x000fd20000800000 */
.L_x_1501:
[----:B------:R-:W-:Y:S05]  /*4f1a0*/  BSYNC.RECONVERGENT B0 ;  /* 0x0000000000007941 */ /* 0x000fea0003800200 */
.L_x_1500:
        /* <DEDUP_REMOVED lines=71> */
.L_x_1511:
[----:B------:R0:W-:Y:S05]  /*4f620*/  BMOV.32 B11, R99 ;  /* 0x000000630b007356 */ /* 0x0001ea0000000000 */
[----:B------:R-:W-:Y:S05]  /*4f630*/  BSYNC.RECONVERGENT B11 ;  /* 0x00000000000b7941 */ /* 0x000fea0003800200 */
.L_x_1510:
        /* <DEDUP_REMOVED lines=35> */
.L_x_1513:
[----:B------:R1:W-:Y:S05]  /*4f870*/  BMOV.32 B11, R88 ;  /* 0x000000580b007356 */ /* 0x0003ea0000000000 */
[----:B------:R-:W-:Y:S05]  /*4f880*/  BSYNC.RECONVERGENT B11 ;  /* 0x00000000000b7941 */ /* 0x000fea0003800200 */
.L_x_1512:
        /* <DEDUP_REMOVED lines=30> */
.L_x_1515:
[----:B------:R2:W-:Y:S05]  /*4fa70*/  BMOV.32 B11, R76 ;  /* 0x0000004c0b007356 */ /* 0x0005ea0000000000 */
[----:B------:R-:W-:Y:S05]  /*4fa80*/  BSYNC.RECONVERGENT B11 ;  /* 0x00000000000b7941 */ /* 0x000fea0003800200 */
.L_x_1514:
[----:B------:R-:W-:-:S06]  /*4fa90*/  DSETP.GEU.AND P1, PT, R22, RZ, PT ;  /* 0x000000ff1600722a */ /* 0x000fcc0003f2e000 */
[----:B------:R-:W-:Y:S02]  /*4faa0*/  PLOP3.LUT P0, PT, P1, PT, PT, 0x8, 0x80 ;  /* 0x000000000080781c */ /* 0x000fe40000f0e170 */
[----:B------:R-:W-:Y:S02]  /*4fab0*/  FSEL R96, R22, RZ, P1 ;  /* 0x000000ff16607208 */ /* 0x000fe40000800000 */
[----:B------:R-:W-:-:S09]  /*4fac0*/  FSEL R97, R23, RZ, P1 ;  /* 0x000000ff17617208 */ /* 0x000fd20000800000 */
.L_x_1509:
[----:B------:R-:W-:Y:S05]  /*4fad0*/  BSYNC.RECONVERGENT B0 ;  /* 0x0000000000007941 */ /* 0x000fea0003800200 */
.L_x_1508:
        /* <DEDUP_REMOVED lines=16> */
.L_x_1499:
[----:B------:R-:W-:Y:S02]  /*4fbe0*/  IMAD.MOV.U32 R22, RZ, RZ, R21 ;  /* 0x000000ffff167224 */ /* 0x000fe400078e0015 */
[----:B------:R-:W-:-:S07]  /*4fbf0*/  IMAD.MOV.U32 R23, RZ, RZ, RZ ;  /* 0x000000ffff177224 */ /* 0x000fce00078e00ff */
.L_x_1498:
[----:B------:R-:W-:Y:S05]  /*4fc00*/  BSYNC.RECONVERGENT B2 ;  /* 0x0000000000027941 */ /* 0x000fea0003800200 */
.L_x_1497:
        /* <DEDUP_REMOVED lines=67> */
.L_x_1520:
[----:B------:R-:W-:Y:S05]  /*50040*/  BSYNC.RECONVERGENT B1 ;  /* 0x0000000000017941 */ /* 0x000fea0003800200 */
.L_x_1519:
        /* <DEDUP_REMOVED lines=33> */
.L_x_1522:
[----:B------:R-:W-:Y:S05]  /*50260*/  BSYNC.RECONVERGENT B1 ;  /* 0x0000000000017941 */ /* 0x000fea0003800200 */
.L_x_1521:
        /* <DEDUP_REMOVED lines=28> */
.L_x_1524:
[----:B------:R-:W-:Y:S05]  /*50430*/  BSYNC.RECONVERGENT B1 ;  /* 0x0000000000017941 */ /* 0x000fea0003800200 */
.L_x_1523:
[----:B------:R-:W-:-:S06]  /*50440*/  DSETP.GEU.AND P1, PT, R22, RZ, PT ;  /* 0x000000ff1600722a */ /* 0x000fcc0003f2e000 */
[----:B------:R-:W-:Y:S02]  /*50450*/  PLOP3.LUT P0, PT, P1, PT, PT, 0x8, 0x80 ;  /* 0x000000000080781c */ /* 0x000fe40000f0e170 */
[----:B------:R-:W-:Y:S02]  /*50460*/  FSEL R98, R22, RZ, P1 ;  /* 0x000000ff16627208 */ /* 0x000fe40000800000 */
[----:B------:R-:W-:-:S09]  /*50470*/  FSEL R99, R23, RZ, P1 ;  /* 0x000000ff17637208 */ /* 0x000fd20000800000 */
.L_x_1518:
[----:B------:R-:W-:Y:S05]  /*50480*/  BSYNC.RECONVERGENT B0 ;  /* 0x0000000000007941 */ /* 0x000fea0003800200 */
.L_x_1517:
        /* <DEDUP_REMOVED lines=8> */
.L_x_1496:
[----:B------:R-:W-:Y:S05]  /*50510*/  BSYNC.RECONVERGENT B3 ;  /* 0x0000000000037941 */ /* 0x000fea0003800200 */
.L_x_1495:
        /* <DEDUP_REMOVED lines=15> */
.L_x_1531:
        /* <DEDUP_REMOVED lines=23> */
[----:B01----:R-:W-:Y:S05]  /*50780*/  CALL.REL.NOINC `($__internal_2_$__cuda_sm20_div_rn_f64_full) ;  /* 0x000006ac00287944 */ /* 0x003fea0003c00000 */
.L_x_1530:
[----:B------:R-:W-:Y:S05]  /*50790*/  BSYNC.RECONVERGENT B3 ;  /* 0x0000000000037941 */ /* 0x000fea0003800200 */
.L_x_1529:
        /* <DEDUP_REMOVED lines=10> */
.L_x_1528:
[----:B------:R-:W-:Y:S05]  /*50840*/  BSYNC.RECONVERGENT B1 ;  /* 0x0000000000017941 */ /* 0x000fea0003800200 */
.L_x_1527:
        /* <DEDUP_REMOVED lines=14> */
.L_x_1536:
        /* <DEDUP_REMOVED lines=24> */
.L_x_1535:
[----:B------:R-:W-:Y:S05]  /*50ab0*/  BSYNC.RECONVERGENT B3 ;  /* 0x0000000000037941 */ /* 0x000fea0003800200 */
.L_x_1534:
        /* <DEDUP_REMOVED lines=10> */
.L_x_1533:
[----:B------:R-:W-:Y:S05]  /*50b60*/  BSYNC.RECONVERGENT B1 ;  /* 0x0000000000017941 */ /* 0x000fea0003800200 */
.L_x_1532:
[----:B------:R-:W-:Y:S01]  /*50b70*/  DMUL R76, R22, R76 ;  /* 0x0000004c164c7228 */ /* 0x000fe20000000000 */
[----:B------:R-:W-:Y:S01]  /*50b80*/  BSSY.RECONVERGENT B1, `(.L_x_1537) ;  /* 0x000001a000017945 */ /* 0x000fe20003800200 */
[----:B------:R-:W-:Y:S01]  /*50b90*/  IMAD.MOV.U32 R22, RZ, RZ, 0x1 ;  /* 0x00000001ff167424 */ /* 0x000fe200078e00ff */
        /* <DEDUP_REMOVED lines=24> */
.L_x_1538:
[----:B------:R-:W-:Y:S05]  /*50d20*/  BSYNC.RECONVERGENT B1 ;  /* 0x0000000000017941 */ /* 0x000fea0003800200 */
.L_x_1537:
[----:B------:R-:W-:-:S11]  /*50d30*/  DADD R126, R126, R22 ;  /* 0x000000007e7e7229 */ /* 0x000fd60000000016 */
.L_x_1526:
[----:B------:R-:W-:Y:S05]  /*50d40*/  BSYNC.RECONVERGENT B0 ;  /* 0x0000000000007941 */ /* 0x000fea0003800200 */
.L_x_1525:
        /* <DEDUP_REMOVED lines=29> */
.L_x_1544:
        /* <DEDUP_REMOVED lines=21> */
.L_x_1543:
[----:B------:R-:W-:Y:S05]  /*51070*/  BSYNC.RECONVERGENT B2 ;  /* 0x0000000000027941 */ /* 0x000fea0003800200 */
.L_x_1542:
        /* <DEDUP_REMOVED lines=10> */
.L_x_1541:
[----:B------:R-:W-:Y:S02]  /*51120*/  IMAD.MOV.U32 R78, RZ, RZ, R22 ;  /* 0x000000ffff4e7224 */ /* 0x000fe400078e0016 */
[----:B------:R-:W-:-:S07]  /*51130*/  IMAD.MOV.U32 R79, RZ, RZ, R23 ;  /* 0x000000ffff4f7224 */ /* 0x000fce00078e0017 */
.L_x_1540:
[----:B------:R-:W-:Y:S05]  /*51140*/  BSYNC.RECONVERGENT B0 ;  /* 0x0000000000007941 */ /* 0x000fea0003800200 */
.L_x_1539:
        /* <DEDUP_REMOVED lines=8> */
.L_x_1549:
        /* <DEDUP_REMOVED lines=21> */
.L_x_1548:
[----:B------:R-:W-:Y:S05]  /*51320*/  BSYNC.RECONVERGENT B2 ;  /* 0x0000000000027941 */ /* 0x000fea0003800200 */
.L_x_1547:
        /* <DEDUP_REMOVED lines=10> */
.L_x_1546:
[----:B------:R-:W-:Y:S05]  /*513d0*/  BSYNC.RECONVERGENT B0 ;  /* 0x0000000000007941 */ /* 0x000fea0003800200 */
.L_x_1545:
        /* <DEDUP_REMOVED lines=22> */
.L_x_1551:
[----:B------:R-:W-:Y:S05]  /*51540*/  BSYNC.RECONVERGENT B0 ;  /* 0x0000000000007941 */ /* 0x000fea0003800200 */
.L_x_1550:
        /* <DEDUP_REMOVED lines=11> */
.L_x_1474:
[----:B------:R-:W-:Y:S05]  /*51600*/  BSYNC.RECONVERGENT B4 ;  /* 0x0000000000047941 */ /* 0x000fea0003800200 */
.L_x_1470:
[----:B------:R-:W2:Y:S01]  /*51610*/  LDCU UR6, c[0x0][0x3a8] ;  /* 0x00007500ff0677ac */ /* 0x000ea20008000800 */
[----:B------:R-:W-:-:S04]  /*51620*/  IADD3 R150, PT, PT, R150, 0x1, RZ ;  /* 0x0000000196967810 */ /* 0x000fc80007ffe0ff */
[----:B--2---:R-:W-:-:S13]  /*51630*/  ISETP.NE.AND P0, PT, R150, UR6, PT ;  /* 0x0000000696007c0c */ /* 0x004fda000bf05270 */
[----:B------:R-:W-:Y:S05]  /*51640*/  @P0 BRA `(.L_x_1552) ;  /* 0xffffffbc00900947 */ /* 0x000fea000383ffff */
[----:B------:R-:W-:Y:S05]  /*51650*/  BSYNC.RECONVERGENT B5 ;  /* 0x0000000000057941 */ /* 0x000fea0003800200 */
.L_x_1469:
        /* <DEDUP_REMOVED lines=17> */
[-C--:B--2---:R-:W-:Y:S01]  /*51770*/  DMUL R40, R40, R126.reuse ;  /* 0x0000007e28287228 */ /* 0x084fe20000000000 */
[----:B------:R-:W-:Y:S01]  /*51780*/  IMAD.MOV.U32 R0, RZ, RZ, R25 ;  /* 0x000000ffff007224 */ /* 0x000fe200078e0019 */
[----:B------:R-:W-:Y:S01]  /*51790*/  SEL R22, R22, RZ, P2 ;  /* 0x000000ff16167207 */ /* 0x000fe20001000000 */
[----:B------:R-:W-:Y:S01]  /*517a0*/  IMAD.MOV.U32 R25, RZ, RZ, 0x80000 ;  /* 0x00080000ff197424 */ /* 0x000fe200078e00ff */
[----:B------:R-:W-:Y:S01]  /*517b0*/  SEL R24, R24, RZ, P3 ;  /* 0x000000ff18187207 */ /* 0x000fe20001800000 */
[----:B---3--:R-:W-:-:S02]  /*517c0*/  DMUL R42, R42, R126 ;  /* 0x0000007e2a2a7228 */ /* 0x008fc40000000000 */
        /* <DEDUP_REMOVED lines=10> */
[----:B------:R-:W3:Y:S04]  /*51870*/  LDC.64 R40, c[0x0][0x390] ;  /* 0x0000e400ff287b82 */ /* 0x000ee80000000a00 */
[----:B------:R-:W-:-:S02]  /*51880*/  @P0 LOP3.LUT R21, R25, 0x406fe000, RZ, 0xfc, !PT ;  /* 0x406fe00019150812 */ /* 0x000fc400078efcff */
[----:B------:R-:W-:Y:S02]  /*51890*/  MOV R25, R65 ;  /* 0x0000004100197202 */ /* 0x000fe40000000f00 */
        /* <DEDUP_REMOVED lines=11> */
[----:B------:R-:W2:Y:S01]  /*51950*/  F2I.U32.F64.TRUNC R24, R24 ;  /* 0x0000001800187311 */ /* 0x000ea2000030d000 */
[----:B----4-:R-:W-:Y:S01]  /*51960*/  IMAD.WIDE R156, R156, 0x80, R64 ;  /* 0x000000809c9c7825 */ /* 0x010fe200078e0240 */
[----:B-----5:R-:W-:Y:S02]  /*51970*/  PRMT R129, R22, 0x7610, R129 ;  /* 0x0000761016817816 */ /* 0x020fe40000000081 */
[----:B--2---:R-:W-:Y:S01]  /*51980*/  PRMT R128, R24, 0x7610, R128 ;  /* 0x0000761018807816 */ /* 0x004fe20000000080 */
[----:B------:R-:W-:Y:S06]  /*51990*/  @!P6 BRA `(.L_x_1554) ;  /* 0x000000000020e947 */ /* 0x000fec0003800000 */
[----:B------:R-:W-:-:S13]  /*519a0*/  ISETP.NE.AND P0, PT, R155, RZ, PT ;  /* 0x000000ff9b00720c */ /* 0x000fda0003f05270 */
[----:B------:R-:W-:Y:S05]  /*519b0*/  @P0 BREAK.RELIABLE B0 ;  /* 0x0000000000000942 */ /* 0x000fea0003800100 */
[----:B------:R-:W-:Y:S05]  /*519c0*/  @P0 BRA `(.L_x_1380) ;  /* 0x0000001400480947 */ /* 0x000fea0003800000 */
[----:B------:R-:W2:Y:S02]  /*519d0*/  LDG.E.64 R22, desc[UR4][R156.64+0x70] ;  /* 0x000070049c167981 */ /* 0x000ea4000c1e1b00 */
[----:B--2---:R-:W-:-:S14]  /*519e0*/  DSETP.GTU.AND P0, PT, R22, RZ, PT ;  /* 0x000000ff1600722a */ /* 0x004fdc0003f0c000 */
[----:B------:R-:W-:Y:S05]  /*519f0*/  @!P0 BREAK.RELIABLE B0 ;  /* 0x0000000000008942 */ /* 0x000fea0003800100 */
[----:B------:R-:W-:Y:S05]  /*51a00*/  @P0 BRA `(.L_x_1555) ;  /* 0x0000000000140947 */ /* 0x000fea0003800000 */
[----:B------:R-:W-:Y:S05]  /*51a10*/  BRA `(.L_x_1380) ;  /* 0x0000001400347947 */ /* 0x000fea0003800000 */
.L_x_1554:
[----:B------:R-:W2:Y:S02]  /*51a20*/  LDG.E.64 R22, desc[UR4][R40.64+0x50] ;  /* 0x0000500428167981 */ /* 0x000ea4000c1e1b00 */
[----:B--2---:R-:W-:-:S14]  /*51a30*/  DSETP.GTU.AND P0, PT, R22, RZ, PT ;  /* 0x000000ff1600722a */ /* 0x004fdc0003f0c000 */
[----:B------:R-:W-:Y:S05]  /*51a40*/  @!P0 BREAK.RELIABLE B0 ;  /* 0x0000000000008942 */ /* 0x000fea0003800100 */
[----:B------:R-:W-:Y:S05]  /*51a50*/  @!P0 BRA `(.L_x_1380) ;  /* 0x0000001400248947 */ /* 0x000fea0003800000 */
.L_x_1555:
[----:B------:R-:W-:Y:S05]  /*51a60*/  BSYNC.RELIABLE B0 ;  /* 0x0000000000007941 */ /* 0x000fea0003800100 */
.L_x_1553:
[----:B------:R-:W-:-:S13]  /*51a70*/  ISETP.NE.AND P0, PT, R155, 0x1, PT ;  /* 0x000000019b00780c */ /* 0x000fda0003f05270 */
[----:B------:R-:W-:Y:S05]  /*51a80*/  @!P0 BRA `(.L_x_1556) ;  /* 0x0000000800908947 */ /* 0x000fea0003800000 */
[----:B------:R-:W-:-:S13]  /*51a90*/  ISETP.NE.AND P0, PT, R155, RZ, PT ;  /* 0x000000ff9b00720c */ /* 0x000fda0003f05270 */
[----:B------:R-:W-:Y:S05]  /*51aa0*/  @P0 BRA `(.L_x_1380) ;  /* 0x0000001400100947 */ /* 0x000fea0003800000 */
[----:B------:R-:W2:Y:S04]  /*51ab0*/  LDG.E.64 R40, desc[UR4][R156.64+0x70] ;  /* 0x000070049c287981 */ /* 0x000ea8000c1e1b00 */
[----:B------:R-:W3:Y:S01]  /*51ac0*/  LDG.E.64 R42, desc[UR4][R156.64+0x78] ;  /* 0x000078049c2a7981 */ /* 0x000ee2000c1e1b00 */
[----:B------:R-:W-:Y:S01]  /*51ad0*/  IMAD.MOV.U32 R24, RZ, RZ, 0x80000 ;  /* 0x00080000ff187424 */ /* 0x000fe200078e00ff */
[----:B------:R-:W-:Y:S01]  /*51ae0*/  LOP3.LUT R64, R131, 0xff, RZ, 0xc0, !PT ;  /* 0x000000ff83407812 */ /* 0x000fe200078ec0ff */
[----:B------:R-:W-:Y:S01]  /*51af0*/  IMAD.MOV.U32 R26, RZ, RZ, 0x80000 ;  /* 0x00080000ff1a7424 */ /* 0x000fe200078e00ff */
[----:B------:R-:W-:Y:S01]  /*51b00*/  LOP3.LUT R66, R130, 0xff, RZ, 0xc0, !PT ;  /* 0x000000ff82427812 */ /* 0x000fe200078ec0ff */
[----:B------:R-:W-:Y:S01]  /*51b10*/  IMAD.MOV.U32 R74, RZ, RZ, 0x80000 ;  /* 0x00080000ff4a7424 */ /* 0x000fe200078e00ff */
[----:B------:R-:W-:-:S02]  /*51b20*/  LOP3.LUT R68, R129, 0xff, RZ, 0xc0, !PT ;  /* 0x000000ff81447812 */ /* 0x000fc400078ec0ff */
[----:B------:R-:W4:Y:S01]  /*51b30*/  I2F.F64.U16 R64, R64 ;  /* 0x0000004000407312 */ /* 0x000f220000101800 */
[----:B------:R-:W-:-:S07]  /*51b40*/  LOP3.LUT R128, R128, 0xff, RZ, 0xc0, !PT ;  /* 0x000000ff80807812 */ /* 0x000fce00078ec0ff */
[----:B------:R-:W5:Y:S08]  /*51b50*/  I2F.F64.U16 R66, R66 ;  /* 0x0000004200427312 */ /* 0x000f700000101800 */
[----:B------:R-:W0:Y:S01]  /*51b60*/  I2F.F64.U16 R68, R68 ;  /* 0x0000004400447312 */ /* 0x000e220000101800 */
[----:B--2---:R-:W-:Y:S02]  /*51b70*/  DMUL R22, RZ, R40 ;  /* 0x00000028ff167228 */ /* 0x004fe40000000000 */
[----:B---3--:R-:W-:-:S06]  /*51b80*/  DMUL R70, RZ, R42 ;  /* 0x0000002aff467228 */ /* 0x008fcc0000000000 */
[----:B------:R-:W-:Y:S02]  /*51b90*/  DSETP.MIN.AND P0, P1, R22, 255, PT ;  /* 0x406fe0001600742a */ /* 0x000fe40003900000 */
[----:B------:R-:W-:Y:S01]  /*51ba0*/  IMAD.MOV.U32 R0, RZ, RZ, R23 ;  /* 0x000000ffff007224 */ /* 0x000fe200078e0017 */
[----:B------:R-:W-:-:S03]  /*51bb0*/  DSETP.MIN.AND P2, P3, R70, 255, PT ;  /* 0x406fe0004600742a */ /* 0x000fc60003b40000 */
[----:B------:R-:W-:Y:S02]  /*51bc0*/  SEL R22, R22, RZ, P0 ;  /* 0x000000ff16167207 */ /* 0x000fe40000000000 */
[----:B------:R-:W-:Y:S02]  /*51bd0*/  FSEL R21, R0, 3.748046875, P0 ;  /* 0x406fe00000157808 */ /* 0x000fe40000000000 */
[----:B------:R-:W-:-:S04]  /*51be0*/  SEL R72, R70, RZ, P2 ;  /* 0x000000ff46487207 */ /* 0x000fc80001000000 */
[----:B------:R-:W-:Y:S01]  /*51bf0*/  @P1 LOP3.LUT R21, R24, 0x406fe000, RZ, 0xfc, !PT ;  /* 0x406fe00018151812 */ /* 0x000fe200078efcff */
[C---:B------:R-:W-:Y:S02]  /*51c00*/  DMUL R24, R40.reuse, 255 ;  /* 0x406fe00028187828 */ /* 0x040fe40000000000 */
[----:B------:R-:W-:Y:S02]  /*51c10*/  DADD R40, -R40, 1 ;  /* 0x3ff0000028287429 */ /* 0x000fe40000000100 */
[----:B------:R-:W-:-:S04]  /*51c20*/  IMAD.MOV.U32 R23, RZ, RZ, R21 ;  /* 0x000000ffff177224 */ /* 0x000fc800078e0015 */
[----:B------:R-:W-:Y:S01]  /*51c30*/  DSETP.MIN.AND P0, P1, R24, 255, PT ;  /* 0x406fe0001800742a */ /* 0x000fe20003900000 */
[----:B------:R2:W-:Y:S01]  /*51c40*/  F2I.U32.F64.TRUNC R0, R22 ;  /* 0x0000001600007311 */ /* 0x0005e2000030d000 */
[----:B------:R-:W-:Y:S01]  /*51c50*/  DADD R40, R40, -R42 ;  /* 0x0000000028287229 */ /* 0x000fe2000000082a */
[----:B------:R-:W-:Y:S01]  /*51c60*/  IMAD.MOV.U32 R21, RZ, RZ, R25 ;  /* 0x000000ffff157224 */ /* 0x000fe200078e0019 */
[----:B------:R-:W-:-:S06]  /*51c70*/  DMUL R42, R42, 255 ;  /* 0x406fe0002a2a7828 */ /* 0x000fcc0000000000 */
[C---:B----4-:R-:W-:Y:S01]  /*51c80*/  DMUL R64, R40.reuse, R64 ;  /* 0x0000004028407228 */ /* 0x050fe20000000000 */
[----:B--2---:R-:W-:Y:S01]  /*51c90*/  MOV R22, R24 ;  /* 0x0000001800167202 */ /* 0x004fe20000000f00 */
[C---:B-----5:R-:W-:Y:S01]  /*51ca0*/  DMUL R66, R40.reuse, R66 ;  /* 0x0000004228427228 */ /* 0x060fe20000000000 */
[----:B------:R-:W-:Y:S01]  /*51cb0*/  FSEL R23, R21, 3.748046875, P0 ;  /* 0x406fe00015177808 */ /* 0x000fe20000000000 */
[----:B------:R-:W2:Y:S01]  /*51cc0*/  I2F.F64.U16 R24, R128 ;  /* 0x0000008000187312 */ /* 0x000ea20000101800 */
[----:B------:R-:W-:Y:S01]  /*51cd0*/  IMAD.MOV.U32 R21, RZ, RZ, R71 ;  /* 0x000000ffff157224 */ /* 0x000fe200078e0047 */
[----:B------:R-:W-:Y:S01]  /*51ce0*/  @P1 LOP3.LUT R23, R26, 0x406fe000, RZ, 0xfc, !PT ;  /* 0x406fe0001a171812 */ /* 0x000fe200078efcff */
[----:B0-----:R-:W-:Y:S01]  /*51cf0*/  DMUL R68, R40, R68 ;  /* 0x0000004428447228 */ /* 0x001fe20000000000 */
[----:B------:R-:W-:Y:S01]  /*51d00*/  SEL R22, R22, RZ, P0 ;  /* 0x000000ff16167207 */ /* 0x000fe20000000000 */
[----:B------:R-:W-:Y:S01]  /*51d10*/  DSETP.MIN.AND P0, P1, R64, 255, PT ;  /* 0x406fe0004000742a */ /* 0x000fe20003900000 */
[----:B------:R-:W-:-:S02]  /*51d20*/  FSEL R73, R21, 3.748046875, P2 ;  /* 0x406fe00015497808 */ /* 0x000fc40001000000 */
[----:B------:R-:W-:Y:S01]  /*51d30*/  @P3 LOP3.LUT R73, R26, 0x406fe000, RZ, 0xfc, !PT ;  /* 0x406fe0001a493812 */ /* 0x000fe200078efcff */
[----:B------:R-:W-:Y:S01]  /*51d40*/  DSETP.MIN.AND P2, P3, R66, 255, PT ;  /* 0x406fe0004200742a */ /* 0x000fe20003b40000 */
[----:B------:R-:W-:Y:S01]  /*51d50*/  IMAD.MOV.U32 R26, RZ, RZ, R65 ;  /* 0x000000ffff1a7224 */ /* 0x000fe200078e0041 */
[----:B------:R0:W-:Y:S01]  /*51d60*/  F2I.U32.F64.TRUNC R21, R22 ;  /* 0x0000001600157311 */ /* 0x0001e2000030d000 */
[----:B------:R-:W-:Y:S01]  /*51d70*/  IMAD.MOV.U32 R65, RZ, RZ, 0x80000 ;  /* 0x00080000ff417424 */ /* 0x000fe200078e00ff */
[----:B--2---:R-:W-:Y:S01]  /*51d80*/  DMUL R70, R40, R24 ;  /* 0x0000001828467228 */ /* 0x004fe20000000000 */
[----:B------:R-:W-:Y:S01]  /*51d90*/  IMAD.MOV.U32 R24, RZ, RZ, R67 ;  /* 0x000000ffff187224 */ /* 0x000fe200078e0043 */
[----:B------:R-:W-:Y:S01]  /*51da0*/  LOP3.LUT R67, R0, 0xff, RZ, 0xc0, !PT ;  /* 0x000000ff00437812 */ /* 0x000fe200078ec0ff */
[----:B------:R-:W-:-:S03]  /*51db0*/  IMAD.MOV.U32 R40, RZ, RZ, R69 ;  /* 0x000000ffff287224 */ /* 0x000fc600078e0045 */
[----:B------:R-:W2:Y:S01]  /*51dc0*/  F2I.U32.F64.TRUNC R72, R72 ;  /* 0x0000004800487311 */ /* 0x000ea2000030d000 */
[----:B0-----:R-:W-:Y:S01]  /*51dd0*/  FSEL R23, R26, 3.748046875, P0 ;  /* 0x406fe0001a177808 */ /* 0x001fe20000000000 */
[----:B------:R-:W-:Y:S01]  /*51de0*/  IMAD.MOV.U32 R26, RZ, RZ, 0x80000 ;  /* 0x00080000ff1a7424 */ /* 0x000fe200078e00ff */
[----:B------:R-:W-:Y:S02]  /*51df0*/  @P1 LOP3.LUT R23, R74, 0x406fe000, RZ, 0xfc, !PT ;  /* 0x406fe0004a171812 */ /* 0x000fe400078efcff */
[----:B------:R-:W-:Y:S01]  /*51e00*/  SEL R22, R64, RZ, P0 ;  /* 0x000000ff40167207 */ /* 0x000fe20000000000 */
[----:B------:R-:W-:Y:S01]  /*51e10*/  DSETP.MIN.AND P0, P1, R68, 255, PT ;  /* 0x406fe0004400742a */ /* 0x000fe20003900000 */
[----:B------:R-:W-:Y:S01]  /*51e20*/  FSEL R25, R24, 3.748046875, P2 ;  /* 0x406fe00018197808 */ /* 0x000fe20001000000 */
[----:B------:R-:W-:Y:S01]  /*51e30*/  IMAD.MOV.U32 R64, RZ, RZ, 0x80000 ;  /* 0x00080000ff407424 */ /* 0x000fe200078e00ff */
[----:B------:R-:W-:Y:S02]  /*51e40*/  @P3 LOP3.LUT R25, R26, 0x406fe000, RZ, 0xfc, !PT ;  /* 0x406fe0001a193812 */ /* 0x000fe400078efcff */
[----:B------:R-:W-:Y:S01]  /*51e50*/  SEL R24, R66, RZ, P2 ;  /* 0x000000ff42187207 */ /* 0x000fe20001000000 */
[----:B------:R0:W3:Y:S01]  /*51e60*/  F2I.U32.F64.TRUNC R26, R22 ;  /* 0x00000016001a7311 */ /* 0x0000e2000030d000 */
[----:B------:R-:W-:Y:S01]  /*51e70*/  DSETP.MIN.AND P2, P3, R70, 255, PT ;  /* 0x406fe0004600742a */ /* 0x000fe20003b40000 */
[----:B------:R-:W-:Y:S01]  /*51e80*/  FSEL R41, R40, 3.748046875, P0 ;  /* 0x406fe00028297808 */ /* 0x000fe20000000000 */
[----:B------:R-:W-:Y:S01]  /*51e90*/  IMAD.MOV.U32 R66, RZ, RZ, 0x80000 ;  /* 0x00080000ff427424 */ /* 0x000fe200078e00ff */
[----:B------:R-:W-:-:S02]  /*51ea0*/  SEL R40, R68, RZ, P0 ;  /* 0x000000ff44287207 */ /* 0x000fc40000000000 */
[----:B--2---:R-:W-:Y:S02]  /*51eb0*/  LOP3.LUT R72, R72, 0xff, RZ, 0xc0, !PT ;  /* 0x000000ff48487812 */ /* 0x004fe400078ec0ff */
[----:B------:R-:W2:Y:S01]  /*51ec0*/  F2I.U32.F64.TRUNC R24, R24 ;  /* 0x0000001800187311 */ /* 0x000ea2000030d000 */
[----:B------:R-:W-:Y:S01]  /*51ed0*/  @P1 LOP3.LUT R41, R64, 0x406fe000, RZ, 0xfc, !PT ;  /* 0x406fe00040291812 */ /* 0x000fe200078efcff */
[----:B------:R-:W-:Y:S01]  /*51ee0*/  DSETP.MIN.AND P0, P1, R42, 255, PT ;  /* 0x406fe0002a00742a */ /* 0x000fe20003900000 */
[----:B0-----:R-:W-:-:S04]  /*51ef0*/  MOV R22, R71 ;  /* 0x0000004700167202 */ /* 0x001fc80000000f00 */
[----:B------:R-:W-:Y:S01]  /*51f00*/  FSEL R23, R22, 3.748046875, P2 ;  /* 0x406fe00016177808 */ /* 0x000fe20001000000 */
[----:B------:R-:W0:Y:S01]  /*51f10*/  F2I.U32.F64.TRUNC R64, R40 ;  /* 0x0000002800407311 */ /* 0x000e22000030d000 */
[----:B------:R-:W-:Y:S02]  /*51f20*/  @P3 LOP3.LUT R23, R65, 0x406fe000, RZ, 0xfc, !PT ;  /* 0x406fe00041173812 */ /* 0x000fe400078efcff */
[----:B------:R-:W-:Y:S02]  /*51f30*/  SEL R22, R70, RZ, P2 ;  /* 0x000000ff46167207 */ /* 0x000fe40001000000 */
[----:B---3--:R-:W-:Y:S02]  /*51f40*/  LOP3.LUT R26, R26, 0xff, RZ, 0xc0, !PT ;  /* 0x000000ff1a1a7812 */ /* 0x008fe400078ec0ff */
[----:B--2---:R-:W-:Y:S01]  /*51f50*/  LOP3.LUT R0, R24, 0xff, RZ, 0xc0, !PT ;  /* 0x000000ff18007812 */ /* 0x004fe200078ec0ff */
[----:B------:R2:W3:Y:S02]  /*51f60*/  F2I.U32.F64.TRUNC R65, R22 ;  /* 0x0000001600417311 */ /* 0x0004e4000030d000 */
[----:B------:R-:W-:-:S02]  /*51f70*/  IMAD.IADD R25, R26, 0x1, R67 ;  /* 0x000000011a197824 */ /* 0x000fc400078e0243 */
[C---:B------:R-:W-:Y:S02]  /*51f80*/  IMAD.IADD R0, R67.reuse, 0x1, R0 ;  /* 0x0000000143007824 */ /* 0x040fe400078e0200 */
[----:B------:R-:W-:Y:S01]  /*51f90*/  IMAD.MOV.U32 R26, RZ, RZ, R43 ;  /* 0x000000ffff1a7224 */ /* 0x000fe200078e002b */
[----:B0-----:R-:W-:Y:S01]  /*51fa0*/  LOP3.LUT R64, R64, 0xff, RZ, 0xc0, !PT ;  /* 0x000000ff40407812 */ /* 0x001fe200078ec0ff */
[----:B------:R-:W0:Y:S01]  /*51fb0*/  I2F.F64.U32 R24, R25 ;  /* 0x0000001900187312 */ /* 0x000e220000201800 */
[----:B--2---:R-:W-:Y:S02]  /*51fc0*/  SEL R22, R42, RZ, P0 ;  /* 0x000000ff2a167207 */ /* 0x004fe40000000000 */
[----:B------:R-:W-:Y:S01]  /*51fd0*/  FSEL R23, R26, 3.748046875, P0 ;  /* 0x406fe0001a177808 */ /* 0x000fe20000000000 */
[----:B------:R-:W-:Y:S01]  /*51fe0*/  IMAD.IADD R42, R67, 0x1, R64 ;  /* 0x00000001432a7824 */ /* 0x000fe200078e0240 */
[----:B------:R-:W-:-:S03]  /*51ff0*/  LOP3.LUT R26, R21, 0xff, RZ, 0xc0, !PT ;  /* 0x000000ff151a7812 */ /* 0x000fc600078ec0ff */
[----:B------:R2:W4:Y:S01]  /*52000*/  I2F.F64.U32 R40, R0 ;  /* 0x0000000000287312 */ /* 0x0005220000201800 */
[----:B---3--:R-:W-:Y:S02]  /*52010*/  LOP3.LUT R65, R65, 0xff, RZ, 0xc0, !PT ;  /* 0x000000ff41417812 */ /* 0x008fe400078ec0ff */
[----:B------:R-:W-:-:S03]  /*52020*/  @P1 LOP3.LUT R23, R66, 0x406fe000, RZ, 0xfc, !PT ;  /* 0x406fe00042171812 */ /* 0x000fc600078efcff */
[----:B------:R-:W-:Y:S01]  /*52030*/  IMAD.IADD R65, R65, 0x1, R26 ;  /* 0x0000000141417824 */ /* 0x000fe200078e021a */
[----:B0-----:R-:W-:Y:S01]  /*52040*/  DSETP.MIN.AND P0, P1, R24, 255, PT ;  /* 0x406fe0001800742a */ /* 0x001fe20003900000 */
[----:B------:R-:W0:Y:S01]  /*52050*/  I2F.F64.U32 R42, R42 ;  /* 0x0000002a002a7312 */ /* 0x000e220000201800 */
[----:B--2---:R-:W-:Y:S02]  /*52060*/  IMAD.MOV.U32 R0, RZ, RZ, R25 ;  /* 0x000000ffff007224 */ /* 0x004fe400078e0019 */
[----:B------:R-:W-:-:S03]  /*52070*/  IMAD.MOV.U32 R26, RZ, RZ, 0x80000 ;  /* 0x00080000ff1a7424 */ /* 0x000fc600078e00ff */
[----:B------:R-:W-:Y:S01]  /*52080*/  FSEL R21, R0, 3.748046875, P0 ;  /* 0x406fe00000157808 */ /* 0x000fe20000000000 */
[----:B----4-:R-:W-:Y:S01]  /*52090*/  DSETP.MIN.AND P2, P3, R40, 255, PT ;  /* 0x406fe0002800742a */ /* 0x010fe20003b40000 */
[----:B------:R-:W2:Y:S01]  /*520a0*/  I2F.F64.U32 R64, R65 ;  /* 0x0000004100407312 */ /* 0x000ea20000201800 */
[----:B------:R-:W-:-:S04]  /*520b0*/  IMAD.MOV.U32 R0, RZ, RZ, R41 ;  /* 0x000000ffff007224 */ /* 0x000fc800078e0029 */
[----:B------:R-:W-:Y:S02]  /*520c0*/  @P1 LOP3.LUT R21, R26, 0x406fe000, RZ, 0xfc, !PT ;  /* 0x406fe0001a151812 */ /* 0x000fe400078efcff */
[----:B------:R-:W-:Y:S01]  /*520d0*/  FSEL R25, R0, 3.748046875, P2 ;  /* 0x406fe00000197808 */ /* 0x000fe20001000000 */
[----:B------:R3:W4:Y:S02]  /*520e0*/  F2I.U32.F64.TRUNC R66, R22 ;  /* 0x0000001600427311 */ /* 0x000724000030d000 */
[----:B---3--:R-:W-:Y:S02]  /*520f0*/  MOV R23, 0x80000 ;  /* 0x0008000000177802 */ /* 0x008fe40000000f00 */
[----:B------:R-:W-:Y:S01]  /*52100*/  SEL R22, R24, RZ, P0 ;  /* 0x000000ff18167207 */ /* 0x000fe20000000000 */
[----:B0-----:R-:W-:Y:S01]  /*52110*/  DSETP.MIN.AND P0, P1, R42, 255, PT ;  /* 0x406fe0002a00742a */ /* 0x001fe20003900000 */
[----:B------:R-:W-:Y:S01]  /*52120*/  @P3 LOP3.LUT R25, R23, 0x406fe000, RZ, 0xfc, !PT ;  /* 0x406fe00017193812 */ /* 0x000fe200078efcff */
[----:B------:R-:W-:Y:S01]  /*52130*/  IMAD.MOV.U32 R23, RZ, RZ, R21 ;  /* 0x000000ffff177224 */ /* 0x000fe200078e0015 */
[----:B------:R-:W-:Y:S01]  /*52140*/  SEL R24, R40, RZ, P2 ;  /* 0x000000ff28187207 */ /* 0x000fe20001000000 */
[----:B--2---:R-:W-:Y:S01]  /*52150*/  DSETP.MIN.AND P2, P3, R64, 255, PT ;  /* 0x406fe0004000742a */ /* 0x004fe20003b40000 */
[----:B------:R-:W-:Y:S01]  /*52160*/  IMAD.MOV.U32 R21, RZ, RZ, R43 ;  /* 0x000000ffff157224 */ /* 0x000fe200078e002b */
[----:B------:R0:W2:Y:S01]  /*52170*/  F2I.U32.F64.TRUNC R0, R22 ;  /* 0x0000001600007311 */ /* 0x0000a2000030d000 */
[----:B------:R-:W-:-:S02]  /*52180*/  SEL R40, R42, RZ, P0 ;  /* 0x000000ff2a287207 */ /* 0x000fc40000000000 */
[----:B----4-:R-:W-:Y:S02]  /*52190*/  LOP3.LUT R66, R66, 0xff, RZ, 0xc0, !PT ;  /* 0x000000ff42427812 */ /* 0x010fe400078ec0ff */
[----:B------:R-:W-:Y:S01]  /*521a0*/  FSEL R41, R21, 3.748046875, P0 ;  /* 0x406fe00015297808 */ /* 0x000fe20000000000 */
[----:B------:R-:W-:Y:S02]  /*521b0*/  IMAD.MOV.U32 R21, RZ, RZ, R65 ;  /* 0x000000ffff157224 */ /* 0x000fe400078e0041 */
[----:B------:R2:W3:Y:S01]  /*521c0*/  F2I.U32.F64.TRUNC R24, R24 ;  /* 0x0000001800187311 */ /* 0x0004e2000030d000 */
[----:B------:R-:W-:Y:S01]  /*521d0*/  @P1 LOP3.LUT R41, R26, 0x406fe000, RZ, 0xfc, !PT ;  /* 0x406fe0001a291812 */ /* 0x000fe200078efcff */
[----:B0-----:R-:W-:Y:S01]  /*521e0*/  IMAD.MOV.U32 R22, RZ, RZ, 0x80000 ;  /* 0x00080000ff167424 */ /* 0x001fe200078e00ff */
[----:B------:R-:W-:-:S04]  /*521f0*/  FSEL R23, R21, 3.748046875, P2 ;  /* 0x406fe00015177808 */ /* 0x000fc80001000000 */
[----:B------:R-:W-:Y:S01]  /*52200*/  @P3 LOP3.LUT R23, R22, 0x406fe000, RZ, 0xfc, !PT ;  /* 0x406fe00016173812 */ /* 0x000fe200078efcff */
[----:B------:R-:W0:Y:S01]  /*52210*/  F2I.U32.F64.TRUNC R21, R40 ;  /* 0x0000002800157311 */ /* 0x000e22000030d000 */
[----:B------:R-:W-:Y:S02]  /*52220*/  SEL R22, R64, RZ, P2 ;  /* 0x000000ff40167207 */ /* 0x000fe40001000000 */
[----:B--2---:R-:W-:Y:S02]  /*52230*/  LOP3.LUT R25, R0, 0xff, RZ, 0xc0, !PT ;  /* 0x000000ff00197812 */ /* 0x004fe400078ec0ff */
[----:B---3--:R-:W-:-:S03]  /*52240*/  LOP3.LUT R43, R24, 0xff, RZ, 0xc0, !PT ;  /* 0x000000ff182b7812 */ /* 0x008fc600078ec0ff */
[----:B------:R-:W2:Y:S01]  /*52250*/  F2I.U32.F64.TRUNC R22, R22 ;  /* 0x0000001600167311 */ /* 0x000ea2000030d000 */
[C---:B------:R-:W-:Y:S02]  /*52260*/  IMAD.IADD R25, R72.reuse, 0x1, R25 ;  /* 0x0000000148197824 */ /* 0x040fe400078e0219 */
[----:B------:R-:W-:Y:S01]  /*52270*/  IMAD.IADD R0, R72, 0x1, R43 ;  /* 0x0000000148007824 */ /* 0x000fe200078e022b */
[----:B0-----:R-:W-:-:S04]  /*52280*/  LOP3.LUT R21, R21, 0xff, RZ, 0xc0, !PT ;  /* 0x000000ff15157812 */ /* 0x001fc800078ec0ff */
[----:B------:R-:W0:Y:S01]  /*52290*/  I2F.F64.U32 R24, R25 ;  /* 0x0000001900187312 */ /* 0x000e220000201800 */
[----:B------:R-:W-:Y:S01]  /*522a0*/  IMAD.IADD R21, R72, 0x1, R21 ;  /* 0x0000000148157824 */ /* 0x000fe200078e0215 */
[----:B--2---:R-:W-:-:S06]  /*522b0*/  LOP3.LUT R23, R22, 0xff, RZ, 0xc0, !PT ;  /* 0x000000ff16177812 */ /* 0x004fcc00078ec0ff */
[----:B------:R-:W2:Y:S01]  /*522c0*/  I2F.F64.U32 R40, R0 ;  /* 0x0000000000287312 */ /* 0x000ea20000201800 */
[----:B------:R-:W-:Y:S01]  /*522d0*/  IADD3 R64, PT, PT, R66, R23, RZ ;  /* 0x0000001742407210 */ /* 0x000fe20007ffe0ff */
[----:B0-----:R-:W-:-:S06]  /*522e0*/  DSETP.MIN.AND P0, P1, R24, 255, PT ;  /* 0x406fe0001800742a */ /* 0x001fcc0003900000 */
[----:B------:R0:W3:Y:S01]  /*522f0*/  I2F.F64.U32 R42, R21 ;  /* 0x00000015002a7312 */ /* 0x0000e20000201800 */
[----:B------:R-:W-:-:S05]  /*52300*/  IMAD.MOV.U32 R22, RZ, RZ, R25 ;  /* 0x000000ffff167224 */ /* 0x000fca00078e0019 */
[----:B------:R-:W-:Y:S01]  /*52310*/  FSEL R23, R22, 3.748046875, P0 ;  /* 0x406fe00016177808 */ /* 0x000fe20000000000 */
[----:B--2---:R-:W-:Y:S01]  /*52320*/  DSETP.MIN.AND P2, P3, R40, 255, PT ;  /* 0x406fe0002800742a */ /* 0x004fe20003b40000 */
[----:B------:R-:W2:Y:S01]  /*52330*/  I2F.F64.U32 R64, R64 ;  /* 0x0000004000407312 */ /* 0x000ea20000201800 */
[----:B------:R-:W-:Y:S01]  /*52340*/  IMAD.MOV.U32 R0, RZ, RZ, R41 ;  /* 0x000000ffff007224 */ /* 0x000fe200078e0029 */
[----:B------:R-:W-:Y:S01]  /*52350*/  SEL R22, R24, RZ, P0 ;  /* 0x000000ff18167207 */ /* 0x000fe20000000000 */
[----:B0-----:R-:W-:Y:S01]  /*52360*/  IMAD.MOV.U32 R21, RZ, RZ, 0x80000 ;  /* 0x00080000ff157424 */ /* 0x001fe200078e00ff */
[----:B------:R-:W-:Y:S02]  /*52370*/  @P1 LOP3.LUT R23, R26, 0x406fe000, RZ, 0xfc, !PT ;  /* 0x406fe0001a171812 */ /* 0x000fe400078efcff */
[----:B------:R-:W-:Y:S01]  /*52380*/  FSEL R25, R0, 3.748046875, P2 ;  /* 0x406fe00000197808 */ /* 0x000fe20001000000 */
[----:B---3--:R-:W-:Y:S01]  /*52390*/  DSETP.MIN.AND P0, P1, R42, 255, PT ;  /* 0x406fe0002a00742a */ /* 0x008fe20003900000 */
[----:B------:R-:W-:Y:S01]  /*523a0*/  SEL R24, R40, RZ, P2 ;  /* 0x000000ff28187207 */ /* 0x000fe20001000000 */
[----:B------:R-:W-:Y:S01]  /*523b0*/  IMAD.MOV.U32 R0, RZ, RZ, R43 ;  /* 0x000000ffff007224 */ /* 0x000fe200078e002b */
[----:B------:R0:W-:Y:S03]  /*523c0*/  F2I.U32.F64.TRUNC R131, R22 ;  /* 0x0000001600837311 */ /* 0x0001e6000030d000 */
[----:B------:R-:W-:Y:S01]  /*523d0*/  @P3 LOP3.LUT R25, R26, 0x406fe000, RZ, 0xfc, !PT ;  /* 0x406fe0001a193812 */ /* 0x000fe200078efcff */
[----:B--2---:R-:W-:Y:S01]  /*523e0*/  DSETP.MIN.AND P2, P3, R64, 255, PT ;  /* 0x406fe0004000742a */ /* 0x004fe20003b40000 */
[----:B------:R-:W-:Y:S01]  /*523f0*/  FSEL R41, R0, 3.748046875, P0 ;  /* 0x406fe00000297808 */ /* 0x000fe20000000000 */
[----:B------:R-:W-:Y:S01]  /*52400*/  IMAD.MOV.U32 R0, RZ, RZ, R65 ;  /* 0x000000ffff007224 */ /* 0x000fe200078e0041 */
[----:B------:R-:W-:Y:S01]  /*52410*/  SEL R40, R42, RZ, P0 ;  /* 0x000000ff2a287207 */ /* 0x000fe20000000000 */
[----:B------:R-:W2:Y:S02]  /*52420*/  F2I.U32.F64.TRUNC R24, R24 ;  /* 0x0000001800187311 */ /* 0x000ea4000030d000 */
[----:B0-----:R-:W-:-:S02]  /*52430*/  SEL R22, R64, RZ, P2 ;  /* 0x000000ff40167207 */ /* 0x001fc40001000000 */
[----:B------:R-:W-:Y:S02]  /*52440*/  FSEL R23, R0, 3.748046875, P2 ;  /* 0x406fe00000177808 */ /* 0x000fe40001000000 */
[----:B------:R-:W-:-:S04]  /*52450*/  @P1 LOP3.LUT R41, R21, 0x406fe000, RZ, 0xfc, !PT ;  /* 0x406fe00015291812 */ /* 0x000fc800078efcff */
[----:B------:R-:W-:Y:S01]  /*52460*/  @P3 LOP3.LUT R23, R21, 0x406fe000, RZ, 0xfc, !PT ;  /* 0x406fe00015173812 */ /* 0x000fe200078efcff */
[----:B------:R-:W0:Y:S01]  /*52470*/  F2I.U32.F64.TRUNC R40, R40 ;  /* 0x0000002800287311 */ /* 0x000e22000030d000 */
[----:B--2---:R-:W-:-:S07]  /*52480*/  PRMT R130, R24, 0x7610, R130 ;  /* 0x0000761018827816 */ /* 0x004fce0000000082 */
[----:B------:R-:W2:Y:S01]  /*52490*/  F2I.U32.F64.TRUNC R22, R22 ;  /* 0x0000001600167311 */ /* 0x000ea2000030d000 */
[----:B0-----:R-:W-:Y:S02]  /*524a0*/  PRMT R129, R40, 0x7610, R129 ;  /* 0x0000761028817816 */ /* 0x001fe40000000081 */
[----:B--2---:R-:W-:Y:S01]  /*524b0*/  PRMT R128, R22, 0x7610, R128 ;  /* 0x0000761016807816 */ /* 0x004fe20000000080 */
[----:B------:R-:W-:Y:S06]  /*524c0*/  BRA `(.L_x_1380) ;  /* 0x0000000800887947 */ /* 0x000fec0003800000 */
.L_x_1556:
[----:B------:R-:W2:Y:S04]  /*524d0*/  LDG.E.64 R64, desc[UR4][R40.64+0x50] ;  /* 0x0000500428407981 */ /* 0x000ea8000c1e1b00 */
[----:B------:R3:W4:Y:S01]  /*524e0*/  LDG.E.64 R42, desc[UR4][R40.64+0x58] ;  /* 0x00005804282a7981 */ /* 0x000722000c1e1b00 */
[----:B------:R-:W-:Y:S01]  /*524f0*/  IMAD.MOV.U32 R24, RZ, RZ, 0x80000 ;  /* 0x00080000ff187424 */ /* 0x000fe200078e00ff */
[----:B------:R-:W-:Y:S01]  /*52500*/  LOP3.LUT R68, R131, 0xff, RZ, 0xc0, !PT ;  /* 0x000000ff83447812 */ /* 0x000fe200078ec0ff */
[----:B------:R-:W-:Y:S01]  /*52510*/  IMAD.MOV.U32 R72, RZ, RZ, 0x80000 ;  /* 0x00080000ff487424 */ /* 0x000fe200078e00ff */
[----:B------:R-:W-:Y:S02]  /*52520*/  LOP3.LUT R130, R130, 0xff, RZ, 0xc0, !PT ;  /* 0x000000ff82827812 */ /* 0x000fe400078ec0ff */
[----:B------:R-:W-:-:S02]  /*52530*/  LOP3.LUT R70, R129, 0xff, RZ, 0xc0, !PT ;  /* 0x000000ff81467812 */ /* 0x000fc400078ec0ff */
[----:B------:R-:W-:Y:S01]  /*52540*/  I2F.F64.U16 R68, R68 ;  /* 0x0000004400447312 */ /* 0x000fe20000101800 */
[----:B------:R-:W-:Y:S02]  /*52550*/  LOP3.LUT R128, R128, 0xff, RZ, 0xc0, !PT ;  /* 0x000000ff80807812 */ /* 0x000fe400078ec0ff */
[----:B------:R-:W-:-:S05]  /*52560*/  MOV R26, 0x80000 ;  /* 0x00080000001a7802 */ /* 0x000fca0000000f00 */
[----:B------:R-:W-:Y:S01]  /*52570*/  I2F.F64.U16 R70, R70 ;  /* 0x0000004600467312 */ /* 0x000fe20000101800 */
[----:B--2---:R-:W-:Y:S02]  /*52580*/  DMUL R22, RZ, R64 ;  /* 0x00000040ff167228 */ /* 0x004fe40000000000 */
[----:B---3--:R-:W-:Y:S02]  /*52590*/  DADD R40, -R64, 1 ;  /* 0x3ff0000040287429 */ /* 0x008fe40000000100 */
[----:B----4-:R-:W-:-:S04]  /*525a0*/  DMUL R66, RZ, R42 ;  /* 0x0000002aff427228 */ /* 0x010fc80000000000 */
[----:B------:R-:W-:Y:S02]  /*525b0*/  DSETP.MIN.AND P0, P1, R22, 255, PT ;  /* 0x406fe0001600742a */ /* 0x000fe40003900000 */
[----:B------:R-:W-:Y:S01]  /*525c0*/  IMAD.MOV.U32 R0, RZ, RZ, R23 ;  /* 0x000000ffff007224 */ /* 0x000fe200078e0017 */
[----:B------:R-:W-:Y:S02]  /*525d0*/  DADD R40, R40, -R42 ;  /* 0x0000000028287229 */ /* 0x000fe4000000082a */
[----:B------:R-:W-:Y:S01]  /*525e0*/  DSETP.MIN.AND P2, P3, R66, 255, PT ;  /* 0x406fe0004200742a */ /* 0x000fe20003b40000 */
[----:B------:R-:W-:Y:S01]  /*525f0*/  SEL R22, R22, RZ, P0 ;  /* 0x000000ff16167207 */ /* 0x000fe20000000000 */
[----:B------:R-:W-:Y:S01]  /*52600*/  DMUL R42, R42, 255 ;  /* 0x406fe0002a2a7828 */ /* 0x000fe20000000000 */
[----:B------:R-:W-:-:S06]  /*52610*/  FSEL R21, R0, 3.748046875, P0 ;  /* 0x406fe00000157808 */ /* 0x000fcc0000000000 */
[----:B------:R-:W-:Y:S01]  /*52620*/  @P1 LOP3.LUT R21, R24, 0x406fe000, RZ, 0xfc, !PT ;  /* 0x406fe00018151812 */ /* 0x000fe200078efcff */
[----:B------:R-:W-:Y:S01]  /*52630*/  DMUL R24, R64, 255 ;  /* 0x406fe00040187828 */ /* 0x000fe20000000000 */
[----:B------:R-:W2:Y:S03]  /*52640*/  I2F.F64.U16 R64, R130 ;  /* 0x0000008200407312 */ /* 0x000ea60000101800 */
[----:B------:R-:W-:-:S04]  /*52650*/  IMAD.MOV.U32 R23, RZ, RZ, R21 ;  /* 0x000000ffff177224 */ /* 0x000fc800078e0015 */
[----:B------:R-:W-:Y:S01]  /*52660*/  DSETP.MIN.AND P0, P1, R24, 255, PT ;  /* 0x406fe0001800742a */ /* 0x000fe20003900000 */
[----:B------:R3:W-:Y:S01]  /*52670*/  F2I.U32.F64.TRUNC R0, R22 ;  /* 0x0000001600007311 */ /* 0x0007e2000030d000 */
[----:B------:R-:W-:Y:S01]  /*52680*/  IMAD.MOV.U32 R21, RZ, RZ, R25 ;  /* 0x000000ffff157224 */ /* 0x000fe200078e0019 */
[-C--:B--2---:R-:W-:Y:S01]  /*52690*/  DMUL R64, R64, R40.reuse ;  /* 0x0000002840407228 */ /* 0x084fe20000000000 */
[----:B---3--:R-:W-:Y:S01]  /*526a0*/  IMAD.MOV.U32 R22, RZ, RZ, R24 ;  /* 0x000000ffff167224 */ /* 0x008fe200078e0018 */
[-C--:B------:R-:W-:Y:S02]  /*526b0*/  DMUL R24, R68, R40.reuse ;  /* 0x0000002844187228 */ /* 0x080fe40000000000 */
[----:B------:R-:W-:Y:S02]  /*526c0*/  FSEL R23, R21, 3.748046875, P0 ;  /* 0x406fe00015177808 */ /* 0x000fe40000000000 */
[----:B------:R-:W2:Y:S05]  /*526d0*/  I2F.F64.U16 R68, R128 ;  /* 0x0000008000447312 */ /* 0x000eaa0000101800 */
[----:B------:R-:W-:Y:S01]  /*526e0*/  @P1 LOP3.LUT R23, R26, 0x406fe000, RZ, 0xfc, !PT ;  /* 0x406fe0001a171812 */ /* 0x000fe200078efcff */
[----:B------:R-:W-:Y:S01]  /*526f0*/  IMAD.MOV.U32 R21, RZ, RZ, R67 ;  /* 0x000000ffff157224 */ /* 0x000fe200078e0043 */
[----:B------:R-:W-:Y:S01]  /*52700*/  SEL R22, R22, RZ, P0 ;  /* 0x000000ff16167207 */ /* 0x000fe20000000000 */
[----:B------:R-:W-:Y:S01]  /*52710*/  IMAD.MOV.U32 R26, RZ, RZ, R66 ;  /* 0x000000ffff1a7224 */ /* 0x000fe200078e0042 */
[----:B------:R-:W-:-:S02]  /*52720*/  DMUL R66, R70, R40 ;  /* 0x0000002846427228 */ /* 0x000fc40000000000 */
[----:B------:R-:W-:Y:S01]  /*52730*/  DSETP.MIN.AND P0, P1, R24, 255, PT ;  /* 0x406fe0001800742a */ /* 0x000fe20003900000 */
[----:B------:R-:W-:Y:S02]  /*52740*/  FSEL R73, R21, 3.748046875, P2 ;  /* 0x406fe00015497808 */ /* 0x000fe40001000000 */
[----:B------:R-:W-:Y:S01]  /*52750*/  @P3 LOP3.LUT R73, R72, 0x406fe000, RZ, 0xfc, !PT ;  /* 0x406fe00048493812 */ /* 0x000fe200078efcff */
[----:B------:R3:W-:Y:S01]  /*52760*/  F2I.U32.F64.TRUNC R21, R22 ;  /* 0x0000001600157311 */ /* 0x0007e2000030d000 */
[----:B------:R-:W-:Y:S01]  /*52770*/  SEL R70, R26, RZ, P2 ;  /* 0x000000ff1a467207 */ /* 0x000fe20001000000 */
[----:B------:R-:W-:Y:S01]  /*52780*/  DSETP.MIN.AND P2, P3, R64, 255, PT ;  /* 0x406fe0004000742a */ /* 0x000fe20003b40000 */
[----:B------:R-:W-:Y:S01]  /*52790*/  IMAD.MOV.U32 R26, RZ, RZ, R25 ;  /* 0x000000ffff1a7224 */ /* 0x000fe200078e0019 */
[----:B--2---:R-:W-:Y:S01]  /*527a0*/  DMUL R68, R68, R40 ;  /* 0x0000002844447228 */ /* 0x004fe20000000000 */
[----:B------:R-:W-:Y:S01]  /*527b0*/  MOV R25, R65 ;  /* 0x0000004100197202 */ /* 0x000fe20000000f00 */
[----:B------:R-:W-:-:S02]  /*527c0*/  IMAD.MOV.U32 R40, RZ, RZ, R67 ;  /* 0x000000ffff287224 */ /* 0x000fc400078e0043 */
[----:B------:R-:W-:Y:S01]  /*527d0*/  IMAD.MOV.U32 R65, RZ, RZ, 0x80000 ;  /* 0x00080000ff417424 */ /* 0x000fe200078e00ff */
[----:B------:R-:W-:Y:S01]  /*527e0*/  FSEL R25, R25, 3.748046875, P2 ;  /* 0x406fe00019197808 */ /* 0x000fe20001000000 */
[----:B------:R-:W-:Y:S01]  /*527f0*/  IMAD.MOV.U32 R71, RZ, RZ, R73 ;  /* 0x000000ffff477224 */ /* 0x000fe200078e0049 */
[----:B---3--:R-:W-:Y:S01]  /*52800*/  FSEL R23, R26, 3.748046875, P0 ;  /* 0x406fe0001a177808 */ /* 0x008fe20000000000 */
[----:B------:R-:W-:Y:S01]  /*52810*/  IMAD.MOV.U32 R26, RZ, RZ, 0x80000 ;  /* 0x00080000ff1a7424 */ /* 0x000fe200078e00ff */
[----:B------:R-:W-:Y:S01]  /*52820*/  @P1 LOP3.LUT R23, R72, 0x406fe000, RZ, 0xfc, !PT ;  /* 0x406fe00048171812 */ /* 0x000fe200078efcff */
[----:B------:R-:W2:Y:S01]  /*52830*/  F2I.U32.F64.TRUNC R70, R70 ;  /* 0x0000004600467311 */ /* 0x000ea2000030d000 */
[----:B------:R-:W-:Y:S01]  /*52840*/  SEL R22, R24, RZ, P0 ;  /* 0x000000ff18167207 */ /* 0x000fe20000000000 */
[----:B------:R-:W-:Y:S01]  /*52850*/  DSETP.MIN.AND P0, P1, R66, 255, PT ;  /* 0x406fe0004200742a */ /* 0x000fe20003900000 */
[----:B------:R-:W-:Y:S02]  /*52860*/  @P3 LOP3.LUT R25, R26, 0x406fe000, RZ, 0xfc, !PT ;  /* 0x406fe0001a193812 */ /* 0x000fe400078efcff */
[----:B------:R-:W-:Y:S01]  /*52870*/  SEL R24, R64, RZ, P2 ;  /* 0x000000ff40187207 */ /* 0x000fe20001000000 */
[----:B------:R-:W-:Y:S01]  /*52880*/  DSETP.MIN.AND P2, P3, R68, 255, PT ;  /* 0x406fe0004400742a */ /* 0x000fe20003b40000 */
[----:B------:R-:W-:Y:S01]  /*52890*/  LOP3.LUT R67, R0, 0xff, RZ, 0xc0, !PT ;  /* 0x000000ff00437812 */ /* 0x000fe200078ec0ff */
[----:B------:R3:W4:Y:S01]  /*528a0*/  F2I.U32.F64.TRUNC R26, R22 ;  /* 0x00000016001a7311 */ /* 0x000722000030d000 */
[----:B------:R-:W-:-:S02]  /*528b0*/  FSEL R41, R40, 3.748046875, P0 ;  /* 0x406fe00028297808 */ /* 0x000fc40000000000 */
[----:B------:R-:W-:Y:S01]  /*528c0*/  SEL R40, R66, RZ, P0 ;  /* 0x000000ff42287207 */ /* 0x000fe20000000000 */
[----:B------:R-:W-:Y:S01]  /*528d0*/  IMAD.MOV.U32 R66, RZ, RZ, 0x80000 ;  /* 0x00080000ff427424 */ /* 0x000fe200078e00ff */
[----:B--2---:R-:W-:-:S03]  /*528e0*/  LOP3.LUT R70, R70, 0xff, RZ, 0xc0, !PT ;  /* 0x000000ff46467812 */ /* 0x004fc600078ec0ff */
[----:B------:R-:W2:Y:S01]  /*528f0*/  F2I.U32.F64.TRUNC R24, R24 ;  /* 0x0000001800187311 */ /* 0x000ea2000030d000 */
[----:B------:R-:W-:Y:S01]  /*52900*/  @P1 LOP3.LUT R41, R65, 0x406fe000, RZ, 0xfc, !PT ;  /* 0x406fe00041291812 */ /* 0x000fe200078efcff */
[----:B---3--:R-:W-:Y:S01]  /*52910*/  IMAD.MOV.U32 R22, RZ, RZ, R69 ;  /* 0x000000ffff167224 */ /* 0x008fe200078e0045 */
[----:B------:R-:W-:-:S04]  /*52920*/  DSETP.MIN.AND P0, P1, R42, 255, PT ;  /* 0x406fe0002a00742a */ /* 0x000fc80003900000 */
[----:B------:R-:W-:Y:S01]  /*52930*/  FSEL R23, R22, 3.748046875, P2 ;  /* 0x406fe00016177808 */ /* 0x000fe20001000000 */
[----:B------:R-:W3:Y:S01]  /*52940*/  F2I.U32.F64.TRUNC R64, R40 ;  /* 0x0000002800407311 */ /* 0x000ee2000030d000 */
[----:B------:R-:W-:Y:S02]  /*52950*/  @P3 LOP3.LUT R23, R65, 0x406fe000, RZ, 0xfc, !PT ;  /* 0x406fe00041173812 */ /* 0x000fe400078efcff */
[----:B------:R-:W-:Y:S02]  /*52960*/  SEL R22, R68, RZ, P2 ;  /* 0x000000ff44167207 */ /* 0x000fe40001000000 */
[----:B----4-:R-:W-:Y:S02]  /*52970*/  LOP3.LUT R26, R26, 0xff, RZ, 0xc0, !PT ;  /* 0x000000ff1a1a7812 */ /* 0x010fe400078ec0ff */
[----:B--2---:R-:W-:Y:S01]  /*52980*/  LOP3.LUT R0, R24, 0xff, RZ, 0xc0, !PT ;  /* 0x000000ff18007812 */ /* 0x004fe200078ec0ff */
[----:B------:R2:W4:Y:S02]  /*52990*/  F2I.U32.F64.TRUNC R65, R22 ;  /* 0x0000001600417311 */ /* 0x000524000030d000 */
[----:B------:R-:W-:-:S02]  /*529a0*/  IMAD.IADD R25, R26, 0x1, R67 ;  /* 0x000000011a197824 */ /* 0x000fc400078e0243 */
[C---:B------:R-:W-:Y:S02]  /*529b0*/  IMAD.IADD R0, R67.reuse, 0x1, R0 ;  /* 0x0000000143007824 */ /* 0x040fe400078e0200 */
[----:B------:R-:W-:Y:S01]  /*529c0*/  IMAD.MOV.U32 R26, RZ, RZ, R43 ;  /* 0x000000ffff1a7224 */ /* 0x000fe200078e002b */
[----:B---3--:R-:W-:Y:S01]  /*529d0*/  LOP3.LUT R64, R64, 0xff, RZ, 0xc0, !PT ;  /* 0x000000ff40407812 */ /* 0x008fe200078ec0ff */
[----:B------:R-:W3:Y:S01]  /*529e0*/  I2F.F64.U32 R24, R25 ;  /* 0x0000001900187312 */ /* 0x000ee20000201800 */
[----:B--2---:R-:W-:Y:S02]  /*529f0*/  SEL R22, R42, RZ, P0 ;  /* 0x000000ff2a167207 */ /* 0x004fe40000000000 */
[----:B------:R-:W-:Y:S01]  /*52a00*/  FSEL R23, R26, 3.748046875, P0 ;  /* 0x406fe0001a177808 */ /* 0x000fe20000000000 */
[----:B------:R-:W-:Y:S01]  /*52a10*/  IMAD.IADD R42, R67, 0x1, R64 ;  /* 0x00000001432a7824 */ /* 0x000fe200078e0240 */
[----:B------:R-:W-:-:S03]  /*52a20*/  LOP3.LUT R26, R21, 0xff, RZ, 0xc0, !PT ;  /* 0x000000ff151a7812 */ /* 0x000fc600078ec0ff */
[----:B------:R2:W5:Y:S01]  /*52a30*/  I2F.F64.U32 R40, R0 ;  /* 0x0000000000287312 */ /* 0x0005620000201800 */
[----:B----4-:R-:W-:Y:S02]  /*52a40*/  LOP3.LUT R65, R65, 0xff, RZ, 0xc0, !PT ;  /* 0x000000ff41417812 */ /* 0x010fe400078ec0ff */
[----:B------:R-:W-:Y:S02]  /*52a50*/  @P1 LOP3.LUT R23, R66, 0x406fe000, RZ, 0xfc, !PT ;  /* 0x406fe00042171812 */ /* 0x000fe400078efcff */
[----:B------:R-:W-:Y:S01]  /*52a60*/  IADD3 R65, PT, PT, R65, R26, RZ ;  /* 0x0000001a41417210 */ /* 0x000fe20007ffe0ff */
[----:B------:R-:W-:Y:S01]  /*52a70*/  IMAD.MOV.U32 R26, RZ, RZ, 0x80000 ;  /* 0x00080000ff1a7424 */ /* 0x000fe200078e00ff */
[----:B---3--:R-:W-:Y:S01]  /*52a80*/  DSETP.MIN.AND P0, P1, R24, 255, PT ;  /* 0x406fe0001800742a */ /* 0x008fe20003900000 */
[----:B------:R-:W3:Y:S01]  /*52a90*/  I2F.F64.U32 R42, R42 ;  /* 0x0000002a002a7312 */ /* 0x000ee20000201800 */
[----:B--2---:R-:W-:-:S05]  /*52aa0*/  IMAD.MOV.U32 R0, RZ, RZ, R25 ;  /* 0x000000ffff007224 */ /* 0x004fca00078e0019 */
[----:B------:R-:W-:Y:S01]  /*52ab0*/  FSEL R21, R0, 3.748046875, P0 ;  /* 0x406fe00000157808 */ /* 0x000fe20000000000 */
[----:B-----5:R-:W-:Y:S01]  /*52ac0*/  DSETP.MIN.AND P2, P3, R40, 255, PT ;  /* 0x406fe0002800742a */ /* 0x020fe20003b40000 */
[----:B------:R-:W2:Y:S01]  /*52ad0*/  I2F.F64.U32 R64, R65 ;  /* 0x0000004100407312 */ /* 0x000ea20000201800 */
[----:B------:R-:W-:-:S04]  /*52ae0*/  IMAD.MOV.U32 R0, RZ, RZ, R41 ;  /* 0x000000ffff007224 */ /* 0x000fc800078e0029 */
[----:B------:R-:W-:Y:S02]  /*52af0*/  @P1 LOP3.LUT R21, R26, 0x406fe000, RZ, 0xfc, !PT ;  /* 0x406fe0001a151812 */ /* 0x000fe400078efcff */
[----:B------:R-:W-:Y:S01]  /*52b00*/  FSEL R25, R0, 3.748046875, P2 ;  /* 0x406fe00000197808 */ /* 0x000fe20001000000 */
[----:B------:R4:W5:Y:S02]  /*52b10*/  F2I.U32.F64.TRUNC R66, R22 ;  /* 0x0000001600427311 */ /* 0x000964000030d000 */
[----:B----4-:R-:W-:Y:S01]  /*52b20*/  IMAD.MOV.U32 R23, RZ, RZ, 0x80000 ;  /* 0x00080000ff177424 */ /* 0x010fe200078e00ff */
[----:B------:R-:W-:Y:S01]  /*52b30*/  SEL R22, R24, RZ, P0 ;  /* 0x000000ff18167207 */ /* 0x000fe20000000000 */
[----:B---3--:R-:W-:Y:S01]  /*52b40*/  DSETP.MIN.AND P0, P1, R42, 255, PT ;  /* 0x406fe0002a00742a */ /* 0x008fe20003900000 */
[----:B------:R-:W-:Y:S02]  /*52b50*/  SEL R24, R40, RZ, P2 ;  /* 0x000000ff28187207 */ /* 0x000fe40001000000 */
[----:B------:R-:W-:Y:S01]  /*52b60*/  @P3 LOP3.LUT R25, R23, 0x406fe000, RZ, 0xfc, !PT ;  /* 0x406fe00017193812 */ /* 0x000fe200078efcff */
[----:B--2---:R-:W-:Y:S01]  /*52b70*/  DSETP.MIN.AND P2, P3, R64, 255, PT ;  /* 0x406fe0004000742a */ /* 0x004fe20003b40000 */
[----:B------:R-:W-:Y:S01]  /*52b80*/  IMAD.MOV.U32 R23, RZ, RZ, R21 ;  /* 0x000000ffff177224 */ /* 0x000fe200078e0015 */
[----:B------:R-:W-:Y:S01]  /*52b90*/  SEL R40, R42, RZ, P0 ;  /* 0x000000ff2a287207 */ /* 0x000fe20000000000 */
[----:B------:R-:W-:Y:S01]  /*52ba0*/  IMAD.MOV.U32 R21, RZ, RZ, R43 ;  /* 0x000000ffff157224 */ /* 0x000fe200078e002b */
[----:B------:R-:W2:Y:S01]  /*52bb0*/  F2I.U32.F64.TRUNC R24, R24 ;  /* 0x0000001800187311 */ /* 0x000ea2000030d000 */
[----:B-----5:R-:W-:-:S03]  /*52bc0*/  LOP3.LUT R66, R66, 0xff, RZ, 0xc0, !PT ;  /* 0x000000ff42427812 */ /* 0x020fc600078ec0ff */
[----:B------:R-:W-:Y:S01]  /*52bd0*/  FSEL R41, R21, 3.748046875, P0 ;  /* 0x406fe00015297808 */ /* 0x000fe20000000000 */
[----:B------:R-:W-:Y:S01]  /*52be0*/  IMAD.MOV.U32 R21, RZ, RZ, R65 ;  /* 0x000000ffff157224 */ /* 0x000fe200078e0041 */
[----:B------:R-:W-:Y:S02]  /*52bf0*/  @P1 LOP3.LUT R41, R26, 0x406fe000, RZ, 0xfc, !PT ;  /* 0x406fe0001a291812 */ /* 0x000fe400078efcff */
[----:B------:R3:W4:Y:S01]  /*52c00*/  F2I.U32.F64.TRUNC R0, R22 ;  /* 0x0000001600007311 */ /* 0x000722000030d000 */
[----:B--2---:R-:W-:Y:S01]  /*52c10*/  LOP3.LUT R43, R24, 0xff, RZ, 0xc0, !PT ;  /* 0x000000ff182b7812 */ /* 0x004fe200078ec0ff */
[----:B---3--:R-:W-:Y:S01]  /*52c20*/  IMAD.MOV.U32 R22, RZ, RZ, 0x80000 ;  /* 0x00080000ff167424 */ /* 0x008fe200078e00ff */
[----:B------:R-:W-:-:S05]  /*52c30*/  FSEL R23, R21, 3.748046875, P2 ;  /* 0x406fe00015177808 */ /* 0x000fca0001000000 */
[----:B------:R-:W2:Y:S01]  /*52c40*/  F2I.U32.F64.TRUNC R21, R40 ;  /* 0x0000002800157311 */ /* 0x000ea2000030d000 */
[----:B------:R-:W-:Y:S02]  /*52c50*/  @P3 LOP3.LUT R23, R22, 0x406fe000, RZ, 0xfc, !PT ;  /* 0x406fe00016173812 */ /* 0x000fe400078efcff */
[----:B------:R-:W-:Y:S02]  /*52c60*/  SEL R22, R64, RZ, P2 ;  /* 0x000000ff40167207 */ /* 0x000fe40001000000 */
[----:B----4-:R-:W-:Y:S01]  /*52c70*/  LOP3.LUT R25, R0, 0xff, RZ, 0xc0, !PT ;  /* 0x000000ff00197812 */ /* 0x010fe200078ec0ff */
[----:B------:R-:W-:-:S03]  /*52c80*/  IMAD.IADD R0, R70, 0x1, R43 ;  /* 0x0000000146007824 */ /* 0x000fc600078e022b */
[----:B------:R-:W3:Y:S01]  /*52c90*/  F2I.U32.F64.TRUNC R22, R22 ;  /* 0x0000001600167311 */ /* 0x000ee2000030d000 */
[----:B------:R-:W-:Y:S02]  /*52ca0*/  IADD3 R25, PT, PT, R70, R25, RZ ;  /* 0x0000001946197210 */ /* 0x000fe40007ffe0ff */
[----:B--2---:R-:W-:-:S05]  /*52cb0*/  LOP3.LUT R21, R21, 0xff, RZ, 0xc0, !PT ;  /* 0x000000ff15157812 */ /* 0x004fca00078ec0ff */
[----:B------:R-:W2:Y:S01]  /*52cc0*/  I2F.F64.U32 R24, R25 ;  /* 0x0000001900187312 */ /* 0x000ea20000201800 */
[----:B------:R-:W-:Y:S01]  /*52cd0*/  IMAD.IADD R21, R70, 0x1, R21 ;  /* 0x0000000146157824 */ /* 0x000fe200078e0215 */
[----:B---3--:R-:W-:-:S06]  /*52ce0*/  LOP3.LUT R23, R22, 0xff, RZ, 0xc0, !PT ;  /* 0x000000ff16177812 */ /* 0x008fcc00078ec0ff */
[----:B------:R-:W3:Y:S01]  /*52cf0*/  I2F.F64.U32 R40, R0 ;  /* 0x0000000000287312 */ /* 0x000ee20000201800 */
[----:B------:R-:W-:Y:S01]  /*52d00*/  IMAD.IADD R64, R66, 0x1, R23 ;  /* 0x0000000142407824 */ /* 0x000fe200078e0217 */
[----:B--2---:R-:W-:-:S06]  /*52d10*/  DSETP.MIN.AND P0, P1, R24, 255, PT ;  /* 0x406fe0001800742a */ /* 0x004fcc0003900000 */
[----:B------:R2:W4:Y:S01]  /*52d20*/  I2F.F64.U32 R42, R21 ;  /* 0x00000015002a7312 */ /* 0x0005220000201800 */
[----:B------:R-:W-:-:S05]  /*52d30*/  IMAD.MOV.U32 R22, RZ, RZ, R25 ;  /* 0x000000ffff167224 */ /* 0x000fca00078e0019 */
[----:B------:R-:W-:Y:S01]  /*52d40*/  FSEL R23, R22, 3.748046875, P0 ;  /* 0x406fe00016177808 */ /* 0x000fe20000000000 */
[----:B---3--:R-:W-:Y:S01]  /*52d50*/  DSETP.MIN.AND P2, P3, R40, 255, PT ;  /* 0x406fe0002800742a */ /* 0x008fe20003b40000 */
[----:B------:R-:W3:Y:S01]  /*52d60*/  I2F.F64.U32 R64, R64 ;  /* 0x0000004000407312 */ /* 0x000ee20000201800 */
[----:B------:R-:W-:Y:S01]  /*52d70*/  IMAD.MOV.U32 R0, RZ, RZ, R41 ;  /* 0x000000ffff007224 */ /* 0x000fe200078e0029 */
[----:B------:R-:W-:Y:S01]  /*52d80*/  SEL R22, R24, RZ, P0 ;  /* 0x000000ff18167207 */ /* 0x000fe20000000000 */
[----:B--2---:R-:W-:Y:S01]  /*52d90*/  IMAD.MOV.U32 R21, RZ, RZ, 0x80000 ;  /* 0x00080000ff157424 */ /* 0x004fe200078e00ff */
[----:B------:R-:W-:Y:S02]  /*52da0*/  @P1 LOP3.LUT R23, R26, 0x406fe000, RZ, 0xfc, !PT ;  /* 0x406fe0001a171812 */ /* 0x000fe400078efcff */
[----:B------:R-:W-:Y:S01]  /*52db0*/  FSEL R25, R0, 3.748046875, P2 ;  /* 0x406fe00000197808 */ /* 0x000fe20001000000 */
[----:B----4-:R-:W-:Y:S01]  /*52dc0*/  DSETP.MIN.AND P0, P1, R42, 255, PT ;  /* 0x406fe0002a00742a */ /* 0x010fe20003900000 */
[----:B------:R-:W-:Y:S01]  /*52dd0*/  SEL R24, R40, RZ, P2 ;  /* 0x000000ff28187207 */ /* 0x000fe20001000000 */
[----:B------:R-:W-:Y:S01]  /*52de0*/  IMAD.MOV.U32 R0, RZ, RZ, R43 ;  /* 0x000000ffff007224 */ /* 0x000fe200078e002b */
[----:B------:R2:W-:Y:S03]  /*52df0*/  F2I.U32.F64.TRUNC R131, R22 ;  /* 0x0000001600837311 */ /* 0x0005e6000030d000 */
[----:B------:R-:W-:Y:S01]  /*52e00*/  @P3 LOP3.LUT R25, R26, 0x406fe000, RZ, 0xfc, !PT ;  /* 0x406fe0001a193812 */ /* 0x000fe200078efcff */
[----:B---3--:R-:W-:Y:S01]  /*52e10*/  DSETP.MIN.AND P2, P3, R64, 255, PT ;  /* 0x406fe0004000742a */ /* 0x008fe20003b40000 */
[----:B------:R-:W-:Y:S01]  /*52e20*/  FSEL R41, R0, 3.748046875, P0 ;  /* 0x406fe00000297808 */ /* 0x000fe20000000000 */
[----:B------:R-:W-:Y:S01]  /*52e30*/  IMAD.MOV.U32 R0, RZ, RZ, R65 ;  /* 0x000000ffff007224 */ /* 0x000fe200078e0041 */
[----:B------:R-:W-:Y:S01]  /*52e40*/  SEL R40, R42, RZ, P0 ;  /* 0x000000ff2a287207 */ /* 0x000fe20000000000 */
[----:B------:R-:W3:Y:S02]  /*52e50*/  F2I.U32.F64.TRUNC R24, R24 ;  /* 0x0000001800187311 */ /* 0x000ee4000030d000 */
[----:B--2---:R-:W-:-:S02]  /*52e60*/  SEL R22, R64, RZ, P2 ;  /* 0x000000ff40167207 */ /* 0x004fc40001000000 */
[----:B------:R-:W-:Y:S02]  /*52e70*/  FSEL R23, R0, 3.748046875, P2 ;  /* 0x406fe00000177808 */ /* 0x000fe40001000000 */
[----:B------:R-:W-:-:S04]  /*52e80*/  @P1 LOP3.LUT R41, R21, 0x406fe000, RZ, 0xfc, !PT ;  /* 0x406fe00015291812 */ /* 0x000fc800078efcff */
[----:B------:R-:W-:Y:S01]  /*52e90*/  @P3 LOP3.LUT R23, R21, 0x406fe000, RZ, 0xfc, !PT ;  /* 0x406fe00015173812 */ /* 0x000fe200078efcff */
[----:B------:R-:W2:Y:S01]  /*52ea0*/  F2I.U32.F64.TRUNC R40, R40 ;  /* 0x0000002800287311 */ /* 0x000ea2000030d000 */
[----:B---3--:R-:W-:-:S07]  /*52eb0*/  PRMT R130, R24, 0x7610, R130 ;  /* 0x0000761018827816 */ /* 0x008fce0000000082 */
[----:B------:R-:W3:Y:S01]  /*52ec0*/  F2I.U32.F64.TRUNC R22, R22 ;  /* 0x0000001600167311 */ /* 0x000ee2000030d000 */
[----:B--2---:R-:W-:Y:S02]  /*52ed0*/  PRMT R129, R40, 0x7610, R129 ;  /* 0x0000761028817816 */ /* 0x004fe40000000081 */
[----:B---3--:R-:W-:-:S07]  /*52ee0*/  PRMT R128, R22, 0x7610, R128 ;  /* 0x0000761016807816 */ /* 0x008fce0000000080 */
.L_x_1380:
[----:B------:R-:W-:Y:S05]  /*52ef0*/  BSYNC.RECONVERGENT B6 ;  /* 0x0000000000067941 */ /* 0x000fea0003800200 */
.L_x_1363:
[----:B------:R-:W-:Y:S01]  /*52f00*/  DMUL R22, R142, R28 ;  /* 0x0000001c8e167228 */ /* 0x000fe20000000000 */
[----:B------:R-:W-:Y:S01]  /*52f10*/  MOV R24, 0x0 ;  /* 0x0000000000187802 */ /* 0x000fe20000000f00 */
[----:B------:R-:W-:Y:S01]  /*52f20*/  IMAD.MOV.U32 R25, RZ, RZ, 0x3ff80000 ;  /* 0x3ff80000ff197424 */ /* 0x000fe200078e00ff */
[----:B------:R-:W-:Y:S01]  /*52f30*/  BSSY.RECONVERGENT B0, `(.L_x_1557) ;  /* 0x00000cc000007945 */ /* 0x000fe20003800200 */
[----:B------:R-:W-:-:S04]  /*52f40*/  CS2R R68, SRZ ;  /* 0x0000000000447805 */ /* 0x000fc8000001ff00 */
        /* <DEDUP_REMOVED lines=14> */
[----:B------:R-:W-:Y:S02]  /*53030*/  CS2R R42, SRZ ;  /* 0x00000000002a7805 */ /* 0x000fe4000001ff00 */
[----:B------:R-:W-:-:S07]  /*53040*/  CS2R R40, SRZ ;  /* 0x0000000000287805 */ /* 0x000fce000001ff00 */
[----:B------:R-:W2:Y:S02]  /*53050*/  F2F.F32.F64 R64, R64 ;  /* 0x0000004000407310 */ /* 0x000ea40000301000 */
[----:B--2---:R-:W-:-:S13]  /*53060*/  FSETP.GE.AND P1, PT, R64, RZ, PT ;  /* 0x000000ff4000720b */ /* 0x004fda0003f26000 */
        /* <DEDUP_REMOVED lines=9> */
[----:B------:R-:W2:Y:S01]  /*53100*/  F2F.F64.F32 R42, R64 ;  /* 0x00000040002a7310 */ /* 0x000ea20000201800 */
[----:B------:R-:W-:Y:S01]  /*53110*/  UMOV UR6, 0x9abcaf48 ;  /* 0x9abcaf4800067882 */ /* 0x000fe20000000000 */
[----:B------:R-:W-:Y:S02]  /*53120*/  UMOV UR7, 0x3e7ad7f2 ;  /* 0x3e7ad7f200077882 */ /* 0x000fe40000000000 */
[----:B--2---:R-:W-:-:S14]  /*53130*/  DSETP.GT.AND P0, PT, R42, UR6, PT ;  /* 0x000000062a007e2a */ /* 0x004fdc000bf04000 */
[----:B------:R-:W-:Y:S05]  /*53140*/  @!P0 BRA `(.L_x_1560) ;  /* 0x0000000000948947 */ /* 0x000fea0003800000 */
[----:B------:R-:W-:Y:S01]  /*53150*/  BSSY.RECONVERGENT B2, `(.L_x_1561) ;  /* 0x0000022000027945 */ /* 0x000fe20003800200 */
[----:B------:R-:W-:Y:S02]  /*53160*/  IMAD.MOV.U32 R68, RZ, RZ, R42 ;  /* 0x000000ffff447224 */ /* 0x000fe400078e002a */
[----:B------:R-:W-:-:S07]  /*53170*/  IMAD.MOV.U32 R69, RZ, RZ, R43 ;  /* 0x000000ffff457224 */ /* 0x000fce00078e002b */
.L_x_1564:
        /* <DEDUP_REMOVED lines=21> */
.L_x_1563:
[----:B------:R-:W-:Y:S05]  /*532d0*/  BSYNC.RECONVERGENT B3 ;  /* 0x0000000000037941 */ /* 0x000fea0003800200 */
.L_x_1562:
        /* <DEDUP_REMOVED lines=10> */
.L_x_1561:
[----:B------:R-:W-:Y:S02]  /*53380*/  IMAD.MOV.U32 R42, RZ, RZ, R22 ;  /* 0x000000ffff2a7224 */ /* 0x000fe400078e0016 */
[----:B------:R-:W-:-:S07]  /*53390*/  IMAD.MOV.U32 R43, RZ, RZ, R23 ;  /* 0x000000ffff2b7224 */ /* 0x000fce00078e0017 */
.L_x_1560:
[----:B------:R-:W-:Y:S05]  /*533a0*/  BSYNC.RECONVERGENT B1 ;  /* 0x0000000000017941 */ /* 0x000fea0003800200 */
.L_x_1559:
        /* <DEDUP_REMOVED lines=20> */
.L_x_1569:
        /* <DEDUP_REMOVED lines=21> */
.L_x_1568:
[----:B------:R-:W-:Y:S05]  /*53640*/  BSYNC.RECONVERGENT B3 ;  /* 0x0000000000037941 */ /* 0x000fea0003800200 */
.L_x_1567:
        /* <DEDUP_REMOVED lines=10> */
.L_x_1566:
[----:B------:R-:W-:Y:S05]  /*536f0*/  BSYNC.RECONVERGENT B1 ;  /* 0x0000000000017941 */ /* 0x000fea0003800200 */
.L_x_1565:
[----:B------:R-:W-:Y:S01]  /*53700*/  UMOV UR6, 0x812dea11 ;  /* 0x812dea1100067882 */ /* 0x000fe20000000000 */
[----:B------:R-:W-:Y:S01]  /*53710*/  UMOV UR7, 0x3d719799 ;  /* 0x3d71979900077882 */ /* 0x000fe20000000000 */
[----:B------:R-:W-:Y:S01]  /*53720*/  CS2R R68, SRZ ;  /* 0x0000000000447805 */ /* 0x000fe2000001ff00 */
[----:B------:R-:W-:Y:S01]  /*53730*/  DSETP.GEU.AND P0, PT, R70, UR6, PT ;  /* 0x0000000646007e2a */ /* 0x000fe2000bf0e000 */
[----:B------:R-:W-:Y:S02]  /*53740*/  CS2R R42, SRZ ;  /* 0x00000000002a7805 */ /* 0x000fe4000001ff00 */
[----:B------:R-:W-:-:S11]  /*53750*/  CS2R R40, SRZ ;  /* 0x0000000000287805 */ /* 0x000fd6000001ff00 */
[----:B------:R-:W-:Y:S05]  /*53760*/  @!P0 BRA `(.L_x_1558) ;  /* 0x0000000400208947 */ /* 0x000fea0003800000 */
        /* <DEDUP_REMOVED lines=21> */
.L_x_1571:
[----:B------:R-:W-:Y:S05]  /*538c0*/  BSYNC.RECONVERGENT B1 ;  /* 0x0000000000017941 */ /* 0x000fea0003800200 */
.L_x_1570:
[----:B------:R-:W2:Y:S01]  /*538d0*/  MUFU.RCP64H R25, R71 ;  /* 0x0000004700197308 */ /* 0x000ea20000001800 */
[----:B------:R-:W-:Y:S01]  /*538e0*/  IMAD.MOV.U32 R24, RZ, RZ, 0x1 ;  /* 0x00000001ff187424 */ /* 0x000fe200078e00ff */
[----:B------:R-:W-:Y:S01]  /*538f0*/  FSETP.GEU.AND P1, PT, |R29|, 6.5827683646048100446e-37, PT ;  /* 0x036000001d00780b */ /* 0x000fe20003f2e200 */
[----:B------:R-:W-:Y:S01]  /*53900*/  BSSY.RECONVERGENT B1, `(.L_x_1572) ;  /* 0x0000016000017945 */ /* 0x000fe20003800200 */
[----:B------:R-:W-:Y:S02]  /*53910*/  IMAD.MOV.U32 R68, RZ, RZ, R22 ;  /* 0x000000ffff447224 */ /* 0x000fe400078e0016 */
[----:B------:R-:W-:Y:S01]  /*53920*/  IMAD.MOV.U32 R69, RZ, RZ, R23 ;  /* 0x000000ffff457224 */ /* 0x000fe200078e0017 */
        /* <DEDUP_REMOVED lines=17> */
[----:B------:R-:W-:Y:S02]  /*53a40*/  IMAD.MOV.U32 R42, RZ, RZ, R22 ;  /* 0x000000ffff2a7224 */ /* 0x000fe400078e0016 */
[----:B------:R-:W-:-:S07]  /*53a50*/  IMAD.MOV.U32 R43, RZ, RZ, R23 ;  /* 0x000000ffff2b7224 */ /* 0x000fce00078e0017 */
.L_x_1573:
[----:B------:R-:W-:Y:S05]  /*53a60*/  BSYNC.RECONVERGENT B1 ;  /* 0x0000000000017941 */ /* 0x000fea0003800200 */
.L_x_1572:
        /* <DEDUP_REMOVED lines=21> */
.L_x_1575:
[----:B------:R-:W-:Y:S05]  /*53bc0*/  BSYNC.RECONVERGENT B1 ;  /* 0x0000000000017941 */ /* 0x000fea0003800200 */
.L_x_1574:
[----:B------:R-:W-:Y:S02]  /*53bd0*/  IMAD.MOV.U32 R40, RZ, RZ, R22 ;  /* 0x000000ffff287224 */ /* 0x000fe400078e0016 */
[----:B------:R-:W-:-:S07]  /*53be0*/  IMAD.MOV.U32 R41, RZ, RZ, R23 ;  /* 0x000000ffff297224 */ /* 0x000fce00078e0017 */
.L_x_1558:
[----:B------:R-:W-:Y:S05]  /*53bf0*/  BSYNC.RECONVERGENT B0 ;  /* 0x0000000000007941 */ /* 0x000fea0003800200 */
.L_x_1557:
        /* <DEDUP_REMOVED lines=20> */
.L_x_1582:
        /* <DEDUP_REMOVED lines=21> */
.L_x_1581:
[----:B------:R-:W-:Y:S05]  /*53e90*/  BSYNC.RECONVERGENT B2 ;  /* 0x0000000000027941 */ /* 0x000fea0003800200 */
.L_x_1580:
        /* <DEDUP_REMOVED lines=10> */
.L_x_1579:
[----:B------:R-:W-:Y:S05]  /*53f40*/  BSYNC.RECONVERGENT B0 ;  /* 0x0000000000007941 */ /* 0x000fea0003800200 */
.L_x_1578:
        /* <DEDUP_REMOVED lines=8> */
[----:B------:R-:W2:Y:S02]  /*53fd0*/  LDCU UR6, c[0x0][0x3a8] ;  /* 0x00007500ff0677ac */ /* 0x000ea40008000800 */
[----:B--2---:R-:W-:-:S09]  /*53fe0*/  UISETP.GE.AND UP0, UPT, UR6, 0x1, UPT ;  /* 0x000000010600788c */ /* 0x004fd2000bf06270 */
[----:B------:R-:W-:Y:S05]  /*53ff0*/  BRA.U !UP0, `(.L_x_1583) ;  /* 0x0000000908887547 */ /* 0x000fea000b800000 */
[----:B------:R-:W-:-:S07]  /*54000*/  IMAD.MOV.U32 R76, RZ, RZ, RZ ;  /* 0x000000ffff4c7224 */ /* 0x000fce00078e00ff */
.L_x_1599:
[----:B------:R-:W2:Y:S02]  /*54010*/  LDC.64 R24, c[0x0][0x3a0] ;  /* 0x0000e800ff187b82 */ /* 0x000ea40000000a00 */
[----:B--2---:R-:W-:-:S05]  /*54020*/  IMAD.WIDE.U32 R24, R76, 0x40, R24 ;  /* 0x000000404c187825 */ /* 0x004fca00078e0018 */
        /* <DEDUP_REMOVED lines=26> */
.L_x_1591:
        /* <DEDUP_REMOVED lines=21> */
.L_x_1590:
[----:B------:R-:W-:Y:S05]  /*54320*/  BSYNC.RECONVERGENT B3 ;  /* 0x0000000000037941 */ /* 0x000fea0003800200 */
.L_x_1589:
        /* <DEDUP_REMOVED lines=10> */
.L_x_1588:
[----:B------:R-:W-:Y:S01]  /*543d0*/  MOV R74, R22 ;  /* 0x00000016004a7202 */ /* 0x000fe20000000f00 */
[----:B------:R-:W-:-:S07]  /*543e0*/  IMAD.MOV.U32 R75, RZ, RZ, R23 ;  /* 0x000000ffff4b7224 */ /* 0x000fce00078e0017 */
.L_x_1587:
[----:B------:R-:W-:Y:S05]  /*543f0*/  BSYNC.RECONVERGENT B1 ;  /* 0x0000000000017941 */ /* 0x000fea0003800200 */
.L_x_1586:
        /* <DEDUP_REMOVED lines=29> */
.L_x_1595:
[----:B------:R-:W-:Y:S05]  /*545d0*/  BSYNC.RECONVERGENT B2 ;  /* 0x0000000000027941 */ /* 0x000fea0003800200 */
.L_x_1594:
[----:B------:R-:W2:Y:S01]  /*545e0*/  MUFU.RCP64H R25, R75 ;  /* 0x0000004b00197308 */ /* 0x000ea20000001800 */
[----:B------:R-:W-:Y:S01]  /*545f0*/  IMAD.MOV.U32 R24, RZ, RZ, 0x1 ;  /* 0x00000001ff187424 */ /* 0x000fe200078e00ff */
[----:B------:R-:W-:Y:S01]  /*54600*/  FSETP.GEU.AND P1, PT, |R29|, 6.5827683646048100446e-37, PT ;  /* 0x036000001d00780b */ /* 0x000fe20003f2e200 */
[----:B------:R-:W-:Y:S01]  /*54610*/  BSSY.RECONVERGENT B2, `(.L_x_1596) ;  /* 0x0000016000027945 */ /* 0x000fe20003800200 */
[----:B------:R-:W-:Y:S01]  /*54620*/  IMAD.MOV.U32 R72, RZ, RZ, R22 ;  /* 0x000000ffff487224 */ /* 0x000fe200078e0016 */
[----:B------:R-:W-:Y:S02]  /*54630*/  MOV R73, R23 ;  /* 0x0000001700497202 */ /* 0x000fe40000000f00 */
        /* <DEDUP_REMOVED lines=17> */
[----:B------:R-:W-:Y:S02]  /*54750*/  IMAD.MOV.U32 R24, RZ, RZ, R22 ;  /* 0x000000ffff187224 */ /* 0x000fe400078e0016 */
[----:B------:R-:W-:-:S07]  /*54760*/  IMAD.MOV.U32 R25, RZ, RZ, R23 ;  /* 0x000000ffff197224 */ /* 0x000fce00078e0017 */
.L_x_1597:
[----:B------:R-:W-:Y:S05]  /*54770*/  BSYNC.RECONVERGENT B2 ;  /* 0x0000000000027941 */ /* 0x000fea0003800200 */
.L_x_1596:
        /* <DEDUP_REMOVED lines=23> */
.L_x_1598:
[----:B------:R-:W-:Y:S05]  /*548f0*/  BSYNC.RECONVERGENT B2 ;  /* 0x0000000000027941 */ /* 0x000fea0003800200 */
.L_x_1593:
[----:B------:R-:W-:Y:S05]  /*54900*/  BSYNC.RECONVERGENT B1 ;  /* 0x0000000000017941 */ /* 0x000fea0003800200 */
.L_x_1592:
        /* <DEDUP_REMOVED lines=12> */
.L_x_1585:
[----:B------:R-:W-:Y:S05]  /*549d0*/  BSYNC.RELIABLE B0 ;  /* 0x0000000000007941 */ /* 0x000fea0003800100 */
.L_x_1584:
[----:B------:R-:W2:Y:S01]  /*549e0*/  LDCU UR6, c[0x0][0x3a8] ;  /* 0x00007500ff0677ac */ /* 0x000ea20008000800 */
[----:B------:R-:W-:-:S04]  /*549f0*/  IADD3 R76, PT, PT, R76, 0x1, RZ ;  /* 0x000000014c4c7810 */ /* 0x000fc80007ffe0ff */
[----:B--2---:R-:W-:-:S13]  /*54a00*/  ISETP.NE.AND P0, PT, R76, UR6, PT ;  /* 0x000000064c007c0c */ /* 0x004fda000bf05270 */
[----:B------:R-:W-:Y:S05]  /*54a10*/  @P0 BRA `(.L_x_1599) ;  /* 0xfffffff4007c0947 */ /* 0x000fea000383ffff */
.L_x_1583:
[----:B------:R-:W2:Y:S01]  /*54a20*/  LDCU UR6, c[0x0][0x388] ;  /* 0x00007100ff0677ac */ /* 0x000ea20008000800 */
[----:B------:R-:W-:Y:S02]  /*54a30*/  IMAD.MOV.U32 R133, RZ, RZ, -0x1 ;  /* 0xffffffffff857424 */ /* 0x000fe400078e00ff */
[----:B------:R-:W-:Y:S02]  /*54a40*/  IMAD.MOV.U32 R132, RZ, RZ, -0x1 ;  /* 0xffffffffff847424 */ /* 0x000fe400078e00ff */
[----:B------:R-:W-:Y:S02]  /*54a50*/  IMAD.MOV.U32 R28, RZ, RZ, -0x1 ;  /* 0xffffffffff1c7424 */ /* 0x000fe400078e00ff */
[----:B------:R-:W-:Y:S01]  /*54a60*/  IMAD.MOV.U32 R29, RZ, RZ, 0x7fefffff ;  /* 0x7fefffffff1d7424 */ /* 0x000fe200078e00ff */
[----:B--2---:R-:W-:-:S09]  /*54a70*/  UISETP.GE.AND UP0, UPT, UR6, 0x1, UPT ;  /* 0x000000010600788c */ /* 0x004fd2000bf06270 */
[----:B------:R-:W-:Y:S05]  /*54a80*/  BRA.U !UP0, `(.L_x_1600) ;  /* 0x0000001108707547 */ /* 0x000fea000b800000 */
[----:B------:R-:W-:Y:S01]  /*54a90*/  BSSY.RECONVERGENT B0, `(.L_x_1600) ;  /* 0x000011b000007945 */ /* 0x000fe20003800200 */
[----:B------:R-:W-:Y:S01]  /*54aa0*/  IMAD.MOV.U32 R132, RZ, RZ, -0x1 ;  /* 0xffffffffff847424 */ /* 0x000fe200078e00ff */
[----:B------:R-:W-:Y:S01]  /*54ab0*/  MOV R29, 0x7fefffff ;  /* 0x7fefffff001d7802 */ /* 0x000fe20000000f00 */
[----:B------:R-:W-:Y:S02]  /*54ac0*/  IMAD.MOV.U32 R110, RZ, RZ, RZ ;  /* 0x000000ffff6e7224 */ /* 0x000fe400078e00ff */
[----:B------:R-:W-:Y:S02]  /*54ad0*/  IMAD.MOV.U32 R133, RZ, RZ, -0x1 ;  /* 0xffffffffff857424 */ /* 0x000fe400078e00ff */
[----:B------:R-:W-:-:S07]  /*54ae0*/  IMAD.MOV.U32 R28, RZ, RZ, -0x1 ;  /* 0xffffffffff1c7424 */ /* 0x000fce00078e00ff */
.L_x_1617:
[----:B------:R-:W2:Y:S02]  /*54af0*/  LDC.64 R22, c[0x0][0x380] ;  /* 0x0000e000ff167b82 */ /* 0x000ea40000000a00 */
[----:B--2---:R-:W-:-:S05]  /*54b00*/  IMAD.WIDE.U32 R22, R110, 0x80, R22 ;  /* 0x000000806e167825 */ /* 0x004fca00078e0016 */
[----:B------:R-:W2:Y:S04]  /*54b10*/  LDG.E.64 R104, desc[UR4][R22.64+0x58] ;  /* 0x0000580416687981 */ /* 0x000ea8000c1e1b00 */
[----:B------:R-:W2:Y:S04]  /*54b20*/  LDG.E.64 R106, desc[UR4][R22.64+0x10] ;  /* 0x00001004166a7981 */ /* 0x000ea8000c1e1b00 */
[----:B------:R-:W3:Y:S04]  /*54b30*/  LDG.E.64 R102, desc[UR4][R22.64+0x50] ;  /* 0x0000500416667981 */ /* 0x000ee8000c1e1b00 */
[----:B------:R-:W3:Y:S04]  /*54b40*/  LDG.E.64 R80, desc[UR4][R22.64+0x8] ;  /* 0x0000080416507981 */ /* 0x000ee8000c1e1b00 */
[----:B------:R-:W4:Y:S04]  /*54b50*/  LDG.E.64 R100, desc[UR4][R22.64+0x48] ;  /* 0x0000480416647981 */ /* 0x000f28000c1e1b00 */
[----:B------:R-:W4:Y:S04]  /*54b60*/  LDG.E.64 R112, desc[UR4][R22.64] ;  /* 0x0000000416707981 */ /* 0x000f28000c1e1b00 */
[----:B------:R-:W4:Y:S04]  /*54b70*/  LDG.E.64 R90, desc[UR4][R22.64+0x20] ;  /* 0x00002004165a7981 */ /* 0x000f28000c1e1b00 */
[----:B-1----:R-:W4:Y:S04]  /*54b80*/  LDG.E.64 R88, desc[UR4][R22.64+0x18] ;  /* 0x0000180416587981 */ /* 0x002f28000c1e1b00 */
[----:B------:R-:W4:Y:S04]  /*54b90*/  LDG.E.64 R92, desc[UR4][R22.64+0x28] ;  /* 0x00002804165c7981 */ /* 0x000f28000c1e1b00 */
[----:B0-----:R-:W5:Y:S04]  /*54ba0*/  LDG.E.64 R98, desc[UR4][R22.64+0x40] ;  /* 0x0000400416627981 */ /* 0x001f68000c1e1b00 */
        /* <DEDUP_REMOVED lines=53> */
.L_x_1604:
[----:B------:R-:W-:Y:S05]  /*54f00*/  BSYNC.RECONVERGENT B2 ;  /* 0x0000000000027941 */ /* 0x000fea0003800200 */
.L_x_1603:
        /* <DEDUP_REMOVED lines=33> */
.L_x_1606:
[----:B------:R-:W-:Y:S05]  /*55120*/  BSYNC.RECONVERGENT B2 ;  /* 0x0000000000027941 */ /* 0x000fea0003800200 */
.L_x_1605:
        /* <DEDUP_REMOVED lines=28> */
.L_x_1608:
[----:B------:R-:W-:Y:S05]  /*552f0*/  BSYNC.RECONVERGENT B2 ;  /* 0x0000000000027941 */ /* 0x000fea0003800200 */
.L_x_1607:
[----:B------:R-:W-:-:S06]  /*55300*/  DSETP.GEU.AND P1, PT, R22, RZ, PT ;  /* 0x000000ff1600722a */ /* 0x000fcc0003f2e000 */
[----:B------:R-:W-:Y:S02]  /*55310*/  FSEL R108, R22, RZ, P1 ;  /* 0x000000ff166c7208 */ /* 0x000fe40000800000 */
[----:B------:R-:W-:-:S07]  /*55320*/  FSEL R109, R23, RZ, P1 ;  /* 0x000000ff176d7208 */ /* 0x000fce0000800000 */
.L_x_1602:
[----:B------:R-:W-:Y:S05]  /*55330*/  BSYNC.RECONVERGENT B1 ;  /* 0x0000000000017941 */ /* 0x000fea0003800200 */
.L_x_1601:
        /* <DEDUP_REMOVED lines=51> */
.L_x_1612:
[----:B------:R-:W-:Y:S05]  /*55670*/  BSYNC.RECONVERGENT B2 ;  /* 0x0000000000027941 */ /* 0x000fea0003800200 */
.L_x_1611:
        /* <DEDUP_REMOVED lines=33> */
.L_x_1614:
[----:B------:R-:W-:Y:S05]  /*55890*/  BSYNC.RECONVERGENT B2 ;  /* 0x0000000000027941 */ /* 0x000fea0003800200 */
.L_x_1613:
        /* <DEDUP_REMOVED lines=28> */
.L_x_1616:
[----:B------:R-:W-:Y:S05]  /*55a60*/  BSYNC.RECONVERGENT B2 ;  /* 0x0000000000027941 */ /* 0x000fea0003800200 */
.L_x_1615:
[----:B------:R-:W-:-:S06]  /*55a70*/  DSETP.GEU.AND P0, PT, R22, RZ, PT ;  /* 0x000000ff1600722a */ /* 0x000fcc0003f0e000 */
[----:B------:R-:W-:Y:S02]  /*55a80*/  FSEL R70, R22, RZ, P0 ;  /* 0x000000ff16467208 */ /* 0x000fe40000000000 */
[----:B------:R-:W-:-:S07]  /*55a90*/  FSEL R71, R23, RZ, P0 ;  /* 0x000000ff17477208 */ /* 0x000fce0000000000 */
.L_x_1610:
[----:B------:R-:W-:Y:S05]  /*55aa0*/  BSYNC.RECONVERGENT B1 ;  /* 0x0000000000017941 */ /* 0x000fea0003800200 */
.L_x_1609:
        /* <DEDUP_REMOVED lines=12> */
[----:B------:R-:W-:Y:S01]  /*55b70*/  @P2 IMAD.MOV.U32 R24, RZ, RZ, -0x5f4a1273 ;  /* 0xa0b5ed8dff182424 */ /* 0x000fe200078e00ff */
[----:B------:R-:W-:-:S06]  /*55b80*/  @P2 MOV R25, 0x3eb0c6f7 ;  /* 0x3eb0c6f700192802 */ /* 0x000fcc0000000f00 */
        /* <DEDUP_REMOVED lines=12> */
.L_x_1600:
[----:B------:R-:W2:Y:S01]  /*55c50*/  LDCU UR6, c[0x0][0x398] ;  /* 0x00007300ff0677ac */ /* 0x000ea20008000800 */
[----:B------:R-:W-:Y:S01]  /*55c60*/  BSSY.RECONVERGENT B2, `(.L_x_1618) ;  /* 0x00001be000027945 */ /* 0x000fe20003800200 */
[----:B--2---:R-:W-:-:S05]  /*55c70*/  IMAD.U32 R0, RZ, RZ, UR6 ;  /* 0x00000006ff007e24 */ /* 0x004fca000f8e00ff */
        /* <DEDUP_REMOVED lines=8> */
.L_x_1641:
        /* <DEDUP_REMOVED lines=8> */
[----:B------:R-:W5:Y:S04]  /*55d80*/  LDG.E.64 R72, desc[UR4][R22.64+0x38] ;  /* 0x0000380416487981 */ /* 0x000f68000c1e1b00 */
[----:B-1----:R-:W5:Y:S04]  /*55d90*/  LDG.E.64 R88, desc[UR4][R22.64+0x18] ;  /* 0x0000180416587981 */ /* 0x002f68000c1e1b00 */
[----:B------:R1:W5:Y:S01]  /*55da0*/  LDG.E.64 R74, desc[UR4][R22.64+0x28] ;  /* 0x00002804164a7981 */ /* 0x000362000c1e1b00 */
[----:B------:R-:W-:Y:S01]  /*55db0*/  UMOV UR6, 0x812dea11 ;  /* 0x812dea1100067882 */ /* 0x000fe20000000000 */
[----:B------:R-:W-:Y:S01]  /*55dc0*/  UMOV UR7, 0x3d719799 ;  /* 0x3d71979900077882 */ /* 0x000fe20000000000 */
[----:B------:R-:W-:Y:S01]  /*55dd0*/  BSSY.RECONVERGENT B3, `(.L_x_1623) ;  /* 0x0000075000037945 */ /* 0x000fe20003800200 */
[----:B------:R-:W-:-:S02]  /*55de0*/  PLOP3.LUT P0, PT, PT, PT, PT, 0x80, 0x8 ;  /* 0x000000000008781c */ /* 0x000fc40003f0f070 */
[----:B------:R-:W-:Y:S01]  /*55df0*/  CS2R R80, SRZ ;  /* 0x0000000000507805 */ /* 0x000fe2000001ff00 */
[----:B--2---:R-:W-:Y:S02]  /*55e00*/  DADD R70, -R94, R70 ;  /* 0x000000005e467229 */ /* 0x004fe40000000146 */
[----:B---3--:R-:W-:-:S06]  /*55e10*/  DADD R38, -R90, R38 ;  /* 0x000000005a267229 */ /* 0x008fcc0000000126 */
[C---:B------:R-:W-:Y:S02]  /*55e20*/  DMUL R24, R70.reuse, R68 ;  /* 0x0000004446187228 */ /* 0x040fe40000000000 */
[----:B------:R-:W-:Y:S02]  /*55e30*/  DMUL R76, R70, R42 ;  /* 0x0000002a464c7228 */ /* 0x000fe40000000000 */
[----:B----4-:R-:W-:-:S04]  /*55e40*/  DADD R86, -R78, R86 ;  /* 0x000000004e567229 */ /* 0x010fc80000000156 */
[----:B------:R-:W-:Y:S02]  /*55e50*/  DFMA R64, R38, R40, -R24 ;  /* 0x000000282640722b */ /* 0x000fe40000000818 */
[----:B-----5:R-:W-:Y:S02]  /*55e60*/  DADD R72, -R78, R72 ;  /* 0x000000004e487229 */ /* 0x020fe40000000148 */
[----:B------:R-:W-:Y:S02]  /*55e70*/  DMUL R66, R38, R42 ;  /* 0x0000002a26427228 */ /* 0x000fe40000000000 */
[----:B------:R-:W-:Y:S02]  /*55e80*/  DADD R88, -R90, R88 ;  /* 0x000000005a587229 */ /* 0x000fe40000000158 */
[----:B-1----:R-:W-:Y:S02]  /*55e90*/  DMUL R22, R86, R64 ;  /* 0x0000004056167228 */ /* 0x002fe40000000000 */
[----:B------:R-:W-:-:S02]  /*55ea0*/  DFMA R24, R72, -R40, R76 ;  /* 0x800000284818722b */ /* 0x000fc4000000004c */
[----:B------:R-:W-:Y:S02]  /*55eb0*/  DADD R74, -R94, R74 ;  /* 0x000000005e4a7229 */ /* 0x000fe4000000014a */
[----:B------:R-:W-:-:S04]  /*55ec0*/  DFMA R66, R72, R68, -R66 ;  /* 0x000000444842722b */ /* 0x000fc80000000842 */
[----:B------:R-:W-:-:S08]  /*55ed0*/  DFMA R22, R88, R24, R22 ;  /* 0x000000185816722b */ /* 0x000fd00000000016 */
[----:B------:R-:W-:-:S08]  /*55ee0*/  DFMA R76, R74, R66, R22 ;  /* 0x000000424a4c722b */ /* 0x000fd00000000016 */
[----:B------:R-:W-:-:S14]  /*55ef0*/  DSETP.GEU.AND P1, PT, |R76|, UR6, PT ;  /* 0x000000064c007e2a */ /* 0x000fdc000bf2e200 */
[----:B------:R-:W-:Y:S05]  /*55f00*/  @!P1 BRA `(.L_x_1624) ;  /* 0x0000000400849947 */ /* 0x000fea0003800000 */
[----:B------:R-:W1:Y:S01]  /*55f10*/  MUFU.RCP64H R23, R77 ;  /* 0x0000004d00177308 */ /* 0x000e620000001800 */
[----:B------:R-:W-:Y:S01]  /*55f20*/  IMAD.MOV.U32 R22, RZ, RZ, 0x1 ;  /* 0x00000001ff167424 */ /* 0x000fe200078e00ff */
[----:B------:R-:W-:Y:S01]  /*55f30*/  DADD R78, R166, -R78 ;  /* 0x00000000a64e7229 */ /* 0x000fe2000000084e */
[----:B------:R-:W-:Y:S07]  /*55f40*/  BSSY.RECONVERGENT B4, `(.L_x_1625) ;  /* 0x000001a000047945 */ /* 0x000fee0003800200 */
[----:B------:R-:W-:-:S02]  /*55f50*/  DMUL R64, R64, R78 ;  /* 0x0000004e40407228 */ /* 0x000fc40000000000 */
[----:B-1----:R-:W-:-:S08]  /*55f60*/  DFMA R82, -R76, R22, 1 ;  /* 0x3ff000004c52742b */ /* 0x002fd00000000116 */
        /* <DEDUP_REMOVED lines=21> */
[----:B------:R-:W-:Y:S02]  /*560c0*/  IMAD.MOV.U32 R90, RZ, RZ, R22 ;  /* 0x000000ffff5a7224 */ /* 0x000fe400078e0016 */
[----:B------:R-:W-:-:S07]  /*560d0*/  IMAD.MOV.U32 R91, RZ, RZ, R23 ;  /* 0x000000ffff5b7224 */ /* 0x000fce00078e0017 */
.L_x_1626:
[----:B------:R-:W-:Y:S05]  /*560e0*/  BSYNC.RECONVERGENT B4 ;  /* 0x0000000000047941 */ /* 0x000fea0003800200 */
.L_x_1625:
        /* <DEDUP_REMOVED lines=8> */
[----:B------:R-:W-:Y:S02]  /*56170*/  DFMA R84, R88, R84, -R24 ;  /* 0x000000545854722b */ /* 0x000fe40000000818 */
[-C--:B------:R-:W-:Y:S02]  /*56180*/  DFMA R74, R74, R78.reuse, -R22 ;  /* 0x0000004e4a4a722b */ /* 0x080fe40000000816 */
[----:B------:R-:W-:Y:S02]  /*56190*/  DMUL R88, R88, R78 ;  /* 0x0000004e58587228 */ /* 0x000fe40000000000 */
[----:B-1----:R-:W-:Y:S02]  /*561a0*/  DFMA R66, -R76, R64, 1 ;  /* 0x3ff000004c42742b */ /* 0x002fe40000000140 */
        /* <DEDUP_REMOVED lines=21> */
.L_x_1628:
[----:B------:R-:W-:Y:S05]  /*56300*/  BSYNC.RECONVERGENT B4 ;  /* 0x0000000000047941 */ /* 0x000fea0003800200 */
.L_x_1627:
        /* <DEDUP_REMOVED lines=28> */
.L_x_1630:
[----:B------:R-:W-:Y:S05]  /*564d0*/  BSYNC.RECONVERGENT B4 ;  /* 0x0000000000047941 */ /* 0x000fea0003800200 */
.L_x_1629:
[----:B------:R-:W-:-:S06]  /*564e0*/  DSETP.GEU.AND P1, PT, R22, RZ, PT ;  /* 0x000000ff1600722a */ /* 0x000fcc0003f2e000 */
[----:B------:R-:W-:Y:S02]  /*564f0*/  PLOP3.LUT P0, PT, P1, PT, PT, 0x8, 0x80 ;  /* 0x000000000080781c */ /* 0x000fe40000f0e170 */
[----:B------:R-:W-:Y:S02]  /*56500*/  FSEL R80, R22, RZ, P1 ;  /* 0x000000ff16507208 */ /* 0x000fe40000800000 */
[----:B------:R-:W-:-:S09]  /*56510*/  FSEL R81, R23, RZ, P1 ;  /* 0x000000ff17517208 */ /* 0x000fd20000800000 */
.L_x_1624:
[----:B------:R-:W-:Y:S05]  /*56520*/  BSYNC.RECONVERGENT B3 ;  /* 0x0000000000037941 */ /* 0x000fea0003800200 */
.L_x_1623:
[----:B------:R-:W1:Y:S02]  /*56530*/  LDC.64 R22, c[0x0][0x390] ;  /* 0x0000e400ff167b82 */ /* 0x000e640000000a00 */
[----:B-1----:R-:W-:-:S05]  /*56540*/  IMAD.WIDE.U32 R78, R92, 0x60, R22 ;  /* 0x000000605c4e7825 */ /* 0x002fca00078e0016 */
        /* <DEDUP_REMOVED lines=9> */
[----:B-1----:R-:W-:-:S02]  /*565e0*/  @!P0 IMAD.MOV.U32 R78, RZ, RZ, -0x5f4a1273 ;  /* 0xa0b5ed8dff4e8424 */ /* 0x002fc400078e00ff */
[----:B------:R-:W-:-:S06]  /*565f0*/  @!P0 IMAD.MOV.U32 R79, RZ, RZ, 0x3eb0c6f7 ;  /* 0x3eb0c6f7ff4f8424 */ /* 0x000fcc00078e00ff */
[----:B------:R-:W-:Y:S01]  /*56600*/  @!P0 DSETP.GT.AND P1, PT, R80, R78, PT ;  /* 0x0000004e5000822a */ /* 0x000fe20003f24000 */
[----:B------:R-:W-:Y:S01]  /*56610*/  UMOV UR6, 0x812dea11 ;  /* 0x812dea1100067882 */ /* 0x000fe20000000000 */
[----:B------:R-:W-:-:S04]  /*56620*/  UMOV UR7, 0x3d719799 ;  /* 0x3d71979900077882 */ /* 0x000fc80000000000 */
[----:B------:R-:W-:Y:S01]  /*56630*/  @!P0 DSETP.LT.AND P2, PT, R80, R28, P1 ;  /* 0x0000001c5000822a */ /* 0x000fe20000f41000 */
[----:B------:R-:W-:Y:S05]  /*56640*/  BSSY.RECONVERGENT B3, `(.L_x_1631) ;  /* 0x000007b000037945 */ /* 0x000fea0003800200 */
[----:B------:R-:W-:Y:S02]  /*56650*/  @!P0 FSEL R0, R80, R28, P2 ;  /* 0x0000001c50008208 */ /* 0x000fe40001000000 */
[----:B------:R-:W-:Y:S02]  /*56660*/  @!P0 FSEL R81, R81, R29, P2 ;  /* 0x0000001d51518208 */ /* 0x000fe40001000000 */
[----:B------:R-:W-:-:S02]  /*56670*/  CS2R R90, SRZ ;  /* 0x00000000005a7805 */ /* 0x000fc4000001ff00 */
[----:B------:R-:W-:Y:S01]  /*56680*/  PLOP3.LUT P1, PT, PT, PT, PT, 0x80, 0x8 ;  /* 0x000000000008781c */ /* 0x000fe20003f2f070 */
[----:B------:R-:W-:Y:S01]  /*56690*/  @!P0 IMAD.MOV.U32 R28, RZ, RZ, R0 ;  /* 0x000000ffff1c8224 */ /* 0x000fe200078e0000 */
[----:B------:R-:W-:Y:S02]  /*566a0*/  @!P0 SEL R133, R92, R133, P2 ;  /* 0x000000855c858207 */ /* 0x000fe40001000000 */
[----:B------:R-:W-:Y:S02]  /*566b0*/  @!P0 SEL R132, R132, 0x1, !P2 ;  /* 0x0000000184848807 */ /* 0x000fe40005000000 */
[----:B------:R-:W-:Y:S01]  /*566c0*/  @!P0 MOV R29, R81 ;  /* 0x00000051001d8202 */ /* 0x000fe20000000f00 */
        /* <DEDUP_REMOVED lines=8> */
[----:B------:R-:W-:Y:S02]  /*56750*/  DFMA R22, R38, -R40, R66 ;  /* 0x800000282616722b */ /* 0x000fe40000000042 */
[----:B------:R-:W-:Y:S02]  /*56760*/  DADD R86, -R88, R86 ;  /* 0x0000000058567229 */ /* 0x000fe40000000156 */
[----:B------:R-:W-:-:S02]  /*56770*/  DMUL R66, R70, R24 ;  /* 0x0000001846427228 */ /* 0x000fc40000000000 */
        /* <DEDUP_REMOVED lines=35> */
.L_x_1634:
[----:B------:R-:W-:Y:S05]  /*569b0*/  BSYNC.RECONVERGENT B4 ;  /* 0x0000000000047941 */ /* 0x000fea0003800200 */
.L_x_1633:
        /* <DEDUP_REMOVED lines=32> */
[----:B0-----:R-:W-:Y:S05]  /*56bc0*/  CALL.REL.NOINC `($__internal_2_$__cuda_sm20_div_rn_f64_full) ;  /* 0x0000064800187944 */ /* 0x001fea0003c00000 */
.L_x_1636:
[----:B------:R-:W-:Y:S05]  /*56bd0*/  BSYNC.RECONVERGENT B4 ;  /* 0x0000000000047941 */ /* 0x000fea0003800200 */
.L_x_1635:
        /* <DEDUP_REMOVED lines=28> */
.L_x_1638:
[----:B------:R-:W-:Y:S05]  /*56da0*/  BSYNC.RECONVERGENT B4 ;  /* 0x0000000000047941 */ /* 0x000fea0003800200 */
.L_x_1637:
[----:B------:R-:W-:-:S06]  /*56db0*/  DSETP.GEU.AND P0, PT, R22, RZ, PT ;  /* 0x000000ff1600722a */ /* 0x000fcc0003f0e000 */
[----:B------:R-:W-:Y:S02]  /*56dc0*/  PLOP3.LUT P1, PT, P0, PT, PT, 0x8, 0x80 ;  /* 0x000000000080781c */ /* 0x000fe4000072e170 */
[----:B------:R-:W-:Y:S02]  /*56dd0*/  FSEL R90, R22, RZ, P0 ;  /* 0x000000ff165a7208 */ /* 0x000fe40000000000 */
[----:B------:R-:W-:-:S09]  /*56de0*/  FSEL R91, R23, RZ, P0 ;  /* 0x000000ff175b7208 */ /* 0x000fd20000000000 */
.L_x_1632:
[----:B------:R-:W-:Y:S05]  /*56df0*/  BSYNC.RECONVERGENT B3 ;  /* 0x0000000000037941 */ /* 0x000fea0003800200 */
.L_x_1631:
        /* <DEDUP_REMOVED lines=9> */
[----:B------:R-:W-:-:S07]  /*56e90*/  @P0 IADD3 R133, PT, PT, R92, 0x1, RZ ;  /* 0x000000015c850810 */ /* 0x000fce0007ffe0ff */
.L_x_1640:
[----:B------:R-:W-:Y:S05]  /*56ea0*/  BSYNC.RECONVERGENT B3 ;  /* 0x0000000000037941 */ /* 0x000fea0003800200 */
.L_x_1639:
[----:B------:R-:W1:Y:S01]  /*56eb0*/  LDCU UR6, c[0x0][0x398] ;  /* 0x00007300ff0677ac */ /* 0x000e620008000800 */
[----:B------:R-:W-:Y:S02]  /*56ec0*/  VIADD R92, R92, 0x2 ;  /* 0x000000025c5c7836 */ /* 0x000fe40000000000 */
[----:B-1----:R-:W-:-:S05]  /*56ed0*/  IMAD.U32 R0, RZ, RZ, UR6 ;  /* 0x00000006ff007e24 */ /* 0x002fca000f8e00ff */
[----:B------:R-:W-:-:S04]  /*56ee0*/  LOP3.LUT R21, R0, 0x7ffffffe, RZ, 0xc0, !PT ;  /* 0x7ffffffe00157812 */ /* 0x000fc800078ec0ff */
[----:B------:R-:W-:-:S13]  /*56ef0*/  ISETP.NE.AND P0, PT, R92, R21, PT ;  /* 0x000000155c00720c */ /* 0x000fda0003f05270 */
[----:B------:R-:W-:Y:S05]  /*56f00*/  @P0 BRA `(.L_x_1641) ;  /* 0xffffffec007c0947 */ /* 0x000fea000383ffff */
[----:B------:R-:W-:Y:S05]  /*56f10*/  BSYNC.RECONVERGENT B0 ;  /* 0x0000000000007941 */ /* 0x000fea0003800200 */
.L_x_1622:
[----:B------:R-:W-:-:S07]  /*56f20*/  IMAD.MOV.U32 R92, RZ, RZ, R21 ;  /* 0x000000ffff5c7224 */ /* 0x000fce00078e0015 */
.L_x_1621:
[----:B------:R-:W-:Y:S05]  /*56f30*/  BSYNC.RECONVERGENT B1 ;  /* 0x0000000000017941 */ /* 0x000fea0003800200 */
.L_x_1620:
[----:B------:R-:W-:-:S04]  /*56f40*/  LOP3.LUT R0, R0, 0x1, RZ, 0xc0, !PT ;  /* 0x0000000100007812 */ /* 0x000fc800078ec0ff */
[----:B------:R-:W-:-:S13]  /*56f50*/  ISETP.NE.U32.AND P0, PT, R0, 0x1, PT ;  /* 0x000000010000780c */ /* 0x000fda0003f05070 */
[----:B------:R-:W-:Y:S05]  /*56f60*/  @P0 BRA `(.L_x_1619) ;  /* 0x0000000800340947 */ /* 0x000fea0003800000 */
[----:B------:R-:W2:Y:S02]  /*56f70*/  LDC.64 R22, c[0x0][0x390] ;  /* 0x0000e400ff167b82 */ /* 0x000ea40000000a00 */
[----:B--2---:R-:W-:-:S05]  /*56f80*/  IMAD.WIDE.U32 R22, R92, 0x60, R22 ;  /* 0x000000605c167825 */ /* 0x004fca00078e0016 */
[----:B------:R-:W2:Y:S04]  /*56f90*/  LDG.E.64 R94, desc[UR4][R22.64+0x10] ;  /* 0x00001004165e7981 */ /* 0x000ea8000c1e1b00 */
[----:B------:R-:W2:Y:S04]  /*56fa0*/  LDG.E.64 R74, desc[UR4][R22.64+0x40] ;  /* 0x00004004164a7981 */ /* 0x000ea8000c1e1b00 */
[----:B-1----:R-:W3:Y:S04]  /*56fb0*/  LDG.E.64 R88, desc[UR4][R22.64] ;  /* 0x0000000416587981 */ /* 0x002ee8000c1e1b00 */
[----:B------:R-:W3:Y:S04]  /*56fc0*/  LDG.E.64 R72, desc[UR4][R22.64+0x30] ;  /* 0x0000300416487981 */ /* 0x000ee8000c1e1b00 */
        /* <DEDUP_REMOVED lines=54> */
[----:B------:R-:W-:Y:S01]  /*57330*/  MOV R88, R22 ;  /* 0x0000001600587202 */ /* 0x000fe20000000f00 */
[----:B------:R-:W-:-:S07]  /*57340*/  IMAD.MOV.U32 R89, RZ, RZ, R23 ;  /* 0x000000ffff597224 */ /* 0x000fce00078e0017 */
.L_x_1645:
[----:B------:R-:W-:Y:S05]  /*57350*/  BSYNC.RECONVERGENT B1 ;  /* 0x0000000000017941 */ /* 0x000fea0003800200 */
.L_x_1644:
        /* <DEDUP_REMOVED lines=33> */
.L_x_1647:
[----:B------:R-:W-:Y:S05]  /*57570*/  BSYNC.RECONVERGENT B1 ;  /* 0x0000000000017941 */ /* 0x000fea0003800200 */
.L_x_1646:
        /* <DEDUP_REMOVED lines=28> */
.L_x_1649:
[----:B------:R-:W-:Y:S05]  /*57740*/  BSYNC.RECONVERGENT B1 ;  /* 0x0000000000017941 */ /* 0x000fea0003800200 */
.L_x_1648:
[----:B------:R-:W-:-:S06]  /*57750*/  DSETP.GEU.AND P1, PT, R22, RZ, PT ;  /* 0x000000ff1600722a */ /* 0x000fcc0003f2e000 */
[----:B------:R-:W-:Y:S02]  /*57760*/  PLOP3.LUT P0, PT, P1, PT, PT, 0x8, 0x80 ;  /* 0x000000000080781c */ /* 0x000fe40000f0e170 */
[----:B------:R-:W-:Y:S02]  /*57770*/  FSEL R90, R22, RZ, P1 ;  /* 0x000000ff165a7208 */ /* 0x000fe40000800000 */
[----:B------:R-:W-:-:S09]  /*57780*/  FSEL R91, R23, RZ, P1 ;  /* 0x000000ff175b7208 */ /* 0x000fd20000800000 */
.L_x_1643:
[----:B------:R-:W-:Y:S05]  /*57790*/  BSYNC.RECONVERGENT B0 ;  /* 0x0000000000007941 */ /* 0x000fea0003800200 */
.L_x_1642:
        /* <DEDUP_REMOVED lines=10> */
.L_x_1619:
[----:B------:R-:W-:Y:S05]  /*57840*/  BSYNC.RECONVERGENT B2 ;  /* 0x0000000000027941 */ /* 0x000fea0003800200 */
.L_x_1618:
        /* <DEDUP_REMOVED lines=21> */
[----:B------:R-:W2:Y:S02]  /*579a0*/  LDC.64 R22, c[0x0][0x380] ;  /* 0x0000e000ff167b82 */ /* 0x000ea40000000a00 */
[----:B--2---:R-:W-:-:S05]  /*579b0*/  IMAD.WIDE R22, R133, 0x80, R22 ;  /* 0x0000008085167825 */ /* 0x004fca00078e0216 */
        /* <DEDUP_REMOVED lines=8> */
[----:B-1----:R-:W5:Y:S04]  /*57a40*/  LDG.E.64 R88, desc[UR4][R22.64+0x10] ;  /* 0x0000100416587981 */ /* 0x002f68000c1e1b00 */
        /* <DEDUP_REMOVED lines=37> */
[----:B0----5:R-:W-:Y:S05]  /*57ca0*/  CALL.REL.NOINC `($__internal_2_$__cuda_sm20_div_rn_f64_full) ;  /* 0x0000063400e07944 */ /* 0x021fea0003c00000 */
.L_x_1654:
[----:B------:R-:W-:Y:S05]  /*57cb0*/  BSYNC.RECONVERGENT B1 ;  /* 0x0000000000017941 */ /* 0x000fea0003800200 */
.L_x_1653:
[----:B------:R-:W1:Y:S01]  /*57cc0*/  MUFU.RCP64H R25, R79 ;  /* 0x0000004f00197308 */ /* 0x000e620000001800 */
[----:B------:R-:W-:Y:S01]  /*57cd0*/  IMAD.MOV.U32 R24, RZ, RZ, 0x1 ;  /* 0x00000001ff187424 */ /* 0x000fe200078e00ff */
[----:B------:R-:W-:Y:S01]  /*57ce0*/  MOV R21, 0x3fe00000 ;  /* 0x3fe0000000157802 */ /* 0x000fe20000000f00 */
[----:B------:R-:W-:Y:S01]  /*57cf0*/  BSSY.RECONVERGENT B1, `(.L_x_1655) ;  /* 0x0000019000017945 */ /* 0x000fe20003800200 */
[----:B------:R-:W-:-:S03]  /*57d00*/  FSETP.GEU.AND P1, PT, |R77|, 6.5827683646048100446e-37, PT ;  /* 0x036000004d00780b */ /* 0x000fc60003f2e200 */
[----:B-1----:R-:W-:-:S08]  /*57d10*/  DFMA R64, -R78, R24, 1 ;  /* 0x3ff000004e40742b */ /* 0x002fd00000000118 */
[----:B------:R-:W-:-:S08]  /*57d20*/  DFMA R64, R64, R64, R64 ;  /* 0x000000404040722b */ /* 0x000fd00000000040 */
[----:B------:R-:W-:Y:S01]  /*57d30*/  DFMA R64, R24, R64, R24 ;  /* 0x000000401840722b */ /* 0x000fe20000000018 */
[----:B-----5:R-:W1:Y:S07]  /*57d40*/  I2F.F64 R24, R70 ;  /* 0x0000004600187312 */ /* 0x020e6e0000201c00 */
[----:B------:R-:W-:-:S08]  /*57d50*/  DFMA R66, -R78, R64, 1 ;  /* 0x3ff000004e42742b */ /* 0x000fd00000000140 */
[----:B------:R-:W-:Y:S02]  /*57d60*/  DFMA R66, R64, R66, R64 ;  /* 0x000000424042722b */ /* 0x000fe40000000040 */
[----:B-1----:R-:W-:-:S06]  /*57d70*/  DMUL R24, R24, R22 ;  /* 0x0000001618187228 */ /* 0x002fcc0000000000 */
        /* <DEDUP_REMOVED lines=8> */
[----:B------:R1:W2:-:S12]  /*57e00*/  F2I.F64.TRUNC R90, R24 ;  /* 0x00000018005a7311 */ /* 0x000298000030d100 */
[----:B-1----:R-:W-:Y:S05]  /*57e10*/  @P0 BRA P1, `(.L_x_1656) ;  /* 0x0000000000180947 */ /* 0x002fea0000800000 */
[----:B------:R-:W-:Y:S01]  /*57e20*/  IMAD.MOV.U32 R22, RZ, RZ, R76 ;  /* 0x000000ffff167224 */ /* 0x000fe200078e004c */
[----:B------:R-:W-:Y:S01]  /*57e30*/  MOV R0, 0x57e80 ;  /* 0x00057e8000007802 */ /* 0x000fe20000000f00 */
[----:B------:R-:W-:Y:S02]  /*57e40*/  IMAD.MOV.U32 R21, RZ, RZ, R77 ;  /* 0x000000ffff157224 */ /* 0x000fe400078e004d */
[----:B------:R-:W-:Y:S02]  /*57e50*/  IMAD.MOV.U32 R64, RZ, RZ, R78 ;  /* 0x000000ffff407224 */ /* 0x000fe400078e004e */
[----:B------:R-:W-:-:S07]  /*57e60*/  IMAD.MOV.U32 R23, RZ, RZ, R79 ;  /* 0x000000ffff177224 */ /* 0x000fce00078e004f */
[----:B0-2---:R-:W-:Y:S05]  /*57e70*/  CALL.REL.NOINC `($__internal_2_$__cuda_sm20_div_rn_f64_full) ;  /* 0x00000634006c7944 */ /* 0x005fea0003c00000 */
.L_x_1656:
[----:B------:R-:W-:Y:S05]  /*57e80*/  BSYNC.RECONVERGENT B1 ;  /* 0x0000000000017941 */ /* 0x000fea0003800200 */
.L_x_1655:
[----:B------:R-:W1:Y:S01]  /*57e90*/  I2F.F64 R24, R71 ;  /* 0x0000004700187312 */ /* 0x000e620000201c00 */
[----:B--2---:R-:W-:-:S04]  /*57ea0*/  VIMNMX R21, PT, PT, RZ, R90, !PT ;  /* 0x0000005aff157248 */ /* 0x004fc80007fe0100 */
[----:B------:R-:W-:Y:S01]  /*57eb0*/  ISETP.GE.AND P0, PT, R21, R70, PT ;  /* 0x000000461500720c */ /* 0x000fe20003f06270 */
[----:B-1----:R-:W-:Y:S01]  /*57ec0*/  DMUL R24, R24, R22 ;  /* 0x0000001618187228 */ /* 0x002fe20000000000 */
[----:B------:R-:W-:Y:S02]  /*57ed0*/  IMAD.MOV.U32 R23, RZ, RZ, 0x3fe00000 ;  /* 0x3fe00000ff177424 */ /* 0x000fe400078e00ff */
[----:B------:R-:W-:-:S09]  /*57ee0*/  IMAD.MOV.U32 R22, RZ, RZ, RZ ;  /* 0x000000ffff167224 */ /* 0x000fd200078e00ff */
[----:B------:R-:W-:Y:S01]  /*57ef0*/  @P0 VIADD R21, R70, 0xffffffff ;  /* 0xffffffff46150836 */ /* 0x000fe20000000000 */
[----:B------:R-:W-:-:S06]  /*57f00*/  LOP3.LUT R23, R23, 0x80000000, R25, 0xb8, !PT ;  /* 0x8000000017177812 */ /* 0x000fcc00078eb819 */
[----:B------:R-:W-:Y:S01]  /*57f10*/  DADD.RZ R22, R24, R22 ;  /* 0x0000000018167229 */ /* 0x000fe2000000c016 */
[----:B------:R-:W1:Y:S09]  /*57f20*/  LDC.64 R24, c[0x0][0x400] ;  /* 0x00010000ff187b82 */ /* 0x000e720000000a00 */
[----:B------:R-:W2:Y:S02]  /*57f30*/  F2I.F64.TRUNC R22, R22 ;  /* 0x0000001600167311 */ /* 0x000ea4000030d100 */
[----:B--2---:R-:W-:-:S04]  /*57f40*/  VIMNMX R0, PT, PT, RZ, R22, !PT ;  /* 0x00000016ff007248 */ /* 0x004fc80007fe0100 */
[----:B------:R-:W-:-:S13]  /*57f50*/  ISETP.GE.AND P1, PT, R0, R71, PT ;  /* 0x000000470000720c */ /* 0x000fda0003f26270 */
[----:B------:R-:W-:-:S05]  /*57f60*/  @P1 IADD3 R0, PT, PT, R71, -0x1, RZ ;  /* 0xffffffff47001810 */ /* 0x000fca0007ffe0ff */
[----:B------:R-:W-:-:S04]  /*57f70*/  IMAD R21, R70, R0, R21 ;  /* 0x0000000046157224 */ /* 0x000fc800078e0215 */
[----:B-1----:R-:W-:-:S06]  /*57f80*/  IMAD.WIDE R24, R21, 0x4, R24 ;  /* 0x0000000415187825 */ /* 0x002fcc00078e0218 */
        /* <DEDUP_REMOVED lines=32> */
.L_x_1662:
        /* <DEDUP_REMOVED lines=21> */
.L_x_1661:
[----:B------:R-:W-:Y:S05]  /*582e0*/  BSYNC.RECONVERGENT B3 ;  /* 0x0000000000037941 */ /* 0x000fea0003800200 */
.L_x_1660:
        /* <DEDUP_REMOVED lines=10> */
.L_x_1659:
[----:B------:R-:W-:Y:S02]  /*58390*/  IMAD.MOV.U32 R72, RZ, RZ, R22 ;  /* 0x000000ffff487224 */ /* 0x000fe400078e0016 */
[----:B------:R-:W-:-:S07]  /*583a0*/  IMAD.MOV.U32 R73, RZ, RZ, R23 ;  /* 0x000000ffff497224 */ /* 0x000fce00078e0017 */
.L_x_1658:
[----:B------:R-:W-:Y:S05]  /*583b0*/  BSYNC.RECONVERGENT B1 ;  /* 0x0000000000017941 */ /* 0x000fea0003800200 */
.L_x_1657:
[----:B------:R-:W-:Y:S01]  /*583c0*/  UMOV UR6, 0x812dea11 ;  /* 0x812dea1100067882 */ /* 0x000fe20000000000 */
[----:B------:R-:W-:Y:S02]  /*583d0*/  UMOV UR7, 0x3d719799 ;  /* 0x3d71979900077882 */ /* 0x000fe40000000000 */
[----:B------:R-:W-:-:S14]  /*583e0*/  DSETP.GEU.AND P0, PT, R72, UR6, PT ;  /* 0x0000000648007e2a */ /* 0x000fdc000bf0e000 */
[----:B------:R-:W-:Y:S05]  /*583f0*/  @!P0 BRA `(.L_x_1652) ;  /* 0x0000001400708947 */ /* 0x000fea0003800000 */
        /* <DEDUP_REMOVED lines=21> */
.L_x_1664:
[----:B------:R-:W-:Y:S05]  /*58550*/  BSYNC.RECONVERGENT B1 ;  /* 0x0000000000017941 */ /* 0x000fea0003800200 */
.L_x_1663:
[----:B------:R-:W1:Y:S01]  /*58560*/  MUFU.RCP64H R25, R73 ;  /* 0x0000004900197308 */ /* 0x000e620000001800 */
[----:B------:R-:W-:Y:S01]  /*58570*/  IMAD.MOV.U32 R24, RZ, RZ, 0x1 ;  /* 0x00000001ff187424 */ /* 0x000fe200078e00ff */
[----:B------:R-:W-:Y:S01]  /*58580*/  FSETP.GEU.AND P1, PT, |R29|, 6.5827683646048100446e-37, PT ;  /* 0x036000001d00780b */ /* 0x000fe20003f2e200 */
[----:B------:R-:W-:Y:S01]  /*58590*/  BSSY.RECONVERGENT B1, `(.L_x_1665) ;  /* 0x0000016000017945 */ /* 0x000fe20003800200 */
[----:B------:R-:W-:Y:S02]  /*585a0*/  IMAD.MOV.U32 R126, RZ, RZ, R22 ;  /* 0x000000ffff7e7224 */ /* 0x000fe400078e0016 */
[----:B------:R-:W-:Y:S01]  /*585b0*/  IMAD.MOV.U32 R127, RZ, RZ, R23 ;  /* 0x000000ffff7f7224 */ /* 0x000fe200078e0017 */
        /* <DEDUP_REMOVED lines=17> */
[----:B------:R-:W-:Y:S01]  /*586d0*/  IMAD.MOV.U32 R124, RZ, RZ, R22 ;  /* 0x000000ffff7c7224 */ /* 0x000fe200078e0016 */
[----:B------:R-:W-:-:S07]  /*586e0*/  MOV R125, R23 ;  /* 0x00000017007d7202 */ /* 0x000fce0000000f00 */
.L_x_1666:
[----:B------:R-:W-:Y:S05]  /*586f0*/  BSYNC.RECONVERGENT B1 ;  /* 0x0000000000017941 */ /* 0x000fea0003800200 */
.L_x_1665:
        /* <DEDUP_REMOVED lines=21> */
.L_x_1668:
[----:B------:R-:W-:Y:S05]  /*58850*/  BSYNC.RECONVERGENT B1 ;  /* 0x0000000000017941 */ /* 0x000fea0003800200 */
.L_x_1667:
[----:B------:R-:W-:Y:S02]  /*58860*/  IMAD.MOV.U32 R122, RZ, RZ, R22 ;  /* 0x000000ffff7a7224 */ /* 0x000fe400078e0016 */
[----:B------:R-:W-:Y:S01]  /*58870*/  IMAD.MOV.U32 R123, RZ, RZ, R23 ;  /* 0x000000ffff7b7224 */ /* 0x000fe200078e0017 */
[----:B------:R-:W-:Y:S06]  /*58880*/  BRA `(.L_x_1652) ;  /* 0x00000010004c7947 */ /* 0x000fec0003800000 */
.L_x_1651:
[----:B------:R-:W2:Y:S02]  /*58890*/  LDC.64 R22, c[0x0][0x390] ;  /* 0x0000e400ff167b82 */ /* 0x000ea40000000a00 */
[----:B--2---:R-:W-:-:S05]  /*588a0*/  IMAD.WIDE R22, R133, 0x60, R22 ;  /* 0x0000006085167825 */ /* 0x004fca00078e0216 */
        /* <DEDUP_REMOVED lines=25> */
[----:B-1----:R-:W-:Y:S02]  /*58a40*/  DADD R88, R74, -R72 ;  /* 0x000000004a587229 */ /* 0x002fe40000000848 */
        /* <DEDUP_REMOVED lines=11> */
[----:B------:R-:W0:Y:S01]  /*58b00*/  MUFU.RCP64H R67, R71 ;  /* 0x0000004700437308 */ /* 0x000e220000001800 */
[----:B------:R-:W-:Y:S01]  /*58b10*/  DADD R96, R168, -R96 ;  /* 0x00000000a8607229 */ /* 0x000fe20000000860 */
[----:B------:R-:W-:Y:S01]  /*58b20*/  MOV R66, 0x1 ;  /* 0x0000000100427802 */ /* 0x000fe20000000f00 */
[----:B------:R-:W-:Y:S01]  /*58b30*/  DADD R92, R164, -R92 ;  /* 0x00000000a45c7229 */ /* 0x000fe2000000085c */
[----:B------:R-:W-:Y:S01]  /*58b40*/  BSSY.RECONVERGENT B2, `(.L_x_1671) ;  /* 0x0000023000027945 */ /* 0x000fe20003800200 */
[----:B------:R-:W-:-:S04]  /*58b50*/  DADD R94, R166, -R94 ;  /* 0x00000000a65e7229 */ /* 0x000fc8000000085e */
[----:B------:R-:W-:Y:S02]  /*58b60*/  DMUL R64, R104, R96 ;  /* 0x0000006068407228 */ /* 0x000fe40000000000 */
[----:B------:R-:W-:Y:S02]  /*58b70*/  DMUL R24, R102, R92 ;  /* 0x0000005c66187228 */ /* 0x000fe40000000000 */
[----:B-1----:R-:W-:Y:S02]  /*58b80*/  DMUL R22, R100, R94 ;  /* 0x0000005e64167228 */ /* 0x002fe40000000000 */
[----:B0-----:R-:W-:Y:S02]  /*58b90*/  DFMA R98, -R70, R66, 1 ;  /* 0x3ff000004662742b */ /* 0x001fe40000000142 */
        /* <DEDUP_REMOVED lines=29> */
.L_x_1672:
[----:B------:R-:W-:Y:S05]  /*58d70*/  BSYNC.RECONVERGENT B2 ;  /* 0x0000000000027941 */ /* 0x000fea0003800200 */
.L_x_1671:
        /* <DEDUP_REMOVED lines=30> */
.L_x_1674:
[----:B------:R-:W-:Y:S05]  /*58f60*/  BSYNC.RECONVERGENT B2 ;  /* 0x0000000000027941 */ /* 0x000fea0003800200 */
.L_x_1673:
        /* <DEDUP_REMOVED lines=34> */
.L_x_1670:
[----:B------:R-:W-:Y:S05]  /*59190*/  BSYNC.RECONVERGENT B1 ;  /* 0x0000000000017941 */ /* 0x000fea0003800200 */
.L_x_1669:
        /* <DEDUP_REMOVED lines=19> */
.L_x_1680:
        /* <DEDUP_REMOVED lines=21> */
.L_x_1679:
[----:B------:R-:W-:Y:S05]  /*59420*/  BSYNC.RECONVERGENT B3 ;  /* 0x0000000000037941 */ /* 0x000fea0003800200 */
.L_x_1678:
        /* <DEDUP_REMOVED lines=10> */
.L_x_1677:
[----:B------:R-:W-:Y:S02]  /*594d0*/  IMAD.MOV.U32 R70, RZ, RZ, R22 ;  /* 0x000000ffff467224 */ /* 0x000fe400078e0016 */
[----:B------:R-:W-:-:S07]  /*594e0*/  IMAD.MOV.U32 R71, RZ, RZ, R23 ;  /* 0x000000ffff477224 */ /* 0x000fce00078e0017 */
.L_x_1676:
[----:B------:R-:W-:Y:S05]  /*594f0*/  BSYNC.RECONVERGENT B1 ;  /* 0x0000000000017941 */ /* 0x000fea0003800200 */
.L_x_1675:
        /* <DEDUP_REMOVED lines=25> */
.L_x_1682:
[----:B------:R-:W-:Y:S05]  /*59690*/  BSYNC.RECONVERGENT B1 ;  /* 0x0000000000017941 */ /* 0x000fea0003800200 */
.L_x_1681:
[----:B------:R-:W1:Y:S01]  /*596a0*/  MUFU.RCP64H R25, R71 ;  /* 0x0000004700197308 */ /* 0x000e620000001800 */
[----:B------:R-:W-:Y:S01]  /*596b0*/  MOV R24, 0x1 ;  /* 0x0000000100187802 */ /* 0x000fe20000000f00 */
[----:B------:R-:W-:Y:S01]  /*596c0*/  BSSY.RECONVERGENT B1, `(.L_x_1683) ;  /* 0x0000017000017945 */ /* 0x000fe20003800200 */
[----:B------:R-:W-:Y:S01]  /*596d0*/  FSETP.GEU.AND P1, PT, |R73|, 6.5827683646048100446e-37, PT ;  /* 0x036000004900780b */ /* 0x000fe20003f2e200 */
        /* <DEDUP_REMOVED lines=21> */
.L_x_1684:
[----:B------:R-:W-:Y:S05]  /*59830*/  BSYNC.RECONVERGENT B1 ;  /* 0x0000000000017941 */ /* 0x000fea0003800200 */
.L_x_1683:
[----:B------:R-:W1:Y:S01]  /*59840*/  MUFU.RCP64H R23, R71 ;  /* 0x0000004700177308 */ /* 0x000e620000001800 */
[----:B------:R-:W-:Y:S01]  /*59850*/  MOV R22, 0x1 ;  /* 0x0000000100167802 */ /* 0x000fe20000000f00 */
[----:B------:R-:W-:Y:S01]  /*59860*/  BSSY.RECONVERGENT B1, `(.L_x_1685) ;  /* 0x0000013000017945 */ /* 0x000fe20003800200 */
[----:B------:R-:W-:-:S04]  /*59870*/  FSETP.GEU.AND P1, PT, |R39|, 6.5827683646048100446e-37, PT ;  /* 0x036000002700780b */ /* 0x000fc80003f2e200 */
        /* <DEDUP_REMOVED lines=17> */
.L_x_1686:
[----:B------:R-:W-:Y:S05]  /*59990*/  BSYNC.RECONVERGENT B1 ;  /* 0x0000000000017941 */ /* 0x000fea0003800200 */
.L_x_1685:
[----:B------:R-:W-:Y:S02]  /*599a0*/  IMAD.MOV.U32 R122, RZ, RZ, R22 ;  /* 0x000000ffff7a7224 */ /* 0x000fe400078e0016 */
[----:B------:R-:W-:-:S07]  /*599b0*/  IMAD.MOV.U32 R123, RZ, RZ, R23 ;  /* 0x000000ffff7b7224 */ /* 0x000fce00078e0017 */
.L_x_1652:
[----:B------:R-:W-:Y:S05]  /*599c0*/  BSYNC.RECONVERGENT B0 ;  /* 0x0000000000007941 */ /* 0x000fea0003800200 */
.L_x_1650:
[----:B------:R-:W2:Y:S01]  /*599d0*/  LDCU UR6, c[0x0][0x3a8] ;  /* 0x00007500ff0677ac */ /* 0x000ea20008000800 */
[----:B------:R-:W-:Y:S01]  /*599e0*/  CS2R R120, SRZ ;  /* 0x0000000000787805 */ /* 0x000fe2000001ff00 */
[----:B--2---:R-:W-:-:S09]  /*599f0*/  UISETP.GE.AND UP0, UPT, UR6, 0x1, UPT ;  /* 0x000000010600788c */ /* 0x004fd2000bf06270 */
        /* <DEDUP_REMOVED lines=11> */
.L_x_1770:
[----:B------:R-:W2:Y:S01]  /*59ab0*/  LDC.64 R22, c[0x0][0x3a0] ;  /* 0x0000e800ff167b82 */ /* 0x000ea20000000a00 */
[----:B------:R-:W3:Y:S01]  /*59ac0*/  LDCU UR6, c[0x0][0x3a8] ;  /* 0x00007500ff0677ac */ /* 0x000ee20008000800 */
[----:B--2---:R-:W-:-:S05]  /*59ad0*/  IMAD.WIDE.U32 R22, R135, 0x40, R22 ;  /* 0x0000004087167825 */ /* 0x004fca00078e0016 */
[----:B------:R-:W2:Y:S04]  /*59ae0*/  LDG.E R0, desc[UR4][R22.64] ;  /* 0x0000000416007981 */ /* 0x000ea8000c1e1900 */
[----:B------:R4:W5:Y:S01]  /*59af0*/  LDG.E.64 R104, desc[UR4][R22.64+0x8] ;  /* 0x0000080416687981 */ /* 0x000962000c1e1b00 */
[----:B------:R-:W-:Y:S01]  /*59b00*/  VIADD R135, R135, 0x1 ;  /* 0x0000000187877836 */ /* 0x000fe20000000000 */
[----:B------:R-:W-:Y:S04]  /*59b10*/  BSSY.RECONVERGENT B4, `(.L_x_1688) ;  /* 0x000040f000047945 */ /* 0x000fe80003800200 */
[----:B------:R-:W-:Y:S01]  /*59b20*/  BSSY.RELIABLE B0, `(.L_x_1689) ;  /* 0x0000016000007945 */ /* 0x000fe20003800100 */
[----:B---3--:R-:W-:-:S02]  /*59b30*/  ISETP.NE.AND P4, PT, R135, UR6, PT ;  /* 0x0000000687007c0c */ /* 0x008fc4000bf85270 */
[----:B--2---:R-:W-:-:S13]  /*59b40*/  ISETP.NE.AND P0, PT, R0, 0x1, PT ;  /* 0x000000010000780c */ /* 0x004fda0003f05270 */
[----:B01--4-:R-:W-:Y:S05]  /*59b50*/  @!P0 BRA `(.L_x_1690) ;  /* 0x0000000000288947 */ /* 0x013fea0003800000 */
[----:B------:R2:W5:Y:S04]  /*59b60*/  LDG.E.64 R118, desc[UR4][R22.64+0x28] ;  /* 0x0000280416767981 */ /* 0x000568000c1e1b00 */
[----:B------:R2:W5:Y:S04]  /*59b70*/  LDG.E.64 R116, desc[UR4][R22.64+0x30] ;  /* 0x0000300416747981 */ /* 0x000568000c1e1b00 */
[----:B------:R2:W5:Y:S01]  /*59b80*/  LDG.E.64 R114, desc[UR4][R22.64+0x38] ;  /* 0x0000380416727981 */ /* 0x000562000c1e1b00 */
[----:B------:R-:W-:Y:S01]  /*59b90*/  ISETP.NE.AND P0, PT, R0, RZ, PT ;  /* 0x000000ff0000720c */ /* 0x000fe20003f05270 */
[----:B------:R-:W-:Y:S01]  /*59ba0*/  IMAD.MOV.U32 R113, RZ, RZ, 0x43763457 ;  /* 0x43763457ff717424 */ /* 0x000fe200078e00ff */
[----:B------:R-:W-:-:S11]  /*59bb0*/  MOV R112, 0x85d8a000 ;  /* 0x85d8a00000707802 */ /* 0x000fd60000000f00 */
[----:B------:R-:W-:Y:S05]  /*59bc0*/  @!P0 BREAK.RELIABLE B0 ;  /* 0x0000000000008942 */ /* 0x000fea0003800100 */
[----:B--2---:R-:W-:Y:S05]  /*59bd0*/  @P0 BRA `(.L_x_1691) ;  /* 0x0000000000280947 */ /* 0x004fea0003800000 */
[----:B-----5:R-:W-:Y:S01]  /*59be0*/  DADD R120, R120, R104 ;  /* 0x0000000078787229 */ /* 0x020fe20000000068 */
[----:B------:R-:W-:Y:S10]  /*59bf0*/  BRA `(.L_x_1692) ;  /* 0x0000004000007947 */ /* 0x000ff40003800000 */
.L_x_1690:
        /* <DEDUP_REMOVED lines=8> */
.L_x_1691:
[----:B------:R-:W-:Y:S05]  /*59c80*/  BSYNC.RELIABLE B0 ;  /* 0x0000000000007941 */ /* 0x000fea0003800100 */
.L_x_1689:
[----:B------:R-:W2:Y:S01]  /*59c90*/  LDCU UR6, c[0x0][0x388] ;  /* 0x00007100ff0677ac */ /* 0x000ea20008000800 */
[----:B------:R-:W-:Y:S02]  /*59ca0*/  IMAD.MOV.U32 R110, RZ, RZ, 0x0 ;  /* 0x00000000ff6e7424 */ /* 0x000fe400078e00ff */
[----:B------:R-:W-:Y:S01]  /*59cb0*/  IMAD.MOV.U32 R111, RZ, RZ, 0x3ff00000 ;  /* 0x3ff00000ff6f7424 */ /* 0x000fe200078e00ff */
[----:B--2---:R-:W-:-:S09]  /*59cc0*/  UISETP.GE.AND UP0, UPT, UR6, 0x1, UPT ;  /* 0x000000010600788c */ /* 0x004fd2000bf06270 */
[----:B------:R-:W-:Y:S05]  /*59cd0*/  BRA.U !UP0, `(.L_x_1693) ;  /* 0x00000011086c7547 */ /* 0x000fea000b800000 */
[----:B------:R-:W-:Y:S01]  /*59ce0*/  BSSY.RECONVERGENT B0, `(.L_x_1693) ;  /* 0x000011a000007945 */ /* 0x000fe20003800200 */
[----:B------:R-:W-:Y:S02]  /*59cf0*/  IMAD.MOV.U32 R134, RZ, RZ, RZ ;  /* 0x000000ffff867224 */ /* 0x000fe400078e00ff */
[----:B------:R-:W-:Y:S02]  /*59d00*/  IMAD.MOV.U32 R110, RZ, RZ, 0x0 ;  /* 0x00000000ff6e7424 */ /* 0x000fe400078e00ff */
[----:B------:R-:W-:-:S07]  /*59d10*/  IMAD.MOV.U32 R111, RZ, RZ, 0x3ff00000 ;  /* 0x3ff00000ff6f7424 */ /* 0x000fce00078e00ff */
.L_x_1712:
        /* <DEDUP_REMOVED lines=9> */
[----:B------:R-:W1:Y:S04]  /*59db0*/  LDG.E.64 R70, desc[UR4][R22.64+0x18] ;  /* 0x0000180416467981 */ /* 0x000e68000c1e1b00 */
        /* <DEDUP_REMOVED lines=16> */
[----:B-1----:R-:W-:Y:S02]  /*59ec0*/  DADD R88, R70, -R140 ;  /* 0x0000000046587229 */ /* 0x002fe4000000088c */
        /* <DEDUP_REMOVED lines=38> */
.L_x_1697:
[----:B------:R-:W-:Y:S05]  /*5a130*/  BSYNC.RECONVERGENT B2 ;  /* 0x0000000000027941 */ /* 0x000fea0003800200 */
.L_x_1696:
        /* <DEDUP_REMOVED lines=33> */
.L_x_1699:
[----:B------:R-:W-:Y:S05]  /*5a350*/  BSYNC.RECONVERGENT B2 ;  /* 0x0000000000027941 */ /* 0x000fea0003800200 */
.L_x_1698:
        /* <DEDUP_REMOVED lines=28> */
.L_x_1701:
[----:B------:R-:W-:Y:S05]  /*5a520*/  BSYNC.RECONVERGENT B2 ;  /* 0x0000000000027941 */ /* 0x000fea0003800200 */
.L_x_1700:
[----:B------:R-:W-:-:S06]  /*5a530*/  DSETP.GEU.AND P1, PT, R22, RZ, PT ;  /* 0x000000ff1600722a */ /* 0x000fcc0003f2e000 */
[----:B------:R-:W-:Y:S02]  /*5a540*/  FSEL R108, R22, RZ, P1 ;  /* 0x000000ff166c7208 */ /* 0x000fe40000800000 */
[----:B------:R-:W-:-:S07]  /*5a550*/  FSEL R109, R23, RZ, P1 ;  /* 0x000000ff176d7208 */ /* 0x000fce0000800000 */
.L_x_1695:
[----:B------:R-:W-:Y:S05]  /*5a560*/  BSYNC.RECONVERGENT B1 ;  /* 0x0000000000017941 */ /* 0x000fea0003800200 */
.L_x_1694:
        /* <DEDUP_REMOVED lines=51> */
.L_x_1705:
[----:B------:R-:W-:Y:S05]  /*5a8a0*/  BSYNC.RECONVERGENT B2 ;  /* 0x0000000000027941 */ /* 0x000fea0003800200 */
.L_x_1704:
        /* <DEDUP_REMOVED lines=33> */
.L_x_1707:
[----:B------:R-:W-:Y:S05]  /*5aac0*/  BSYNC.RECONVERGENT B2 ;  /* 0x0000000000027941 */ /* 0x000fea0003800200 */
.L_x_1706:
        /* <DEDUP_REMOVED lines=28> */
.L_x_1709:
[----:B------:R-:W-:Y:S05]  /*5ac90*/  BSYNC.RECONVERGENT B2 ;  /* 0x0000000000027941 */ /* 0x000fea0003800200 */
.L_x_1708:
[----:B------:R-:W-:-:S06]  /*5aca0*/  DSETP.GEU.AND P0, PT, R22, RZ, PT ;  /* 0x000000ff1600722a */ /* 0x000fcc0003f0e000 */
[----:B------:R-:W-:Y:S02]  /*5acb0*/  FSEL R82, R22, RZ, P0 ;  /* 0x000000ff16527208 */ /* 0x000fe40000000000 */
[----:B------:R-:W-:-:S07]  /*5acc0*/  FSEL R83, R23, RZ, P0 ;  /* 0x000000ff17537208 */ /* 0x000fce0000000000 */
.L_x_1703:
[----:B------:R-:W-:Y:S05]  /*5acd0*/  BSYNC.RECONVERGENT B1 ;  /* 0x0000000000017941 */ /* 0x000fea0003800200 */
.L_x_1702:
        /* <DEDUP_REMOVED lines=21> */
.L_x_1711:
[----:B------:R-:W-:Y:S05]  /*5ae30*/  BSYNC.RECONVERGENT B1 ;  /* 0x0000000000017941 */ /* 0x000fea0003800200 */
.L_x_1710:
[----:B------:R-:W0:Y:S01]  /*5ae40*/  LDCU UR6, c[0x0][0x388] ;  /* 0x00007100ff0677ac */ /* 0x000e220008000800 */
[----:B------:R-:W-:-:S05]  /*5ae50*/  VIADD R134, R134, 0x1 ;  /* 0x0000000186867836 */ /* 0x000fca0000000000 */
[----:B0-----:R-:W-:-:S13]  /*5ae60*/  ISETP.NE.AND P0, PT, R134, UR6, PT ;  /* 0x0000000686007c0c */ /* 0x001fda000bf05270 */
[----:B------:R-:W-:Y:S05]  /*5ae70*/  @P0 BRA `(.L_x_1712) ;  /* 0xffffffec00a80947 */ /* 0x000fea000383ffff */
[----:B------:R-:W-:Y:S05]  /*5ae80*/  BSYNC.RECONVERGENT B0 ;  /* 0x0000000000007941 */ /* 0x000fea0003800200 */
.L_x_1693:
[----:B------:R-:W2:Y:S01]  /*5ae90*/  LDCU UR6, c[0x0][0x398] ;  /* 0x00007300ff0677ac */ /* 0x000ea20008000800 */
[----:B------:R-:W-:Y:S01]  /*5aea0*/  BSSY.RECONVERGENT B3, `(.L_x_1713) ;  /* 0x00001cc000037945 */ /* 0x000fe20003800200 */
[----:B--2---:R-:W-:-:S05]  /*5aeb0*/  IMAD.U32 R0, RZ, RZ, UR6 ;  /* 0x00000006ff007e24 */ /* 0x004fca000f8e00ff */
        /* <DEDUP_REMOVED lines=8> */
.L_x_1734:
[----:B--2---:R-:W2:Y:S02]  /*5af40*/  LDC.64 R22, c[0x0][0x390] ;  /* 0x0000e400ff167b82 */ /* 0x004ea40000000a00 */
[----:B--2---:R-:W-:-:S05]  /*5af50*/  IMAD.WIDE.U32 R22, R90, 0x60, R22 ;  /* 0x000000605a167825 */ /* 0x004fca00078e0016 */
        /* <DEDUP_REMOVED lines=8> */
[----:B-1----:R-:W4:Y:S01]  /*5afe0*/  LDG.E.64 R80, desc[UR4][R22.64+0x28] ;  /* 0x0000280416507981 */ /* 0x002f22000c1e1b00 */
[----:B------:R-:W-:Y:S01]  /*5aff0*/  UMOV UR6, 0x812dea11 ;  /* 0x812dea1100067882 */ /* 0x000fe20000000000 */
[----:B------:R-:W-:Y:S01]  /*5b000*/  UMOV UR7, 0x3d719799 ;  /* 0x3d71979900077882 */ /* 0x000fe20000000000 */
[----:B------:R-:W-:Y:S01]  /*5b010*/  BSSY.RECONVERGENT B0, `(.L_x_1718) ;  /* 0x000007e000007945 */ /* 0x000fe20003800200 */
[----:B------:R-:W-:-:S02]  /*5b020*/  PLOP3.LUT P0, PT, PT, PT, PT, 0x80, 0x8 ;  /* 0x000000000008781c */ /* 0x000fc40003f0f070 */
[----:B-1----:R-:W-:Y:S01]  /*5b030*/  CS2R R88, SRZ ;  /* 0x0000000000587805 */ /* 0x002fe2000001ff00 */
        /* <DEDUP_REMOVED lines=16> */
[----:B0-----:R-:W-:Y:S05]  /*5b140*/  @!P1 BRA `(.L_x_1719) ;  /* 0x0000000400a89947 */ /* 0x001fea0003800000 */
[----:B------:R-:W1:Y:S01]  /*5b150*/  MUFU.RCP64H R67, R73 ;  /* 0x0000004900437308 */ /* 0x000e620000001800 */
[----:B------:R-:W-:Y:S01]  /*5b160*/  IMAD.MOV.U32 R66, RZ, RZ, 0x1 ;  /* 0x00000001ff427424 */ /* 0x000fe200078e00ff */
[----:B------:R-:W-:Y:S01]  /*5b170*/  DADD R38, R166, -R86 ;  /* 0x00000000a6267229 */ /* 0x000fe20000000856 */
[----:B------:R-:W-:Y:S01]  /*5b180*/  BSSY.RECONVERGENT B11, `(.L_x_1720) ;  /* 0x000001d0000b7945 */ /* 0x000fe20003800200 */
[----:B------:R-:W-:-:S03]  /*5b190*/  DADD R70, R168, -R70 ;  /* 0x00000000a8467229 */ /* 0x000fc60000000846 */
[----:B------:R-:W2:Y:S05]  /*5b1a0*/  BMOV.32.CLEAR R91, B11 ;  /* 0x000000000b5b7355 */ /* 0x000eaa0000100000 */
[----:B-1----:R-:W-:-:S08]  /*5b1b0*/  DFMA R64, -R72, R66, 1 ;  /* 0x3ff000004840742b */ /* 0x002fd00000000142 */
[----:B------:R-:W-:Y:S02]  /*5b1c0*/  DFMA R86, R64, R64, R64 ;  /* 0x000000404056722b */ /* 0x000fe40000000040 */
[----:B------:R-:W-:Y:S02]  /*5b1d0*/  DMUL R64, R28, R38 ;  /* 0x000000261c407228 */ /* 0x000fe40000000000 */
[----:B------:R-:W-:-:S04]  /*5b1e0*/  DADD R28, R164, -R92 ;  /* 0x00000000a41c7229 */ /* 0x000fc8000000085c */
        /* <DEDUP_REMOVED lines=21> */
.L_x_1721:
[----:B------:R1:W-:Y:S05]  /*5b340*/  BMOV.32 B11, R91 ;  /* 0x0000005b0b007356 */ /* 0x0003ea0000000000 */
[----:B------:R-:W-:Y:S05]  /*5b350*/  BSYNC.RECONVERGENT B11 ;  /* 0x00000000000b7941 */ /* 0x000fea0003800200 */
.L_x_1720:
[----:B------:R-:W-:-:S06]  /*5b360*/  DSETP.GT.AND P1, PT, R86, 1, PT ;  /* 0x3ff000005600742a */ /* 0x000fcc0003f24000 */
[----:B------:R-:W-:-:S14]  /*5b370*/  DSETP.LT.OR P1, PT, R86, RZ, P1 ;  /* 0x000000ff5600722a */ /* 0x000fdc0000f21400 */
[----:B------:R-:W-:Y:S05]  /*5b380*/  @P1 BRA `(.L_x_1719) ;  /* 0x0000000400181947 */ /* 0x000fea0003800000 */
[----:B------:R-:W2:Y:S01]  /*5b390*/  MUFU.RCP64H R65, R73 ;  /* 0x0000004900417308 */ /* 0x000ea20000001800 */
[----:B------:R-:W-:Y:S01]  /*5b3a0*/  IMAD.MOV.U32 R64, RZ, RZ, 0x1 ;  /* 0x00000001ff407424 */ /* 0x000fe200078e00ff */
[----:B------:R-:W-:Y:S01]  /*5b3b0*/  DMUL R24, R80, R70 ;  /* 0x0000004650187228 */ /* 0x000fe20000000000 */
[----:B------:R-:W-:Y:S01]  /*5b3c0*/  BSSY.RECONVERGENT B11, `(.L_x_1722) ;  /* 0x000001e0000b7945 */ /* 0x000fe20003800200 */
[----:B------:R-:W-:-:S06]  /*5b3d0*/  DMUL R22, R82, R28 ;  /* 0x0000001c52167228 */ /* 0x000fcc0000000000 */
[C---:B------:R-:W-:Y:S02]  /*5b3e0*/  DFMA R28, R84.reuse, R28, -R24 ;  /* 0x0000001c541c722b */ /* 0x040fe40000000818 */
[-C--:B------:R-:W-:Y:S02]  /*5b3f0*/  DMUL R84, R84, R38.reuse ;  /* 0x0000002654547228 */ /* 0x080fe40000000000 */
[----:B------:R-:W-:Y:S01]  /*5b400*/  DFMA R38, R80, R38, -R22 ;  /* 0x000000265026722b */ /* 0x000fe20000000816 */
[----:B------:R-:W3:Y:S05]  /*5b410*/  BMOV.32.CLEAR R80, B11 ;  /* 0x000000000b507355 */ /* 0x000eea0000100000 */
[----:B--2---:R-:W-:-:S02]  /*5b420*/  DFMA R66, -R72, R64, 1 ;  /* 0x3ff000004842742b */ /* 0x004fc40000000140 */
        /* <DEDUP_REMOVED lines=16> */
[----:B------:R-:W-:Y:S01]  /*5b530*/  MOV R22, R64 ;  /* 0x0000004000167202 */ /* 0x000fe20000000f00 */
[----:B------:R-:W-:Y:S01]  /*5b540*/  IMAD.MOV.U32 R21, RZ, RZ, R65 ;  /* 0x000000ffff157224 */ /* 0x000fe200078e0041 */
[----:B------:R-:W-:Y:S01]  /*5b550*/  MOV R0, 0x5b590 ;  /* 0x0005b59000007802 */ /* 0x000fe20000000f00 */
[----:B------:R-:W-:Y:S02]  /*5b560*/  IMAD.MOV.U32 R64, RZ, RZ, R72 ;  /* 0x000000ffff407224 */ /* 0x000fe400078e0048 */
[----:B------:R-:W-:-:S07]  /*5b570*/  IMAD.MOV.U32 R23, RZ, RZ, R73 ;  /* 0x000000ffff177224 */ /* 0x000fce00078e0049 */
[----:B01----:R-:W-:Y:S05]  /*5b580*/  CALL.REL.NOINC `($__internal_2_$__cuda_sm20_div_rn_f64_full) ;  /* 0x000005fc00a87944 */ /* 0x003fea0003c00000 */
.L_x_1723:
[----:B------:R2:W-:Y:S05]  /*5b590*/  BMOV.32 B11, R80 ;  /* 0x000000500b007356 */ /* 0x0005ea0000000000 */
[----:B------:R-:W-:Y:S05]  /*5b5a0*/  BSYNC.RECONVERGENT B11 ;  /* 0x00000000000b7941 */ /* 0x000fea0003800200 */
.L_x_1722:
[----:B------:R-:W-:-:S08]  /*5b5b0*/  DADD R86, R22, R86 ;  /* 0x0000000016567229 */ /* 0x000fd00000000056 */
[----:B------:R-:W-:-:S06]  /*5b5c0*/  DSETP.GT.AND P1, PT, R86, 1, PT ;  /* 0x3ff000005600742a */ /* 0x000fcc0003f24000 */
[----:B------:R-:W-:-:S14]  /*5b5d0*/  DSETP.LT.OR P1, PT, R22, RZ, P1 ;  /* 0x000000ff1600722a */ /* 0x000fdc0000f21400 */
[----:B------:R-:W-:Y:S05]  /*5b5e0*/  @P1 BRA `(.L_x_1719) ;  /* 0x0000000000801947 */ /* 0x000fea0003800000 */
[----:B------:R-:W3:Y:S01]  /*5b5f0*/  MUFU.RCP64H R23, R73 ;  /* 0x0000004900177308 */ /* 0x000ee20000001800 */
[----:B------:R-:W-:Y:S01]  /*5b600*/  IMAD.MOV.U32 R22, RZ, RZ, 0x1 ;  /* 0x00000001ff167424 */ /* 0x000fe200078e00ff */
[----:B------:R-:W-:Y:S01]  /*5b610*/  DMUL R28, R76, R28 ;  /* 0x0000001c4c1c7228 */ /* 0x000fe20000000000 */
[----:B------:R-:W-:Y:S07]  /*5b620*/  BSSY.RECONVERGENT B11, `(.L_x_1724) ;  /* 0x00000180000b7945 */ /* 0x000fee0003800200 */
[----:B------:R-:W-:-:S02]  /*5b630*/  DFMA R28, R78, R38, R28 ;  /* 0x000000264e1c722b */ /* 0x000fc4000000001c */
[----:B---3--:R-:W-:-:S06]  /*5b640*/  DFMA R24, -R72, R22, 1 ;  /* 0x3ff000004818742b */ /* 0x008fcc0000000116 */
        /* <DEDUP_REMOVED lines=8> */
[----:B------:R-:W-:Y:S01]  /*5b6d0*/  DFMA R22, R38, R24, R22 ;  /* 0x000000182616722b */ /* 0x000fe20000000016 */
[----:B------:R-:W3:Y:S09]  /*5b6e0*/  BMOV.32.CLEAR R38, B11 ;  /* 0x000000000b267355 */ /* 0x000ef20000100000 */
        /* <DEDUP_REMOVED lines=9> */
[----:B012---:R-:W-:Y:S05]  /*5b780*/  CALL.REL.NOINC `($__internal_2_$__cuda_sm20_div_rn_f64_full) ;  /* 0x000005fc00287944 */ /* 0x007fea0003c00000 */
.L_x_1725:
[----:B------:R3:W-:Y:S05]  /*5b790*/  BMOV.32 B11, R38 ;  /* 0x000000260b007356 */ /* 0x0007ea0000000000 */
[----:B------:R-:W-:Y:S05]  /*5b7a0*/  BSYNC.RECONVERGENT B11 ;  /* 0x00000000000b7941 */ /* 0x000fea0003800200 */
.L_x_1724:
[----:B------:R-:W-:-:S06]  /*5b7b0*/  DSETP.GEU.AND P1, PT, R22, RZ, PT ;  /* 0x000000ff1600722a */ /* 0x000fcc0003f2e000 */
[----:B------:R-:W-:Y:S02]  /*5b7c0*/  PLOP3.LUT P0, PT, P1, PT, PT, 0x8, 0x80 ;  /* 0x000000000080781c */ /* 0x000fe40000f0e170 */
[----:B------:R-:W-:Y:S02]  /*5b7d0*/  FSEL R88, R22, RZ, P1 ;  /* 0x000000ff16587208 */ /* 0x000fe40000800000 */
[----:B------:R-:W-:-:S09]  /*5b7e0*/  FSEL R89, R23, RZ, P1 ;  /* 0x000000ff17597208 */ /* 0x000fd20000800000 */
.L_x_1719:
[----:B------:R-:W-:Y:S05]  /*5b7f0*/  BSYNC.RECONVERGENT B0 ;  /* 0x0000000000007941 */ /* 0x000fea0003800200 */
.L_x_1718:
[----:B------:R-:W4:Y:S02]  /*5b800*/  LDC.64 R22, c[0x0][0x390] ;  /* 0x0000e400ff167b82 */ /* 0x000f240000000a00 */
[----:B----4-:R-:W-:-:S05]  /*5b810*/  IMAD.WIDE.U32 R64, R90, 0x60, R22 ;  /* 0x000000605a407825 */ /* 0x010fca00078e0016 */
[----:B------:R-:W4:Y:S04]  /*5b820*/  LDG.E.64 R92, desc[UR4][R64.64+0x70] ;  /* 0x00007004405c7981 */ /* 0x000f28000c1e1b00 */
[----:B------:R-:W4:Y:S04]  /*5b830*/  LDG.E.64 R74, desc[UR4][R64.64+0xa0] ;  /* 0x0000a004404a7981 */ /* 0x000f28000c1e1b00 */
[----:B------:R-:W5:Y:S04]  /*5b840*/  LDG.E.64 R70, desc[UR4][R64.64+0x60] ;  /* 0x0000600440467981 */ /* 0x000f68000c1e1b00 */
[----:B------:R-:W3:Y:S04]  /*5b850*/  LDG.E.64 R86, desc[UR4][R64.64+0x68] ;  /* 0x0000680440567981 */ /* 0x000ee8000c1e1b00 */
[----:B------:R-:W5:Y:S04]  /*5b860*/  LDG.E.64 R78, desc[UR4][R64.64+0x90] ;  /* 0x00009004404e7981 */ /* 0x000f68000c1e1b00 */
[----:B------:R-:W3:Y:S04]  /*5b870*/  LDG.E.64 R76, desc[UR4][R64.64+0x98] ;  /* 0x00009804404c7981 */ /* 0x000ee8000c1e1b00 */
[----:B------:R-:W3:Y:S04]  /*5b880*/  LDG.E.64 R82, desc[UR4][R64.64+0x80] ;  /* 0x0000800440527981 */ /* 0x000ee8000c1e1b00 */
[----:B------:R-:W3:Y:S01]  /*5b890*/  LDG.E.64 R84, desc[UR4][R64.64+0x78] ;  /* 0x0000780440547981 */ /* 0x000ee2000c1e1b00 */
[C---:B------:R-:W-:Y:S01]  /*5b8a0*/  DSETP.GTU.AND P1, PT, R88.reuse, R112, PT ;  /* 0x000000705800722a */ /* 0x040fe20003f2c000 */
[----:B------:R-:W-:Y:S01]  /*5b8b0*/  UMOV UR6, 0xd2f1a9fc ;  /* 0xd2f1a9fc00067882 */ /* 0x000fe20000000000 */
[----:B------:R-:W-:Y:S01]  /*5b8c0*/  UMOV UR7, 0x3f50624d ;  /* 0x3f50624d00077882 */ /* 0x000fe20000000000 */
[----:B--2---:R-:W2:Y:S03]  /*5b8d0*/  LDG.E.64 R80, desc[UR4][R64.64+0x88] ;  /* 0x0000880440507981 */ /* 0x004ea6000c1e1b00 */
[----:B------:R-:W-:-:S06]  /*5b8e0*/  DSETP.LTU.OR P1, PT, R88, UR6, P1 ;  /* 0x0000000658007e2a */ /* 0x000fcc0008f29400 */
[----:B------:R-:W-:-:S13]  /*5b8f0*/  PLOP3.LUT P1, PT, P0, P1, PT, 0xf8, 0x8f ;  /* 0x00000000008f781c */ /* 0x000fda0000723f70 */
[----:B------:R0:W2:Y:S01]  /*5b900*/  @!P1 LDG.E.64 R22, desc[UR4][R64.64+0x58] ;  /* 0x0000580440169981 */ /* 0x0000a2000c1e1b00 */
[----:B------:R-:W-:Y:S01]  /*5b910*/  UMOV UR6, 0x812dea11 ;  /* 0x812dea1100067882 */ /* 0x000fe20000000000 */
[----:B------:R-:W-:Y:S01]  /*5b920*/  UMOV UR7, 0x3d719799 ;  /* 0x3d71979900077882 */ /* 0x000fe20000000000 */
[----:B------:R-:W-:Y:S01]  /*5b930*/  BSSY.RECONVERGENT B0, `(.L_x_1726) ;  /* 0x000007f000007945 */ /* 0x000fe20003800200 */
[----:B------:R-:W-:Y:S02]  /*5b940*/  PLOP3.LUT P0, PT, PT, PT, PT, 0x80, 0x8 ;  /* 0x000000000008781c */ /* 0x000fe40003f0f070 */
[----:B------:R-:W-:Y:S01]  /*5b950*/  CS2R R88, SRZ ;  /* 0x0000000000587805 */ /* 0x000fe2000001ff00 */
[----:B----4-:R-:W-:-:S08]  /*5b960*/  DADD R74, -R92, R74 ;  /* 0x000000005c4a7229 */ /* 0x010fd0000000014a */
[----:B------:R-:W-:Y:S02]  /*5b970*/  DMUL R28, R74, R118 ;  /* 0x000000764a1c7228 */ /* 0x000fe40000000000 */
[----:B-----5:R-:W-:Y:S02]  /*5b980*/  DADD R78, -R70, R78 ;  /* 0x00000000464e7229 */ /* 0x020fe4000000014e */
[C---:B---3--:R-:W-:Y:S02]  /*5b990*/  DADD R76, -R86.reuse, R76 ;  /* 0x00000000564c7229 */ /* 0x048fe4000000014c */
[----:B------:R-:W-:-:S04]  /*5b9a0*/  DADD R82, -R86, R82 ;  /* 0x0000000056527229 */ /* 0x000fc80000000152 */
[-C--:B------:R-:W-:Y:S02]  /*5b9b0*/  DFMA R28, R78, R114.reuse, -R28 ;  /* 0x000000724e1c722b */ /* 0x080fe4000000081c */
[----:B------:R-:W-:Y:S02]  /*5b9c0*/  DMUL R24, R76, R114 ;  /* 0x000000724c187228 */ /* 0x000fe40000000000 */
[----:B------:R-:W-:Y:S02]  /*5b9d0*/  DADD R84, -R70, R84 ;  /* 0x0000000046547229 */ /* 0x000fe40000000154 */
[----:B------:R-:W-:Y:S02]  /*5b9e0*/  DMUL R38, R78, R116 ;  /* 0x000000744e267228 */ /* 0x000fe40000000000 */
[----:B------:R-:W-:Y:S02]  /*5b9f0*/  DMUL R66, R82, R28 ;  /* 0x0000001c52427228 */ /* 0x000fe40000000000 */
[----:B------:R-:W-:-:S02]  /*5ba00*/  DFMA R24, R74, R116, -R24 ;  /* 0x000000744a18722b */ /* 0x000fc40000000818 */
[----:B--2---:R-:W-:Y:S02]  /*5ba10*/  DADD R80, -R92, R80 ;  /* 0x000000005c507229 */ /* 0x004fe40000000150 */
[----:B0-----:R-:W-:-:S04]  /*5ba20*/  DFMA R64, R76, R118, -R38 ;  /* 0x000000764c40722b */ /* 0x001fc80000000826 */
        /* <DEDUP_REMOVED lines=8> */
[----:B------:R-:W-:Y:S01]  /*5bab0*/  BSSY.RECONVERGENT B11, `(.L_x_1728) ;  /* 0x000001d0000b7945 */ /* 0x000fe20003800200 */
[----:B------:R-:W-:-:S03]  /*5bac0*/  DADD R70, R168, -R70 ;  /* 0x00000000a8467229 */ /* 0x000fc60000000846 */
[----:B-1----:R-:W1:Y:S05]  /*5bad0*/  BMOV.32.CLEAR R91, B11 ;  /* 0x000000000b5b7355 */ /* 0x002e6a0000100000 */
[----:B0-----:R-:W-:-:S08]  /*5bae0*/  DFMA R22, -R72, R66, 1 ;  /* 0x3ff000004816742b */ /* 0x001fd00000000142 */
        /* <DEDUP_REMOVED lines=24> */
.L_x_1729:
[----:B------:R0:W-:Y:S05]  /*5bc70*/  BMOV.32 B11, R91 ;  /* 0x0000005b0b007356 */ /* 0x0001ea0000000000 */
[----:B------:R-:W-:Y:S05]  /*5bc80*/  BSYNC.RECONVERGENT B11 ;  /* 0x00000000000b7941 */ /* 0x000fea0003800200 */
.L_x_1728:
        /* <DEDUP_REMOVED lines=30> */
[----:B------:R-:W-:Y:S01]  /*5be70*/  MOV R21, R65 ;  /* 0x0000004100157202 */ /* 0x000fe20000000f00 */
[----:B------:R-:W-:Y:S01]  /*5be80*/  IMAD.MOV.U32 R64, RZ, RZ, R72 ;  /* 0x000000ffff407224 */ /* 0x000fe200078e0048 */
[----:B------:R-:W-:Y:S01]  /*5be90*/  MOV R0, 0x5bec0 ;  /* 0x0005bec000007802 */ /* 0x000fe20000000f00 */
[----:B------:R-:W-:-:S07]  /*5bea0*/  IMAD.MOV.U32 R23, RZ, RZ, R73 ;  /* 0x000000ffff177224 */ /* 0x000fce00078e0049 */
[----:B0-----:R-:W-:Y:S05]  /*5beb0*/  CALL.REL.NOINC `($__internal_2_$__cuda_sm20_div_rn_f64_full) ;  /* 0x000005f4005c7944 */ /* 0x001fea0003c00000 */
.L_x_1731:
[----:B------:R1:W-:Y:S05]  /*5bec0*/  BMOV.32 B11, R80 ;  /* 0x000000500b007356 */ /* 0x0003ea0000000000 */
[----:B------:R-:W-:Y:S05]  /*5bed0*/  BSYNC.RECONVERGENT B11 ;  /* 0x00000000000b7941 */ /* 0x000fea0003800200 */
.L_x_1730:
        /* <DEDUP_REMOVED lines=8> */
[----:B------:R-:W-:-:S02]  /*5bf60*/  DFMA R28, R78, R38, R28 ;  /* 0x000000264e1c722b */ /* 0x000fc4000000001c */
[----:B--2---:R-:W-:-:S06]  /*5bf70*/  DFMA R24, -R72, R22, 1 ;  /* 0x3ff000004818742b */ /* 0x004fcc0000000116 */
        /* <DEDUP_REMOVED lines=9> */
[----:B------:R-:W2:Y:S09]  /*5c010*/  BMOV.32.CLEAR R38, B11 ;  /* 0x000000000b267355 */ /* 0x000eb20000100000 */
        /* <DEDUP_REMOVED lines=9> */
[----:B01----:R-:W-:Y:S05]  /*5c0b0*/  CALL.REL.NOINC `($__internal_2_$__cuda_sm20_div_rn_f64_full) ;  /* 0x000005f000dc7944 */ /* 0x003fea0003c00000 */
.L_x_1733:
[----:B------:R2:W-:Y:S05]  /*5c0c0*/  BMOV.32 B11, R38 ;  /* 0x000000260b007356 */ /* 0x0005ea0000000000 */
[----:B------:R-:W-:Y:S05]  /*5c0d0*/  BSYNC.RECONVERGENT B11 ;  /* 0x00000000000b7941 */ /* 0x000fea0003800200 */
.L_x_1732:
[----:B------:R-:W-:-:S06]  /*5c0e0*/  DSETP.GEU.AND P1, PT, R22, RZ, PT ;  /* 0x000000ff1600722a */ /* 0x000fcc0003f2e000 */
[----:B------:R-:W-:Y:S02]  /*5c0f0*/  PLOP3.LUT P0, PT, P1, PT, PT, 0x8, 0x80 ;  /* 0x000000000080781c */ /* 0x000fe40000f0e170 */
[----:B------:R-:W-:Y:S02]  /*5c100*/  FSEL R88, R22, RZ, P1 ;  /* 0x000000ff16587208 */ /* 0x000fe40000800000 */
[----:B------:R-:W-:-:S09]  /*5c110*/  FSEL R89, R23, RZ, P1 ;  /* 0x000000ff17597208 */ /* 0x000fd20000800000 */
.L_x_1727:
[----:B------:R-:W-:Y:S05]  /*5c120*/  BSYNC.RECONVERGENT B0 ;  /* 0x0000000000007941 */ /* 0x000fea0003800200 */
.L_x_1726:
        /* <DEDUP_REMOVED lines=9> */
[----:B---3--:R-:W-:Y:S01]  /*5c1c0*/  IMAD.U32 R0, RZ, RZ, UR6 ;  /* 0x00000006ff007e24 */ /* 0x008fe2000f8e00ff */
[----:B------:R-:W-:-:S04]  /*5c1d0*/  IADD3 R90, PT, PT, R90, 0x2, RZ ;  /* 0x000000025a5a7810 */ /* 0x000fc80007ffe0ff */
[----:B------:R-:W-:-:S04]  /*5c1e0*/  LOP3.LUT R21, R0, 0x7ffffffe, RZ, 0xc0, !PT ;  /* 0x7ffffffe00157812 */ /* 0x000fc800078ec0ff */
[----:B------:R-:W-:Y:S01]  /*5c1f0*/  ISETP.NE.AND P1, PT, R90, R21, PT ;  /* 0x000000155a00720c */ /* 0x000fe20003f25270 */
[----:B----4-:R-:W-:-:S12]  /*5c200*/  @!P0 DMUL R110, R110, R22 ;  /* 0x000000166e6e8228 */ /* 0x010fd80000000000 */
[----:B------:R-:W-:Y:S05]  /*5c210*/  @P1 BRA `(.L_x_1734) ;  /* 0xffffffec00481947 */ /* 0x000fea000383ffff */
[----:B------:R-:W-:Y:S05]  /*5c220*/  BSYNC.RECONVERGENT B1 ;  /* 0x0000000000017941 */ /* 0x000fea0003800200 */
.L_x_1717:
[----:B------:R-:W-:Y:S02]  /*5c230*/  IMAD.MOV.U32 R22, RZ, RZ, R21 ;  /* 0x000000ffff167224 */ /* 0x000fe400078e0015 */
[----:B------:R-:W-:-:S07]  /*5c240*/  IMAD.MOV.U32 R23, RZ, RZ, RZ ;  /* 0x000000ffff177224 */ /* 0x000fce00078e00ff */
.L_x_1716:
[----:B------:R-:W-:Y:S05]  /*5c250*/  BSYNC.RECONVERGENT B2 ;  /* 0x0000000000027941 */ /* 0x000fea0003800200 */
.L_x_1715:
        /* <DEDUP_REMOVED lines=10> */
[----:B-1----:R-:W2:Y:S04]  /*5c300*/  LDG.E.64 R88, desc[UR4][R86.64+0x8] ;  /* 0x0000080456587981 */ /* 0x002ea8000c1e1b00 */
[----:B------:R-:W4:Y:S04]  /*5c310*/  LDG.E.64 R78, desc[UR4][R86.64+0x30] ;  /* 0x00003004564e7981 */ /* 0x000f28000c1e1b00 */
[----:B------:R-:W2:Y:S04]  /*5c320*/  LDG.E.64 R76, desc[UR4][R86.64+0x38] ;  /* 0x00003804564c7981 */ /* 0x000ea8000c1e1b00 */
[----:B------:R-:W2:Y:S04]  /*5c330*/  LDG.E.64 R82, desc[UR4][R86.64+0x20] ;  /* 0x0000200456527981 */ /* 0x000ea8000c1e1b00 */
[----:B------:R-:W2:Y:S04]  /*5c340*/  LDG.E.64 R84, desc[UR4][R86.64+0x18] ;  /* 0x0000180456547981 */ /* 0x000ea8000c1e1b00 */
[----:B------:R-:W2:Y:S01]  /*5c350*/  LDG.E.64 R80, desc[UR4][R86.64+0x28] ;  /* 0x0000280456507981 */ /* 0x000ea2000c1e1b00 */
        /* <DEDUP_REMOVED lines=51> */
.L_x_1738:
[----:B------:R-:W-:Y:S05]  /*5c690*/  BSYNC.RECONVERGENT B1 ;  /* 0x0000000000017941 */ /* 0x000fea0003800200 */
.L_x_1737:
        /* <DEDUP_REMOVED lines=33> */
.L_x_1740:
[----:B------:R-:W-:Y:S05]  /*5c8b0*/  BSYNC.RECONVERGENT B1 ;  /* 0x0000000000017941 */ /* 0x000fea0003800200 */
.L_x_1739:
        /* <DEDUP_REMOVED lines=28> */
.L_x_1742:
[----:B------:R-:W-:Y:S05]  /*5ca80*/  BSYNC.RECONVERGENT B1 ;  /* 0x0000000000017941 */ /* 0x000fea0003800200 */
.L_x_1741:
[----:B------:R-:W-:-:S06]  /*5ca90*/  DSETP.GEU.AND P1, PT, R22, RZ, PT ;  /* 0x000000ff1600722a */ /* 0x000fcc0003f2e000 */
[----:B------:R-:W-:Y:S02]  /*5caa0*/  PLOP3.LUT P0, PT, P1, PT, PT, 0x8, 0x80 ;  /* 0x000000000080781c */ /* 0x000fe40000f0e170 */
[----:B------:R-:W-:Y:S02]  /*5cab0*/  FSEL R90, R22, RZ, P1 ;  /* 0x000000ff165a7208 */ /* 0x000fe40000800000 */
[----:B------:R-:W-:-:S09]  /*5cac0*/  FSEL R91, R23, RZ, P1 ;  /* 0x000000ff175b7208 */ /* 0x000fd20000800000 */
.L_x_1736:
[----:B------:R-:W-:Y:S05]  /*5cad0*/  BSYNC.RECONVERGENT B0 ;  /* 0x0000000000007941 */ /* 0x000fea0003800200 */
.L_x_1735:
        /* <DEDUP_REMOVED lines=8> */
.L_x_1714:
[----:B------:R-:W-:Y:S05]  /*5cb60*/  BSYNC.RECONVERGENT B3 ;  /* 0x0000000000037941 */ /* 0x000fea0003800200 */
.L_x_1713:
[----:B-----5:R-:W-:Y:S01]  /*5cb70*/  DMUL R22, R116, R124 ;  /* 0x0000007c74167228 */ /* 0x020fe20000000000 */
[----:B------:R-:W-:Y:S07]  /*5cb80*/  BSSY.RECONVERGENT B0, `(.L_x_1743) ;  /* 0x000007e000007945 */ /* 0x000fee0003800200 */
[----:B------:R-:W-:-:S08]  /*5cb90*/  DFMA R22, R118, R126, R22 ;  /* 0x0000007e7616722b */ /* 0x000fd00000000016 */
[----:B--2---:R-:W-:-:S08]  /*5cba0*/  DFMA R38, R114, R122, R22 ;  /* 0x0000007a7226722b */ /* 0x004fd00000000016 */
        /* <DEDUP_REMOVED lines=13> */
.L_x_1749:
        /* <DEDUP_REMOVED lines=21> */
.L_x_1748:
[----:B------:R-:W-:Y:S05]  /*5cdd0*/  BSYNC.RECONVERGENT B3 ;  /* 0x0000000000037941 */ /* 0x000fea0003800200 */
.L_x_1747:
        /* <DEDUP_REMOVED lines=10> */
.L_x_1746:
[----:B------:R-:W-:Y:S05]  /*5ce80*/  BSYNC.RECONVERGENT B1 ;  /* 0x0000000000017941 */ /* 0x000fea0003800200 */
.L_x_1745:
        /* <DEDUP_REMOVED lines=16> */
.L_x_1754:
        /* <DEDUP_REMOVED lines=21> */
.L_x_1753:
[----:B------:R-:W-:Y:S05]  /*5d0e0*/  BSYNC.RECONVERGENT B3 ;  /* 0x0000000000037941 */ /* 0x000fea0003800200 */
.L_x_1752:
        /* <DEDUP_REMOVED lines=10> */
.L_x_1751:
[----:B------:R-:W-:Y:S05]  /*5d190*/  BSYNC.RECONVERGENT B1 ;  /* 0x0000000000017941 */ /* 0x000fea0003800200 */
.L_x_1750:
        /* <DEDUP_REMOVED lines=25> */
[----:B01----:R-:W-:Y:S05]  /*5d330*/  CALL.REL.NOINC `($__internal_2_$__cuda_sm20_div_rn_f64_full) ;  /* 0x000005e0003c7944 */ /* 0x003fea0003c00000 */
.L_x_1756:
[----:B------:R-:W-:Y:S05]  /*5d340*/  BSYNC.RECONVERGENT B1 ;  /* 0x0000000000017941 */ /* 0x000fea0003800200 */
.L_x_1755:
[----:B------:R-:W-:-:S11]  /*5d350*/  DADD R120, R120, R22 ;  /* 0x0000000078787229 */ /* 0x000fd60000000016 */
.L_x_1744:
[----:B------:R-:W-:Y:S05]  /*5d360*/  BSYNC.RECONVERGENT B0 ;  /* 0x0000000000007941 */ /* 0x000fea0003800200 */
.L_x_1743:
        /* <DEDUP_REMOVED lines=26> */
.L_x_1762:
        /* <DEDUP_REMOVED lines=21> */
.L_x_1761:
[----:B------:R-:W-:Y:S05]  /*5d660*/  BSYNC.RECONVERGENT B2 ;  /* 0x0000000000027941 */ /* 0x000fea0003800200 */
.L_x_1760:
        /* <DEDUP_REMOVED lines=10> */
.L_x_1759:
[----:B------:R-:W-:Y:S02]  /*5d710*/  IMAD.MOV.U32 R70, RZ, RZ, R22 ;  /* 0x000000ffff467224 */ /* 0x000fe400078e0016 */
[----:B------:R-:W-:-:S07]  /*5d720*/  IMAD.MOV.U32 R71, RZ, RZ, R23 ;  /* 0x000000ffff477224 */ /* 0x000fce00078e0017 */
.L_x_1758:
[----:B------:R-:W-:Y:S05]  /*5d730*/  BSYNC.RECONVERGENT B0 ;  /* 0x0000000000007941 */ /* 0x000fea0003800200 */
.L_x_1757:
        /* <DEDUP_REMOVED lines=10> */
.L_x_1767:
        /* <DEDUP_REMOVED lines=21> */
.L_x_1766:
[----:B------:R-:W-:Y:S05]  /*5d930*/  BSYNC.RECONVERGENT B2 ;  /* 0x0000000000027941 */ /* 0x000fea0003800200 */
.L_x_1765:
        /* <DEDUP_REMOVED lines=10> */
.L_x_1764:
[----:B------:R-:W-:Y:S05]  /*5d9e0*/  BSYNC.RECONVERGENT B0 ;  /* 0x0000000000007941 */ /* 0x000fea0003800200 */
.L_x_1763:
        /* <DEDUP_REMOVED lines=20> */
[----:B01----:R-:W-:Y:S05]  /*5db30*/  CALL.REL.NOINC `($__internal_2_$__cuda_sm20_div_rn_f64_full) ;  /* 0x000005d8003c7944 */ /* 0x003fea0003c00000 */
.L_x_1769:
[----:B------:R-:W-:Y:S05]  /*5db40*/  BSYNC.RECONVERGENT B0 ;  /* 0x0000000000007941 */ /* 0x000fea0003800200 */
.L_x_1768:
        /* <DEDUP_REMOVED lines=11> */
.L_x_1692:
[----:B------:R-:W-:Y:S05]  /*5dc00*/  BSYNC.RECONVERGENT B4 ;  /* 0x0000000000047941 */ /* 0x000fea0003800200 */
.L_x_1688:
[----:B------:R-:W-:Y:S05]  /*5dc10*/  @P4 BRA `(.L_x_1770) ;  /* 0xffffffbc00a44947 */ /* 0x000fea000383ffff */
[----:B------:R-:W-:Y:S05]  /*5dc20*/  BSYNC.RECONVERGENT B5 ;  /* 0x0000000000057941 */ /* 0x000fea0003800200 */
.L_x_1687:
[----:B------:R-:W-:Y:S01]  /*5dc30*/  LOP3.LUT R139, R139, 0xff, RZ, 0xc0, !PT ;  /* 0x000000ff8b8b7812 */ /* 0x000fe200078ec0ff */
[----:B------:R-:W-:Y:S01]  /*5dc40*/  IMAD.MOV.U32 R26, RZ, RZ, 0x80000 ;  /* 0x00080000ff1a7424 */ /* 0x000fe200078e00ff */
[----:B------:R-:W-:Y:S01]  /*5dc50*/  LOP3.LUT R138, R138, 0xff, RZ, 0xc0, !PT ;  /* 0x000000ff8a8a7812 */ /* 0x000fe200078ec0ff */
[----:B------:R-:W-:Y:S01]  /*5dc60*/  IMAD.MOV.U32 R40, RZ, RZ, 0x80000 ;  /* 0x00080000ff287424 */ /* 0x000fe200078e00ff */
[----:B------:R-:W2:Y:S01]  /*5dc70*/  I2F.F64.U16 R6, R139 ;  /* 0x0000008b00067312 */ /* 0x000ea20000101800 */
[----:B------:R-:W-:Y:S01]  /*5dc80*/  LOP3.LUT R137, R137, 0xff, RZ, 0xc0, !PT ;  /* 0x000000ff89897812 */ /* 0x000fe200078ec0ff */
[----:B------:R-:W-:Y:S01]  /*5dc90*/  BSSY.RELIABLE B0, `(.L_x_1771) ;  /* 0x000003b000007945 */ /* 0x000fe20003800100 */
        /* <DEDUP_REMOVED lines=34> */
[----:B------:R-:W-:Y:S01]  /*5dec0*/  IMAD.MOV.U32 R7, RZ, RZ, R21 ;  /* 0x000000ffff077224 */ /* 0x000fe200078e0015 */
[----:B------:R-:W-:Y:S02]  /*5ded0*/  ISETP.NE.AND P1, PT, R132, 0x1, PT ;  /* 0x000000018400780c */ /* 0x000fe40003f25270 */
[----:B------:R-:W-:Y:S02]  /*5dee0*/  FSEL R41, R0, 3.748046875, P0 ;  /* 0x406fe00000297808 */ /* 0x000fe40000000000 */
[----:B------:R-:W-:-:S02]  /*5def0*/  @P2 LOP3.LUT R41, R40, 0x406fe000, RZ, 0xfc, !PT ;  /* 0x406fe00028292812 */ /* 0x000fc400078efcff */
        /* <DEDUP_REMOVED lines=16> */
.L_x_1772:
[----:B------:R-:W4:Y:S02]  /*5e000*/  LDG.E.64 R6, desc[UR4][R38.64+0x50] ;  /* 0x0000500426067981 */ /* 0x000f24000c1e1b00 */
[----:B----4-:R-:W-:-:S14]  /*5e010*/  DSETP.GTU.AND P0, PT, R6, RZ, PT ;  /* 0x000000ff0600722a */ /* 0x010fdc0003f0c000 */
[----:B------:R-:W-:Y:S05]  /*5e020*/  @!P0 BREAK.RELIABLE B0 ;  /* 0x0000000000008942 */ /* 0x000fea0003800100 */
[----:B------:R-:W-:Y:S05]  /*5e030*/  @!P0 BRA `(.L_x_1577) ;  /* 0x00000014000c8947 */ /* 0x000fea0003800000 */
.L_x_1773:
[----:B------:R-:W-:Y:S05]  /*5e040*/  BSYNC.RELIABLE B0 ;  /* 0x0000000000007941 */ /* 0x000fea0003800100 */
.L_x_1771:
[----:B------:R-:W-:Y:S05]  /*5e050*/  @!P1 BRA `(.L_x_1774) ;  /* 0x0000000800889947 */ /* 0x000fea0003800000 */
[----:B------:R-:W-:-:S13]  /*5e060*/  ISETP.NE.AND P0, PT, R132, RZ, PT ;  /* 0x000000ff8400720c */ /* 0x000fda0003f05270 */
[----:B------:R-:W-:Y:S05]  /*5e070*/  @P0 BRA `(.L_x_1577) ;  /* 0x0000001000fc0947 */ /* 0x000fea0003800000 */
[----:B------:R-:W4:Y:S04]  /*5e080*/  LDG.E.64 R40, desc[UR4][R24.64+0x70] ;  /* 0x0000700418287981 */ /* 0x000f28000c1e1b00 */
[----:B------:R5:W2:Y:S01]  /*5e090*/  LDG.E.64 R28, desc[UR4][R24.64+0x78] ;  /* 0x00007804181c7981 */ /* 0x000aa2000c1e1b00 */
[----:B------:R-:W-:Y:S01]  /*5e0a0*/  LOP3.LUT R38, R26, 0xff, RZ, 0xc0, !PT ;  /* 0x000000ff1a267812 */ /* 0x000fe200078ec0ff */
[----:B------:R-:W-:Y:S01]  /*5e0b0*/  IMAD.MOV.U32 R26, RZ, RZ, 0x80000 ;  /* 0x00080000ff1a7424 */ /* 0x000fe200078e00ff */
[----:B------:R-:W-:Y:S01]  /*5e0c0*/  LOP3.LUT R66, R66, 0xff, RZ, 0xc0, !PT ;  /* 0x000000ff42427812 */ /* 0x000fe200078ec0ff */
[----:B------:R-:W-:Y:S01]  /*5e0d0*/  IMAD.MOV.U32 R67, RZ, RZ, 0x80000 ;  /* 0x00080000ff437424 */ /* 0x000fe200078e00ff */
[----:B------:R-:W-:Y:S01]  /*5e0e0*/  LOP3.LUT R42, R21, 0xff, RZ, 0xc0, !PT ;  /* 0x000000ff152a7812 */ /* 0x000fe200078ec0ff */
[----:B------:R-:W-:Y:S01]  /*5e0f0*/  IMAD.MOV.U32 R68, RZ, RZ, 0x80000 ;  /* 0x00080000ff447424 */ /* 0x000fe200078e00ff */
[----:B------:R-:W0:Y:S01]  /*5e100*/  I2F.F64.U16 R38, R38 ;  /* 0x0000002600267312 */ /* 0x000e220000101800 */
[----:B---3--:R-:W-:-:S07]  /*5e110*/  LOP3.LUT R21, R0, 0xff, RZ, 0xc0, !PT ;  /* 0x000000ff00157812 */ /* 0x008fce00078ec0ff */
        /* <DEDUP_REMOVED lines=18> */
[----:B------:R-:W-:Y:S01]  /*5e240*/  MOV R0, R23 ;  /* 0x0000001700007202 */ /* 0x000fe20000000f00 */
[----:B------:R3:W4:Y:S01]  /*5e250*/  F2I.U32.F64.TRUNC R26, R6 ;  /* 0x00000006001a7311 */ /* 0x000722000030d000 */
[----:B0-----:R-:W-:Y:S01]  /*5e260*/  IMAD.MOV.U32 R66, RZ, RZ, 0x80000 ;  /* 0x00080000ff427424 */ /* 0x001fe200078e00ff */
[----:B--2---:R-:W-:Y:S01]  /*5e270*/  DMUL R40, R24, R40 ;  /* 0x0000002818287228 */ /* 0x004fe20000000000 */
[----:B---3--:R-:W-:Y:S01]  /*5e280*/  FSEL R7, R0, 3.748046875, P0 ;  /* 0x406fe00000077808 */ /* 0x008fe20000000000 */
[----:B------:R-:W-:-:S07]  /*5e290*/  IMAD.MOV.U32 R6, RZ, RZ, R22 ;  /* 0x000000ffff067224 */ /* 0x000fce00078e0016 */
        /* <DEDUP_REMOVED lines=56> */
[----:B------:R-:W-:Y:S01]  /*5e620*/  IMAD.IADD R39, R39, 0x1, R0 ;  /* 0x0000000127277824 */ /* 0x000fe200078e0200 */
[----:B0-----:R-:W-:Y:S01]  /*5e630*/  MOV R21, 0x80000 ;  /* 0x0008000000157802 */ /* 0x001fe20000000f00 */
[----:B--2---:R-:W-:-:S04]  /*5e640*/  DSETP.MIN.AND P0, P1, R22, 255, PT ;  /* 0x406fe0001600742a */ /* 0x004fc80003900000 */
[----:B------:R-:W-:Y:S01]  /*5e650*/  I2F.F64.U32 R38, R39 ;  /* 0x0000002700267312 */ /* 0x000fe20000201800 */
[----:B------:R-:W-:Y:S01]  /*5e660*/  IMAD.MOV.U32 R0, RZ, RZ, R23 ;  /* 0x000000ffff007224 */ /* 0x000fe200078e0017 */
[----:B---3--:R-:W-:-:S06]  /*5e670*/  DSETP.MIN.AND P2, P3, R24, 255, PT ;  /* 0x406fe0001800742a */ /* 0x008fcc0003b40000 */
[----:B------:R-:W0:Y:S08]  /*5e680*/  I2F.F64.U32 R28, R29 ;  /* 0x0000001d001c7312 */ /* 0x000e300000201800 */
[----:B------:R2:W3:Y:S02]  /*5e690*/  F2I.U32.F64.TRUNC R40, R6 ;  /* 0x0000000600287311 */ /* 0x0004e4000030d000 */
[----:B--2---:R-:W-:Y:S01]  /*5e6a0*/  FSEL R7, R0, 3.748046875, P0 ;  /* 0x406fe00000077808 */ /* 0x004fe20000000000 */
[----:B------:R-:W-:Y:S01]  /*5e6b0*/  IMAD.MOV.U32 R0, RZ, RZ, R25 ;  /* 0x000000ffff007224 */ /* 0x000fe200078e0019 */
[----:B------:R-:W-:-:S02]  /*5e6c0*/  SEL R6, R22, RZ, P0 ;  /* 0x000000ff16067207 */ /* 0x000fc40000000000 */
[----:B------:R-:W-:Y:S02]  /*5e6d0*/  SEL R22, R24, RZ, P2 ;  /* 0x000000ff18167207 */ /* 0x000fe40001000000 */
[----:B------:R-:W-:Y:S02]  /*5e6e0*/  FSEL R23, R0, 3.748046875, P2 ;  /* 0x406fe00000177808 */ /* 0x000fe40001000000 */
[C---:B------:R-:W-:Y:S01]  /*5e6f0*/  @P1 LOP3.LUT R7, R21.reuse, 0x406fe000, RZ, 0xfc, !PT ;  /* 0x406fe00015071812 */ /* 0x040fe200078efcff */
[----:B0-----:R-:W-:Y:S01]  /*5e700*/  DSETP.MIN.AND P0, P1, R28, 255, PT ;  /* 0x406fe0001c00742a */ /* 0x001fe20003900000 */
[----:B------:R-:W-:Y:S01]  /*5e710*/  @P3 LOP3.LUT R23, R21, 0x406fe000, RZ, 0xfc, !PT ;  /* 0x406fe00015173812 */ /* 0x000fe200078efcff */
[----:B------:R-:W-:Y:S01]  /*5e720*/  DSETP.MIN.AND P2, P3, R38, 255, PT ;  /* 0x406fe0002600742a */ /* 0x000fe20003b40000 */
[----:B------:R0:W2:Y:S01]  /*5e730*/  F2I.U32.F64.TRUNC R0, R6 ;  /* 0x0000000600007311 */ /* 0x0000a2000030d000 */
[----:B------:R-:W-:Y:S01]  /*5e740*/  IMAD.MOV.U32 R21, RZ, RZ, R29 ;  /* 0x000000ffff157224 */ /* 0x000fe200078e001d */
[----:B---3--:R-:W-:-:S02]  /*5e750*/  LOP3.LUT R40, R40, 0xff, RZ, 0xc0, !PT ;  /* 0x000000ff28287812 */ /* 0x008fc400078ec0ff */
[----:B------:R-:W-:Y:S02]  /*5e760*/  SEL R24, R28, RZ, P0 ;  /* 0x000000ff1c187207 */ /* 0x000fe40000000000 */
[----:B------:R-:W-:Y:S02]  /*5e770*/  FSEL R25, R21, 3.748046875, P0 ;  /* 0x406fe00015197808 */ /* 0x000fe40000000000 */
[----:B------:R2:W3:Y:S01]  /*5e780*/  F2I.U32.F64.TRUNC R22, R22 ;  /* 0x0000001600167311 */ /* 0x0004e2000030d000 */
[----:B0-----:R-:W-:Y:S02]  /*5e790*/  IMAD.MOV.U32 R6, RZ, RZ, R39 ;  /* 0x000000ffff067224 */ /* 0x001fe400078e0027 */
[----:B------:R-:W-:-:S03]  /*5e7a0*/  @P1 LOP3.LUT R25, R26, 0x406fe000, RZ, 0xfc, !PT ;  /* 0x406fe0001a191812 */ /* 0x000fc600078efcff */
[----:B------:R-:W-:Y:S02]  /*5e7b0*/  FSEL R7, R6, 3.748046875, P2 ;  /* 0x406fe00006077808 */ /* 0x000fe40001000000 */
[----:B------:R-:W0:Y:S01]  /*5e7c0*/  F2I.U32.F64.TRUNC R21, R24 ;  /* 0x0000001800157311 */ /* 0x000e22000030d000 */
[----:B------:R-:W-:Y:S02]  /*5e7d0*/  SEL R6, R38, RZ, P2 ;  /* 0x000000ff26067207 */ /* 0x000fe40001000000 */
[----:B------:R-:W-:Y:S02]  /*5e7e0*/  @P3 LOP3.LUT R7, R26, 0x406fe000, RZ, 0xfc, !PT ;  /* 0x406fe0001a073812 */ /* 0x000fe400078efcff */
[----:B--2---:R-:W-:Y:S02]  /*5e7f0*/  LOP3.LUT R23, R0, 0xff, RZ, 0xc0, !PT ;  /* 0x000000ff00177812 */ /* 0x004fe400078ec0ff */
[----:B---3--:R-:W-:Y:S01]  /*5e800*/  LOP3.LUT R29, R22, 0xff, RZ, 0xc0, !PT ;  /* 0x000000ff161d7812 */ /* 0x008fe200078ec0ff */
[----:B------:R-:W2:Y:S02]  /*5e810*/  F2I.U32.F64.TRUNC R6, R6 ;  /* 0x0000000600067311 */ /* 0x000ea4000030d000 */
[----:B------:R-:W-:-:S02]  /*5e820*/  IMAD.IADD R23, R66, 0x1, R23 ;  /* 0x0000000142177824 */ /* 0x000fc400078e0217 */
[----:B------:R-:W-:Y:S01]  /*5e830*/  IMAD.IADD R0, R66, 0x1, R29 ;  /* 0x0000000142007824 */ /* 0x000fe200078e021d */
[----:B0-----:R-:W-:-:S03]  /*5e840*/  LOP3.LUT R21, R21, 0xff, RZ, 0xc0, !PT ;  /* 0x000000ff15157812 */ /* 0x001fc600078ec0ff */
[----:B------:R-:W0:Y:S02]  /*5e850*/  I2F.F64.U32 R24, R0 ;  /* 0x0000000000187312 */ /* 0x000e240000201800 */
[----:B------:R-:W-:Y:S01]  /*5e860*/  IMAD.IADD R21, R66, 0x1, R21 ;  /* 0x0000000142157824 */ /* 0x000fe200078e0215 */
[----:B--2---:R-:W-:-:S05]  /*5e870*/  LOP3.LUT R7, R6, 0xff, RZ, 0xc0, !PT ;  /* 0x000000ff06077812 */ /* 0x004fca00078ec0ff */
[----:B------:R-:W2:Y:S01]  /*5e880*/  I2F.F64.U32 R22, R23 ;  /* 0x0000001700167312 */ /* 0x000ea20000201800 */
[----:B------:R-:W-:Y:S01]  /*5e890*/  IADD3 R38, PT, PT, R40, R7, RZ ;  /* 0x0000000728267210 */ /* 0x000fe20007ffe0ff */
[----:B0-----:R-:W-:-:S06]  /*5e8a0*/  DSETP.MIN.AND P2, P3, R24, 255, PT ;  /* 0x406fe0001800742a */ /* 0x001fcc0003b40000 */
[----:B------:R0:W3:Y:S01]  /*5e8b0*/  I2F.F64.U32 R28, R21 ;  /* 0x00000015001c7312 */ /* 0x0000e20000201800 */
[----:B------:R-:W-:Y:S01]  /*5e8c0*/  IMAD.MOV.U32 R0, RZ, RZ, R25 ;  /* 0x000000ffff007224 */ /* 0x000fe200078e0019 */
[----:B--2---:R-:W-:-:S06]  /*5e8d0*/  DSETP.MIN.AND P0, P1, R22, 255, PT ;  /* 0x406fe0001600742a */ /* 0x004fcc0003900000 */
[----:B------:R-:W2:Y:S01]  /*5e8e0*/  I2F.F64.U32 R38, R38 ;  /* 0x0000002600267312 */ /* 0x000ea20000201800 */
[----:B------:R-:W-:Y:S01]  /*5e8f0*/  IMAD.MOV.U32 R6, RZ, RZ, R23 ;  /* 0x000000ffff067224 */ /* 0x000fe200078e0017 */
[----:B------:R-:W-:Y:S01]  /*5e900*/  FSEL R23, R0, 3.748046875, P2 ;  /* 0x406fe00000177808 */ /* 0x000fe20001000000 */
[----:B0-----:R-:W-:Y:S01]  /*5e910*/  IMAD.MOV.U32 R21, RZ, RZ, 0x80000 ;  /* 0x00080000ff157424 */ /* 0x001fe200078e00ff */
[----:B------:R-:W-:Y:S02]  /*5e920*/  @P3 LOP3.LUT R23, R26, 0x406fe000, RZ, 0xfc, !PT ;  /* 0x406fe0001a173812 */ /* 0x000fe400078efcff */
[----:B------:R-:W-:Y:S01]  /*5e930*/  FSEL R7, R6, 3.748046875, P0 ;  /* 0x406fe00006077808 */ /* 0x000fe20000000000 */
[----:B---3--:R-:W-:Y:S01]  /*5e940*/  IMAD.MOV.U32 R0, RZ, RZ, R29 ;  /* 0x000000ffff007224 */ /* 0x008fe200078e001d */
[----:B------:R-:W-:Y:S02]  /*5e950*/  SEL R6, R22, RZ, P0 ;  /* 0x000000ff16067207 */ /* 0x000fe40000000000 */
        /* <DEDUP_REMOVED lines=18> */
.L_x_1774:
[----:B------:R-:W4:Y:S04]  /*5ea80*/  LDG.E.64 R24, desc[UR4][R38.64+0x50] ;  /* 0x0000500426187981 */ /* 0x000f28000c1e1b00 */
[----:B------:R5:W2:Y:S01]  /*5ea90*/  LDG.E.64 R28, desc[UR4][R38.64+0x58] ;  /* 0x00005804261c7981 */ /* 0x000aa2000c1e1b00 */
[----:B------:R-:W-:Y:S01]  /*5eaa0*/  LOP3.LUT R42, R26, 0xff, RZ, 0xc0, !PT ;  /* 0x000000ff1a2a7812 */ /* 0x000fe200078ec0ff */
[----:B------:R-:W-:Y:S01]  /*5eab0*/  IMAD.MOV.U32 R26, RZ, RZ, 0x80000 ;  /* 0x00080000ff1a7424 */ /* 0x000fe200078e00ff */
[----:B------:R-:W-:Y:S01]  /*5eac0*/  LOP3.LUT R64, R21, 0xff, RZ, 0xc0, !PT ;  /* 0x000000ff15407812 */ /* 0x000fe200078ec0ff */
[----:B------:R-:W-:Y:S01]  /*5ead0*/  IMAD.MOV.U32 R68, RZ, RZ, 0x80000 ;  /* 0x00080000ff447424 */ /* 0x000fe200078e00ff */
[----:B---3--:R-:W-:Y:S02]  /*5eae0*/  LOP3.LUT R21, R0, 0xff, RZ, 0xc0, !PT ;  /* 0x000000ff00157812 */ /* 0x008fe400078ec0ff */
[----:B------:R-:W3:Y:S01]  /*5eaf0*/  I2F.F64.U16 R42, R42 ;  /* 0x0000002a002a7312 */ /* 0x000ee20000101800 */
[----:B-----5:R-:W-:Y:S01]  /*5eb00*/  LOP3.LUT R38, R66, 0xff, RZ, 0xc0, !PT ;  /* 0x000000ff42267812 */ /* 0x020fe200078ec0ff */
[----:B------:R-:W-:-:S06]  /*5eb10*/  IMAD.MOV.U32 R66, RZ, RZ, 0x80000 ;  /* 0x00080000ff427424 */ /* 0x000fcc00078e00ff */
[----:B------:R-:W-:Y:S08]  /*5eb20*/  I2F.F64.U16 R64, R64 ;  /* 0x0000004000407312 */ /* 0x000ff00000101800 */
[----:B------:R-:W5:Y:S01]  /*5eb30*/  I2F.F64.U16 R38, R38 ;  /* 0x0000002600267312 */ /* 0x000f620000101800 */
[----:B----4-:R-:W-:Y:S02]  /*5eb40*/  DMUL R6, RZ, R24 ;  /* 0x00000018ff067228 */ /* 0x010fe40000000000 */
[----:B--2---:R-:W-:-:S06]  /*5eb50*/  DMUL R40, RZ, R28 ;  /* 0x0000001cff287228 */ /* 0x004fcc0000000000 */
[----:B------:R-:W-:Y:S02]  /*5eb60*/  DSETP.MIN.AND P0, P1, R6, 255, PT ;  /* 0x406fe0000600742a */ /* 0x000fe40003900000 */
[----:B------:R-:W-:Y:S01]  /*5eb70*/  IMAD.MOV.U32 R22, RZ, RZ, R7 ;  /* 0x000000ffff167224 */ /* 0x000fe200078e0007 */
[----:B------:R-:W-:-:S03]  /*5eb80*/  DSETP.MIN.AND P2, P3, R40, 255, PT ;  /* 0x406fe0002800742a */ /* 0x000fc60003b40000 */
[----:B------:R-:W-:Y:S02]  /*5eb90*/  SEL R6, R6, RZ, P0 ;  /* 0x000000ff06067207 */ /* 0x000fe40000000000 */
[----:B------:R-:W-:-:S06]  /*5eba0*/  FSEL R23, R22, 3.748046875, P0 ;  /* 0x406fe00016177808 */ /* 0x000fcc0000000000 */
[----:B------:R-:W-:-:S04]  /*5ebb0*/  @P1 LOP3.LUT R23, R26, 0x406fe000, RZ, 0xfc, !PT ;  /* 0x406fe0001a171812 */ /* 0x000fc800078efcff */
[----:B------:R-:W-:Y:S01]  /*5ebc0*/  MOV R7, R23 ;  /* 0x0000001700077202 */ /* 0x000fe20000000f00 */
[C---:B------:R-:W-:Y:S02]  /*5ebd0*/  DMUL R22, R24.reuse, 255 ;  /* 0x406fe00018167828 */ /* 0x040fe40000000000 */
[----:B------:R-:W-:Y:S01]  /*5ebe0*/  DADD R24, -R24, 1 ;  /* 0x3ff0000018187429 */ /* 0x000fe20000000100 */
[----:B------:R2:W4:Y:S05]  /*5ebf0*/  F2I.U32.F64.TRUNC R26, R6 ;  /* 0x00000006001a7311 */ /* 0x00052a000030d000 */
[----:B------:R-:W-:Y:S02]  /*5ec00*/  DSETP.MIN.AND P0, P1, R22, 255, PT ;  /* 0x406fe0001600742a */ /* 0x000fe40003900000 */
[----:B------:R-:W-:Y:S01]  /*5ec10*/  DADD R24, R24, -R28 ;  /* 0x0000000018187229 */ /* 0x000fe2000000081c */
[----:B------:R-:W-:Y:S01]  /*5ec20*/  IMAD.MOV.U32 R0, RZ, RZ, R23 ;  /* 0x000000ffff007224 */ /* 0x000fe200078e0017 */
[----:B------:R-:W-:Y:S01]  /*5ec30*/  DMUL R28, R28, 255 ;  /* 0x406fe0001c1c7828 */ /* 0x000fe20000000000 */
[----:B--2---:R-:W-:-:S03]  /*5ec40*/  IMAD.MOV.U32 R6, RZ, RZ, R22 ;  /* 0x000000ffff067224 */ /* 0x004fc600078e0016 */
[----:B------:R-:W-:Y:S01]  /*5ec50*/  FSEL R7, R0, 3.748046875, P0 ;  /* 0x406fe00000077808 */ /* 0x000fe20000000000 */
[----:B------:R-:W-:Y:S01]  /*5ec60*/  IMAD.MOV.U32 R0, RZ, RZ, R41 ;  /* 0x000000ffff007224 */ /* 0x000fe200078e0029 */
[-C--:B---3--:R-:W-:Y:S01]  /*5ec70*/  DMUL R22, R42, R24.reuse ;  /* 0x000000182a167228 */ /* 0x088fe20000000000 */
[----:B------:R-:W-:Y:S01]  /*5ec80*/  SEL R6, R6, RZ, P0 ;  /* 0x000000ff06067207 */ /* 0x000fe20000000000 */
[----:B------:R2:W3:Y:S01]  /*5ec90*/  I2F.F64.U16 R42, R21 ;  /* 0x00000015002a7312 */ /* 0x0004e20000101800 */
[-C--:B-----5:R-:W-:Y:S01]  /*5eca0*/  DMUL R38, R38, R24.reuse ;  /* 0x0000001826267228 */ /* 0x0a0fe20000000000 */
[----:B------:R-:W-:Y:S01]  /*5ecb0*/  @P1 LOP3.LUT R7, R66, 0x406fe000, RZ, 0xfc, !PT ;  /* 0x406fe00042071812 */ /* 0x000fe200078efcff */
[----:B------:R-:W-:Y:S01]  /*5ecc0*/  IMAD.MOV.U32 R66, RZ, RZ, R40 ;  /* 0x000000ffff427224 */ /* 0x000fe200078e0028 */
[----:B------:R-:W-:Y:S01]  /*5ecd0*/  FSEL R67, R0, 3.748046875, P2 ;  /* 0x406fe00000437808 */ /* 0x000fe20001000000 */
[-C--:B------:R-:W-:Y:S01]  /*5ece0*/  DMUL R40, R64, R24.reuse ;  /* 0x0000001840287228 */ /* 0x080fe20000000000 */
[----:B------:R-:W-:Y:S01]  /*5ecf0*/  @P3 LOP3.LUT R67, R68, 0x406fe000, RZ, 0xfc, !PT ;  /* 0x406fe00044433812 */ /* 0x000fe200078efcff */
[----:B------:R-:W-:Y:S01]  /*5ed00*/  DSETP.MIN.AND P0, P1, R22, 255, PT ;  /* 0x406fe0001600742a */ /* 0x000fe20003900000 */
[----:B------:R-:W-:Y:S01]  /*5ed10*/  SEL R64, R66, RZ, P2 ;  /* 0x000000ff42407207 */ /* 0x000fe20001000000 */
[----:B------:R-:W-:Y:S01]  /*5ed20*/  DSETP.MIN.AND P2, P3, R38, 255, PT ;  /* 0x406fe0002600742a */ /* 0x000fe20003b40000 */
[----:B--2---:R-:W-:Y:S01]  /*5ed30*/  IMAD.MOV.U32 R21, RZ, RZ, R23 ;  /* 0x000000ffff157224 */ /* 0x004fe200078e0017 */
[----:B------:R2:W5:Y:S01]  /*5ed40*/  F2I.U32.F64.TRUNC R0, R6 ;  /* 0x0000000600007311 */ /* 0x000562000030d000 */
[----:B----4-:R-:W-:Y:S01]  /*5ed50*/  LOP3.LUT R26, R26, 0xff, RZ, 0xc0, !PT ;  /* 0x000000ff1a1a7812 */ /* 0x010fe200078ec0ff */
[----:B------:R-:W-:Y:S01]  /*5ed60*/  IMAD.MOV.U32 R65, RZ, RZ, R67 ;  /* 0x000000ffff417224 */ /* 0x000fe200078e0043 */
[----:B---3--:R-:W-:Y:S01]  /*5ed70*/  DMUL R42, R42, R24 ;  /* 0x000000182a2a7228 */ /* 0x008fe20000000000 */
[----:B------:R-:W-:-:S04]  /*5ed80*/  MOV R24, 0x80000 ;  /* 0x0008000000187802 */ /* 0x000fc80000000f00 */
[----:B------:R-:W3:Y:S01]  /*5ed90*/  F2I.U32.F64.TRUNC R64, R64 ;  /* 0x0000004000407311 */ /* 0x000ee2000030d000 */
[----:B--2---:R-:W-:Y:S01]  /*5eda0*/  FSEL R7, R21, 3.748046875, P0 ;  /* 0x406fe00015077808 */ /* 0x004fe20000000000 */
[----:B------:R-:W-:Y:S01]  /*5edb0*/  IMAD.MOV.U32 R21, RZ, RZ, R39 ;  /* 0x000000ffff157224 */ /* 0x000fe200078e0027 */
[----:B------:R-:W-:Y:S01]  /*5edc0*/  SEL R6, R22, RZ, P0 ;  /* 0x000000ff16067207 */ /* 0x000fe20000000000 */
[----:B------:R-:W-:Y:S01]  /*5edd0*/  IMAD.MOV.U32 R39, RZ, RZ, 0x80000 ;  /* 0x00080000ff277424 */ /* 0x000fe200078e00ff */
[----:B------:R-:W-:Y:S02]  /*5ede0*/  SEL R22, R38, RZ, P2 ;  /* 0x000000ff26167207 */ /* 0x000fe40001000000 */
[----:B------:R-:W-:Y:S02]  /*5edf0*/  FSEL R23, R21, 3.748046875, P2 ;  /* 0x406fe00015177808 */ /* 0x000fe40001000000 */
[----:B------:R-:W-:Y:S01]  /*5ee00*/  @P3 LOP3.LUT R23, R24, 0x406fe000, RZ, 0xfc, !PT ;  /* 0x406fe00018173812 */ /* 0x000fe200078efcff */
[----:B------:R-:W-:Y:S01]  /*5ee10*/  DSETP.MIN.AND P2, P3, R42, 255, PT ;  /* 0x406fe0002a00742a */ /* 0x000fe20003b40000 */
[----:B------:R-:W-:Y:S01]  /*5ee20*/  @P1 LOP3.LUT R7, R68, 0x406fe000, RZ, 0xfc, !PT ;  /* 0x406fe00044071812 */ /* 0x000fe200078efcff */
[----:B------:R-:W-:Y:S01]  /*5ee30*/  DSETP.MIN.AND P0, P1, R40, 255, PT ;  /* 0x406fe0002800742a */ /* 0x000fe20003900000 */
[----:B------:R-:W2:Y:S01]  /*5ee40*/  F2I.U32.F64.TRUNC R22, R22 ;  /* 0x0000001600167311 */ /* 0x000ea2000030d000 */
[----:B------:R-:W-:Y:S01]  /*5ee50*/  IMAD.MOV.U32 R24, RZ, RZ, R41 ;  /* 0x000000ffff187224 */ /* 0x000fe200078e0029 */
[----:B-----5:R-:W-:-:S02]  /*5ee60*/  LOP3.LUT R0, R0, 0xff, RZ, 0xc0, !PT ;  /* 0x000000ff00007812 */ /* 0x020fc400078ec0ff */
[----:B---3--:R-:W-:Y:S02]  /*5ee70*/  LOP3.LUT R64, R64, 0xff, RZ, 0xc0, !PT ;  /* 0x000000ff40407812 */ /* 0x008fe400078ec0ff */
[----:B------:R-:W-:Y:S02]  /*5ee80*/  FSEL R25, R24, 3.748046875, P0 ;  /* 0x406fe00018197808 */ /* 0x000fe40000000000 */
[----:B------:R3:W4:Y:S01]  /*5ee90*/  F2I.U32.F64.TRUNC R21, R6 ;  /* 0x0000000600157311 */ /* 0x000722000030d000 */
[----:B------:R-:W-:Y:S01]  /*5eea0*/  SEL R24, R40, RZ, P0 ;  /* 0x000000ff28187207 */ /* 0x000fe20000000000 */
[----:B------:R-:W-:-:S03]  /*5eeb0*/  IMAD.MOV.U32 R40, RZ, RZ, 0x80000 ;  /* 0x00080000ff287424 */ /* 0x000fc600078e00ff */
[----:B------:R-:W-:Y:S01]  /*5eec0*/  @P1 LOP3.LUT R25, R39, 0x406fe000, RZ, 0xfc, !PT ;  /* 0x406fe00027191812 */ /* 0x000fe200078efcff */
[----:B------:R-:W-:Y:S01]  /*5eed0*/  DSETP.MIN.AND P0, P1, R28, 255, PT ;  /* 0x406fe0001c00742a */ /* 0x000fe20003900000 */
[----:B--2---:R-:W-:Y:S02]  /*5eee0*/  LOP3.LUT R41, R22, 0xff, RZ, 0xc0, !PT ;  /* 0x000000ff16297812 */ /* 0x004fe400078ec0ff */
[----:B------:R2:W5:Y:S01]  /*5eef0*/  F2I.U32.F64.TRUNC R38, R24 ;  /* 0x0000001800267311 */ /* 0x000562000030d000 */
[----:B---3--:R-:W-:-:S05]  /*5ef00*/  IMAD.MOV.U32 R6, RZ, RZ, R43 ;  /* 0x000000ffff067224 */ /* 0x008fca00078e002b */
[----:B------:R-:W-:Y:S02]  /*5ef10*/  FSEL R7, R6, 3.748046875, P2 ;  /* 0x406fe00006077808 */ /* 0x000fe40001000000 */
[----:B------:R-:W-:Y:S02]  /*5ef20*/  @P3 LOP3.LUT R7, R39, 0x406fe000, RZ, 0xfc, !PT ;  /* 0x406fe00027073812 */ /* 0x000fe400078efcff */
[----:B------:R-:W-:Y:S01]  /*5ef30*/  SEL R6, R42, RZ, P2 ;  /* 0x000000ff2a067207 */ /* 0x000fe20001000000 */
[----:B--2---:R-:W-:Y:S01]  /*5ef40*/  IMAD.MOV.U32 R25, RZ, RZ, R29 ;  /* 0x000000ffff197224 */ /* 0x004fe200078e001d */
[----:B----4-:R-:W-:Y:S01]  /*5ef50*/  LOP3.LUT R21, R21, 0xff, RZ, 0xc0, !PT ;  /* 0x000000ff15157812 */ /* 0x010fe200078ec0ff */
[----:B------:R-:W-:Y:S01]  /*5ef60*/  IMAD.IADD R24, R26, 0x1, R41 ;  /* 0x000000011a187824 */ /* 0x000fe200078e0229 */
[----:B------:R2:W3:Y:S01]  /*5ef70*/  F2I.U32.F64.TRUNC R39, R6 ;  /* 0x0000000600277311 */ /* 0x0004e2000030d000 */
[----:B-----5:R-:W-:Y:S02]  /*5ef80*/  LOP3.LUT R29, R38, 0xff, RZ, 0xc0, !PT ;  /* 0x000000ff261d7812 */ /* 0x020fe400078ec0ff */
[----:B------:R-:W-:-:S02]  /*5ef90*/  IMAD.IADD R21, R21, 0x1, R26 ;  /* 0x0000000115157824 */ /* 0x000fc400078e021a */
[----:B------:R-:W-:Y:S01]  /*5efa0*/  IADD3 R29, PT, PT, R26, R29, RZ ;  /* 0x0000001d1a1d7210 */ /* 0x000fe20007ffe0ff */
[----:B------:R-:W-:Y:S02]  /*5efb0*/  IMAD.MOV.U32 R26, RZ, RZ, 0x80000 ;  /* 0x00080000ff1a7424 */ /* 0x000fe400078e00ff */
[----:B------:R4:W5:Y:S01]  /*5efc0*/  I2F.F64.U32 R22, R21 ;  /* 0x0000001500167312 */ /* 0x0009620000201800 */
[----:B--2---:R-:W-:Y:S02]  /*5efd0*/  FSEL R7, R25, 3.748046875, P0 ;  /* 0x406fe00019077808 */ /* 0x004fe40000000000 */
[----:B------:R-:W-:Y:S02]  /*5efe0*/  @P1 LOP3.LUT R7, R40, 0x406fe000, RZ, 0xfc, !PT ;  /* 0x406fe00028071812 */ /* 0x000fe400078efcff */
[----:B------:R-:W-:-:S03]  /*5eff0*/  SEL R6, R28, RZ, P0 ;  /* 0x000000ff1c067207 */ /* 0x000fc60000000000 */
[----:B------:R-:W2:Y:S01]  /*5f000*/  I2F.F64.U32 R24, R24 ;  /* 0x0000001800187312 */ /* 0x000ea20000201800 */
[----:B---3--:R-:W-:Y:S01]  /*5f010*/  LOP3.LUT R39, R39, 0xff, RZ, 0xc0, !PT ;  /* 0x000000ff27277812 */ /* 0x008fe200078ec0ff */
[----:B----4-:R-:W-:-:S04]  /*5f020*/  IMAD.MOV.U32 R21, RZ, RZ, 0x80000 ;  /* 0x00080000ff157424 */ /* 0x010fc800078e00ff */
[----:B------:R-:W-:Y:S01]  /*5f030*/  IMAD.IADD R39, R39, 0x1, R0 ;  /* 0x0000000127277824 */ /* 0x000fe200078e0200 */
[----:B-----5:R-:W-:Y:S01]  /*5f040*/  DSETP.MIN.AND P0, P1, R22, 255, PT ;  /* 0x406fe0001600742a */ /* 0x020fe20003900000 */
[----:B------:R-:W-:Y:S01]  /*5f050*/  IMAD.MOV.U32 R0, RZ, RZ, R23 ;  /* 0x000000ffff007224 */ /* 0x000fe200078e0017 */
[----:B------:R-:W-:Y:S01]  /*5f060*/  I2F.F64.U32 R28, R29 ;  /* 0x0000001d001c7312 */ /* 0x000fe20000201800 */
[----:B--2---:R-:W-:-:S07]  /*5f070*/  DSETP.MIN.AND P2, P3, R24, 255, PT ;  /* 0x406fe0001800742a */ /* 0x004fce0003b40000 */
        /* <DEDUP_REMOVED lines=8> */
[----:B--2---:R-:W-:Y:S01]  /*5f100*/  DSETP.MIN.AND P2, P3, R38, 255, PT ;  /* 0x406fe0002600742a */ /* 0x004fe20003b40000 */
[----:B------:R-:W-:Y:S01]  /*5f110*/  @P1 LOP3.LUT R7, R21, 0x406fe000, RZ, 0xfc, !PT ;  /* 0x406fe00015071812 */ /* 0x000fe200078efcff */
[----:B------:R-:W-:Y:S01]  /*5f120*/  DSETP.MIN.AND P0, P1, R28, 255, PT ;  /* 0x406fe0001c00742a */ /* 0x000fe20003900000 */
[----:B------:R-:W2:Y:S01]  /*5f130*/  F2I.U32.F64.TRUNC R22, R22 ;  /* 0x0000001600167311 */ /* 0x000ea2000030d000 */
[----:B------:R-:W-:Y:S01]  /*5f140*/  IMAD.MOV.U32 R21, RZ, RZ, R29 ;  /* 0x000000ffff157224 */ /* 0x000fe200078e001d */
[----:B----4-:R-:W-:-:S03]  /*5f150*/  LOP3.LUT R40, R40, 0xff, RZ, 0xc0, !PT ;  /* 0x000000ff28287812 */ /* 0x010fc600078ec0ff */
[----:B------:R-:W-:Y:S02]  /*5f160*/  SEL R24, R28, RZ, P0 ;  /* 0x000000ff1c187207 */ /* 0x000fe40000000000 */
[----:B------:R-:W-:Y:S01]  /*5f170*/  FSEL R25, R21, 3.748046875, P0 ;  /* 0x406fe00015197808 */ /* 0x000fe20000000000 */
[----:B------:R3:W4:Y:S05]  /*5f180*/  F2I.U32.F64.TRUNC R0, R6 ;  /* 0x0000000600007311 */ /* 0x00072a000030d000 */
[----:B------:R-:W-:Y:S02]  /*5f190*/  @P1 LOP3.LUT R25, R26, 0x406fe000, RZ, 0xfc, !PT ;  /* 0x406fe0001a191812 */ /* 0x000fe400078efcff */
[----:B--2---:R-:W-:-:S02]  /*5f1a0*/  LOP3.LUT R29, R22, 0xff, RZ, 0xc0, !PT ;  /* 0x000000ff161d7812 */ /* 0x004fc400078ec0ff */
[----:B------:R-:W2:Y:S01]  /*5f1b0*/  F2I.U32.F64.TRUNC R21, R24 ;  /* 0x0000001800157311 */ /* 0x000ea2000030d000 */
[----:B---3--:R-:W-:-:S05]  /*5f1c0*/  IMAD.MOV.U32 R6, RZ, RZ, R39 ;  /* 0x000000ffff067224 */ /* 0x008fca00078e0027 */
[----:B------:R-:W-:Y:S02]  /*5f1d0*/  FSEL R7, R6, 3.748046875, P2 ;  /* 0x406fe00006077808 */ /* 0x000fe40001000000 */
[----:B------:R-:W-:Y:S02]  /*5f1e0*/  SEL R6, R38, RZ, P2 ;  /* 0x000000ff26067207 */ /* 0x000fe40001000000 */
[----:B------:R-:W-:Y:S02]  /*5f1f0*/  @P3 LOP3.LUT R7, R26, 0x406fe000, RZ, 0xfc, !PT ;  /* 0x406fe0001a073812 */ /* 0x000fe400078efcff */
[----:B----4-:R-:W-:Y:S02]  /*5f200*/  LOP3.LUT R23, R0, 0xff, RZ, 0xc0, !PT ;  /* 0x000000ff00177812 */ /* 0x010fe400078ec0ff */
[----:B------:R-:W3:Y:S01]  /*5f210*/  F2I.U32.F64.TRUNC R6, R6 ;  /* 0x0000000600067311 */ /* 0x000ee2000030d000 */
[C---:B------:R-:W-:Y:S02]  /*5f220*/  IADD3 R0, PT, PT, R64.reuse, R29, RZ ;  /* 0x0000001d40007210 */ /* 0x040fe40007ffe0ff */
[----:B------:R-:W-:Y:S01]  /*5f230*/  IMAD.IADD R23, R64, 0x1, R23 ;  /* 0x0000000140177824 */ /* 0x000fe200078e0217 */
[----:B--2---:R-:W-:-:S04]  /*5f240*/  LOP3.LUT R21, R21, 0xff, RZ, 0xc0, !PT ;  /* 0x000000ff15157812 */ /* 0x004fc800078ec0ff */
[----:B------:R-:W2:Y:S01]  /*5f250*/  I2F.F64.U32 R24, R0 ;  /* 0x0000000000187312 */ /* 0x000ea20000201800 */
[----:B------:R-:W-:Y:S01]  /*5f260*/  IMAD.IADD R21, R64, 0x1, R21 ;  /* 0x0000000140157824 */ /* 0x000fe200078e0215 */
[----:B---3--:R-:W-:-:S06]  /*5f270*/  LOP3.LUT R7, R6, 0xff, RZ, 0xc0, !PT ;  /* 0x000000ff06077812 */ /* 0x008fcc00078ec0ff */
[----:B------:R-:W3:Y:S01]  /*5f280*/  I2F.F64.U32 R22, R23 ;  /* 0x0000001700167312 */ /* 0x000ee20000201800 */
[----:B------:R-:W-:Y:S01]  /*5f290*/  IMAD.IADD R38, R40, 0x1, R7 ;  /* 0x0000000128267824 */ /* 0x000fe200078e0207 */
[----:B--2---:R-:W-:-:S06]  /*5f2a0*/  DSETP.MIN.AND P2, P3, R24, 255, PT ;  /* 0x406fe0001800742a */ /* 0x004fcc0003b40000 */
[----:B------:R2:W4:Y:S01]  /*5f2b0*/  I2F.F64.U32 R28, R21 ;  /* 0x00000015001c7312 */ /* 0x0005220000201800 */
[----:B------:R-:W-:Y:S01]  /*5f2c0*/  IMAD.MOV.U32 R0, RZ, RZ, R25 ;  /* 0x000000ffff007224 */ /* 0x000fe200078e0019 */
[----:B---3--:R-:W-:-:S06]  /*5f2d0*/  DSETP.MIN.AND P0, P1, R22, 255, PT ;  /* 0x406fe0001600742a */ /* 0x008fcc0003900000 */
[----:B------:R-:W3:Y:S01]  /*5f2e0*/  I2F.F64.U32 R38, R38 ;  /* 0x0000002600267312 */ /* 0x000ee20000201800 */
[----:B------:R-:W-:Y:S01]  /*5f2f0*/  IMAD.MOV.U32 R6, RZ, RZ, R23 ;  /* 0x000000ffff067224 */ /* 0x000fe200078e0017 */
[----:B------:R-:W-:Y:S01]  /*5f300*/  FSEL R23, R0, 3.748046875, P2 ;  /* 0x406fe00000177808 */ /* 0x000fe20001000000 */
[----:B--2---:R-:W-:Y:S01]  /*5f310*/  IMAD.MOV.U32 R21, RZ, RZ, 0x80000 ;  /* 0x00080000ff157424 */ /* 0x004fe200078e00ff */
[----:B------:R-:W-:Y:S02]  /*5f320*/  @P3 LOP3.LUT R23, R26, 0x406fe000, RZ, 0xfc, !PT ;  /* 0x406fe0001a173812 */ /* 0x000fe400078efcff */
[----:B------:R-:W-:Y:S01]  /*5f330*/  FSEL R7, R6, 3.748046875, P0 ;  /* 0x406fe00006077808 */ /* 0x000fe20000000000 */
[----:B----4-:R-:W-:Y:S01]  /*5f340*/  IMAD.MOV.U32 R0, RZ, RZ, R29 ;  /* 0x000000ffff007224 */ /* 0x010fe200078e001d */
[----:B------:R-:W-:Y:S02]  /*5f350*/  SEL R6, R22, RZ, P0 ;  /* 0x000000ff16067207 */ /* 0x000fe40000000000 */
[----:B------:R-:W-:-:S02]  /*5f360*/  SEL R22, R24, RZ, P2 ;  /* 0x000000ff18167207 */ /* 0x000fc40001000000 */
[----:B------:R-:W-:Y:S01]  /*5f370*/  @P1 LOP3.LUT R7, R26, 0x406fe000, RZ, 0xfc, !PT ;  /* 0x406fe0001a071812 */ /* 0x000fe200078efcff */
[----:B------:R-:W-:Y:S02]  /*5f380*/  DSETP.MIN.AND P0, P1, R28, 255, PT ;  /* 0x406fe0001c00742a */ /* 0x000fe40003900000 */
[----:B---3--:R-:W-:Y:S01]  /*5f390*/  DSETP.MIN.AND P2, P3, R38, 255, PT ;  /* 0x406fe0002600742a */ /* 0x008fe20003b40000 */
[----:B------:R2:W-:Y:S03]  /*5f3a0*/  F2I.U32.F64.TRUNC R26, R6 ;  /* 0x00000006001a7311 */ /* 0x0005e6000030d000 */
[----:B------:R-:W-:Y:S01]  /*5f3b0*/  FSEL R25, R0, 3.748046875, P0 ;  /* 0x406fe00000197808 */ /* 0x000fe20000000000 */
[----:B------:R-:W-:Y:S01]  /*5f3c0*/  IMAD.MOV.U32 R0, RZ, RZ, R39 ;  /* 0x000000ffff007224 */ /* 0x000fe200078e0027 */
[----:B------:R-:W-:-:S03]  /*5f3d0*/  SEL R24, R28, RZ, P0 ;  /* 0x000000ff1c187207 */ /* 0x000fc60000000000 */
[----:B------:R-:W3:Y:S01]  /*5f3e0*/  F2I.U32.F64.TRUNC R22, R22 ;  /* 0x0000001600167311 */ /* 0x000ee2000030d000 */
[----:B--2---:R-:W-:Y:S01]  /*5f3f0*/  IMAD.MOV.U32 R6, RZ, RZ, 0x80000 ;  /* 0x00080000ff067424 */ /* 0x004fe200078e00ff */
[----:B------:R-:W-:Y:S02]  /*5f400*/  FSEL R7, R0, 3.748046875, P2 ;  /* 0x406fe00000077808 */ /* 0x000fe40001000000 */
[----:B------:R-:W-:Y:S02]  /*5f410*/  @P1 LOP3.LUT R25, R21, 0x406fe000, RZ, 0xfc, !PT ;  /* 0x406fe00015191812 */ /* 0x000fe400078efcff */
[----:B------:R-:W-:Y:S02]  /*5f420*/  @P3 LOP3.LUT R7, R6, 0x406fe000, RZ, 0xfc, !PT ;  /* 0x406fe00006073812 */ /* 0x000fe400078efcff */
[----:B------:R-:W-:Y:S01]  /*5f430*/  SEL R6, R38, RZ, P2 ;  /* 0x000000ff26067207 */ /* 0x000fe20001000000 */
[----:B------:R4:W2:Y:S01]  /*5f440*/  F2I.U32.F64.TRUNC R21, R24 ;  /* 0x0000001800157311 */ /* 0x0008a2000030d000 */
[----:B---3--:R-:W-:-:S07]  /*5f450*/  PRMT R66, R22, 0x7610, R66 ;  /* 0x0000761016427816 */ /* 0x008fce0000000042 */
[----:B------:R4:W3:Y:S02]  /*5f460*/  F2I.U32.F64.TRUNC R0, R6 ;  /* 0x0000000600007311 */ /* 0x0008e4000030d000 */
.L_x_1577:
[----:B------:R-:W-:Y:S05]  /*5f470*/  BSYNC.RECONVERGENT B6 ;  /* 0x0000000000067941 */ /* 0x000fea0003800200 */
.L_x_1576:
        /* <DEDUP_REMOVED lines=8> */
[----:B------:R-:W-:Y:S02]  /*5f500*/  LOP3.LUT R131, R131, 0xff, RZ, 0xc0, !PT ;  /* 0x000000ff83837812 */ /* 0x000fe400078ec0ff */
[----:B------:R-:W-:Y:S02]  /*5f510*/  LOP3.LUT R130, R130, 0xff, RZ, 0xc0, !PT ;  /* 0x000000ff82827812 */ /* 0x000fe400078ec0ff */
[----:B------:R-:W2:Y:S01]  /*5f520*/  I2F.F64.U16 R24, R131 ;  /* 0x0000008300187312 */ /* 0x000ea20000101800 */
[----:B------:R-:W-:-:S02]  /*5f530*/  LOP3.LUT R129, R129, 0xff, RZ, 0xc0, !PT ;  /* 0x000000ff81817812 */ /* 0x000fc400078ec0ff */
[----:B------:R-:W-:Y:S02]  /*5f540*/  LOP3.LUT R40, R128, 0xff, RZ, 0xc0, !PT ;  /* 0x000000ff80287812 */ /* 0x000fe400078ec0ff */
[----:B0-----:R-:W-:Y:S02]  /*5f550*/  LOP3.LUT R42, R26, 0xff, RZ, 0xc0, !PT ;  /* 0x000000ff1a2a7812 */ /* 0x001fe400078ec0ff */
[----:B------:R-:W-:Y:S01]  /*5f560*/  MOV R65, 0x80000 ;  /* 0x0008000000417802 */ /* 0x000fe20000000f00 */
[----:B------:R-:W0:Y:S01]  /*5f570*/  I2F.F64.U16 R28, R130 ;  /* 0x00000082001c7312 */ /* 0x000e220000101800 */
[----:B------:R-:W-:Y:S02]  /*5f580*/  LOP3.LUT R64, R66, 0xff, RZ, 0xc0, !PT ;  /* 0x000000ff42407812 */ /* 0x000fe400078ec0ff */
[----:B---3--:R-:W-:Y:S02]  /*5f590*/  LOP3.LUT R21, R21, 0xff, RZ, 0xc0, !PT ;  /* 0x000000ff15157812 */ /* 0x008fe400078ec0ff */
[----:B------:R-:W-:-:S02]  /*5f5a0*/  LOP3.LUT R146, R146, 0xff, RZ, 0xc0, !PT ;  /* 0x000000ff92927812 */ /* 0x000fc400078ec0ff */
[----:B------:R-:W-:Y:S01]  /*5f5b0*/  LOP3.LUT R27, R27, 0xff, RZ, 0xc0, !PT ;  /* 0x000000ff1b1b7812 */ /* 0x000fe200078ec0ff */
[----:B------:R-:W3:Y:S01]  /*5f5c0*/  I2F.F64.U16 R38, R129 ;  /* 0x0000008100267312 */ /* 0x000ee20000101800 */
[----:B------:R-:W-:-:S07]  /*5f5d0*/  LOP3.LUT R0, R0, 0xff, RZ, 0xc0, !PT ;  /* 0x000000ff00007812 */ /* 0x000fce00078ec0ff */
[----:B------:R-:W5:Y:S08]  /*5f5e0*/  I2F.F64.U16 R40, R40 ;  /* 0x0000002800287312 */ /* 0x000f700000101800 */
[----:B------:R-:W4:Y:S01]  /*5f5f0*/  I2F.F64.U16 R42, R42 ;  /* 0x0000002a002a7312 */ /* 0x000f220000101800 */
[C---:B--2---:R-:W-:Y:S02]  /*5f600*/  DMUL R24, R22.reuse, R24 ;  /* 0x0000001816187228 */ /* 0x044fe40000000000 */
[----:B0-----:R-:W-:-:S02]  /*5f610*/  DMUL R28, R22, R28 ;  /* 0x0000001c161c7228 */ /* 0x001fc40000000000 */
        /* <DEDUP_REMOVED lines=8> */
[----:B------:R-:W-:Y:S01]  /*5f6a0*/  IMAD.MOV.U32 R29, RZ, RZ, 0x80000 ;  /* 0x00080000ff1d7424 */ /* 0x000fe200078e00ff */
[----:B------:R-:W-:Y:S01]  /*5f6b0*/  FSEL R67, R26, 3.748046875, P0 ;  /* 0x406fe0001a437808 */ /* 0x000fe20000000000 */
[----:B------:R-:W-:Y:S01]  /*5f6c0*/  IMAD.MOV.U32 R26, RZ, RZ, 0x80000 ;  /* 0x00080000ff1a7424 */ /* 0x000fe200078e00ff */
[----:B------:R-:W-:Y:S01]  /*5f6d0*/  FSEL R69, R25, 3.748046875, P2 ;  /* 0x406fe00019457808 */ /* 0x000fe20001000000 */
[----:B------:R-:W-:Y:S01]  /*5f6e0*/  DADD R22, -R22, 1 ;  /* 0x3ff0000016167429 */ /* 0x000fe20000000100 */
[----:B------:R-:W-:Y:S01]  /*5f6f0*/  SEL R28, R28, RZ, P2 ;  /* 0x000000ff1c1c7207 */ /* 0x000fe20001000000 */
[----:B------:R-:W-:Y:S01]  /*5f700*/  DSETP.MIN.AND P0, P2, R40, 255, PT ;  /* 0x406fe0002800742a */ /* 0x000fe20003a00000 */
[----:B------:R-:W-:Y:S01]  /*5f710*/  @P1 LOP3.LUT R67, R65, 0x406fe000, RZ, 0xfc, !PT ;  /* 0x406fe00041431812 */ /* 0x000fe200078efcff */
[----:B------:R-:W-:Y:S01]  /*5f720*/  DSETP.MIN.AND P1, P4, R38, 255, PT ;  /* 0x406fe0002600742a */ /* 0x000fe20003c20000 */
[----:B------:R-:W0:Y:S01]  /*5f730*/  I2F.F64.U16 R64, R64 ;  /* 0x0000004000407312 */ /* 0x000e220000101800 */
[----:B------:R-:W-:Y:S01]  /*5f740*/  @P3 LOP3.LUT R69, R26, 0x406fe000, RZ, 0xfc, !PT ;  /* 0x406fe0001a453812 */ /* 0x000fe200078efcff */
[----:B------:R-:W-:Y:S01]  /*5f750*/  IMAD.MOV.U32 R26, RZ, RZ, R39 ;  /* 0x000000ffff1a7224 */ /* 0x000fe200078e0027 */
[----:B------:R-:W-:Y:S01]  /*5f760*/  DADD R22, R22, -R6 ;  /* 0x0000000016167229 */ /* 0x000fe20000000806 */
[----:B------:R-:W-:-:S03]  /*5f770*/  IMAD.MOV.U32 R25, RZ, RZ, R67 ;  /* 0x000000ffff197224 */ /* 0x000fc600078e0043 */
[----:B------:R-:W-:Y:S01]  /*5f780*/  FSEL R71, R26, 3.748046875, P1 ;  /* 0x406fe0001a477808 */ /* 0x000fe20000800000 */
[----:B------:R2:W3:Y:S01]  /*5f790*/  F2I.U32.F64.TRUNC R66, R24 ;  /* 0x0000001800427311 */ /* 0x0004e2000030d000 */
[----:B------:R-:W-:-:S04]  /*5f7a0*/  IMAD.MOV.U32 R26, RZ, RZ, 0x80000 ;  /* 0x00080000ff1a7424 */ /* 0x000fc800078e00ff */
[----:B------:R-:W-:Y:S01]  /*5f7b0*/  @P4 LOP3.LUT R71, R29, 0x406fe000, RZ, 0xfc, !PT ;  /* 0x406fe0001d474812 */ /* 0x000fe200078efcff */
[----:B------:R-:W-:Y:S01]  /*5f7c0*/  IMAD.MOV.U32 R29, RZ, RZ, R69 ;  /* 0x000000ffff1d7224 */ /* 0x000fe200078e0045 */
[----:B0-----:R-:W-:Y:S01]  /*5f7d0*/  DMUL R64, R6, R64 ;  /* 0x0000004006407228 */ /* 0x001fe20000000000 */
[----:B--2---:R-:W-:Y:S01]  /*5f7e0*/  SEL R24, R38, RZ, P1 ;  /* 0x000000ff26187207 */ /* 0x004fe20000800000 */
[----:B------:R-:W-:Y:S01]  /*5f7f0*/  DSETP.MIN.AND P1, P3, R42, 255, PT ;  /* 0x406fe0002a00742a */ /* 0x000fe20003b20000 */
[----:B------:R-:W-:Y:S01]  /*5f800*/  MOV R25, R41 ;  /* 0x0000002900197202 */ /* 0x000fe20000000f00 */
[----:B------:R0:W-:Y:S01]  /*5f810*/  F2I.U32.F64.TRUNC R67, R28 ;  /* 0x0000001c00437311 */ /* 0x0001e2000030d000 */
[----:B------:R-:W-:Y:S01]  /*5f820*/  IMAD.MOV.U32 R38, RZ, RZ, 0x80000 ;  /* 0x00080000ff267424 */ /* 0x000fe200078e00ff */
[----:B---3--:R-:W-:Y:S02]  /*5f830*/  LOP3.LUT R66, R66, 0xff, RZ, 0xc0, !PT ;  /* 0x000000ff42427812 */ /* 0x008fe400078ec0ff */
[----:B------:R-:W-:Y:S01]  /*5f840*/  FSEL R39, R25, 3.748046875, P0 ;  /* 0x406fe00019277808 */ /* 0x000fe20000000000 */
[----:B------:R-:W-:Y:S01]  /*5f850*/  IMAD.MOV.U32 R25, RZ, RZ, R71 ;  /* 0x000000ffff197224 */ /* 0x000fe200078e0047 */
[----:B------:R-:W-:Y:S01]  /*5f860*/  @P2 LOP3.LUT R39, R26, 0x406fe000, RZ, 0xfc, !PT ;  /* 0x406fe0001a272812 */ /* 0x000fe200078efcff */
[----:B------:R-:W-:-:S02]  /*5f870*/  IMAD.MOV.U32 R26, RZ, RZ, R43 ;  /* 0x000000ffff1a7224 */ /* 0x000fc400078e002b */
[----:B------:R2:W-:Y:S01]  /*5f880*/  F2I.U32.F64.TRUNC R68, R24 ;  /* 0x0000001800447311 */ /* 0x0005e2000030d000 */
[----:B0-----:R-:W-:Y:S01]  /*5f890*/  SEL R28, R40, RZ, P0 ;  /* 0x000000ff281c7207 */ /* 0x001fe20000000000 */
[----:B------:R-:W-:Y:S01]  /*5f8a0*/  DSETP.MIN.AND P0, P2, R64, 255, PT ;  /* 0x406fe0004000742a */ /* 0x000fe20003a00000 */
[----:B------:R-:W-:Y:S01]  /*5f8b0*/  FSEL R41, R26, 3.748046875, P1 ;  /* 0x406fe0001a297808 */ /* 0x000fe20000800000 */
[----:B------:R-:W-:Y:S01]  /*5f8c0*/  IMAD.MOV.U32 R26, RZ, RZ, 0x80000 ;  /* 0x00080000ff1a7424 */ /* 0x000fe200078e00ff */
[----:B------:R-:W-:Y:S01]  /*5f8d0*/  @P3 LOP3.LUT R41, R38, 0x406fe000, RZ, 0xfc, !PT ;  /* 0x406fe00026293812 */ /* 0x000fe200078efcff */
[----:B------:R-:W-:Y:S01]  /*5f8e0*/  IMAD.MOV.U32 R29, RZ, RZ, R39 ;  /* 0x000000ffff1d7224 */ /* 0x000fe200078e0027 */
[----:B------:R-:W-:Y:S01]  /*5f8f0*/  SEL R38, R42, RZ, P1 ;  /* 0x000000ff2a267207 */ /* 0x000fe20000800000 */
[----:B------:R-:W-:Y:S01]  /*5f900*/  IMAD.MOV.U32 R40, RZ, RZ, R64 ;  /* 0x000000ffff287224 */ /* 0x000fe200078e0040 */
[----:B------:R-:W0:Y:S01]  /*5f910*/  I2F.F64.U16 R42, R21 ;  /* 0x00000015002a7312 */ /* 0x000e220000101800 */
[----:B--2---:R-:W-:-:S02]  /*5f920*/  IMAD.MOV.U32 R24, RZ, RZ, R65 ;  /* 0x000000ffff187224 */ /* 0x004fc400078e0041 */
[----:B------:R-:W-:Y:S01]  /*5f930*/  IMAD.MOV.U32 R39, RZ, RZ, R41 ;  /* 0x000000ffff277224 */ /* 0x000fe200078e0029 */
[----:B------:R-:W-:Y:S02]  /*5f940*/  SEL R40, R40, RZ, P0 ;  /* 0x000000ff28287207 */ /* 0x000fe40000000000 */
[----:B------:R-:W-:Y:S02]  /*5f950*/  FSEL R25, R24, 3.748046875, P0 ;  /* 0x406fe00018197808 */ /* 0x000fe40000000000 */
[----:B------:R-:W-:Y:S01]  /*5f960*/  @P2 LOP3.LUT R25, R26, 0x406fe000, RZ, 0xfc, !PT ;  /* 0x406fe0001a192812 */ /* 0x000fe200078efcff */
[----:B------:R2:W3:Y:S03]  /*5f970*/  F2I.U32.F64.TRUNC R69, R28 ;  /* 0x0000001c00457311 */ /* 0x0004e6000030d000 */
[----:B------:R-:W-:Y:S01]  /*5f980*/  MOV R41, R25 ;  /* 0x0000001900297202 */ /* 0x000fe20000000f00 */
[----:B0-----:R-:W-:-:S04]  /*5f990*/  DMUL R42, R6, R42 ;  /* 0x0000002a062a7228 */ /* 0x001fc80000000000 */
[----:B------:R-:W0:Y:S01]  /*5f9a0*/  I2F.F64.U16 R24, R146 ;  /* 0x0000009200187312 */ /* 0x000e220000101800 */
[----:B--2---:R-:W-:-:S03]  /*5f9b0*/  LOP3.LUT R28, R37, 0xff, RZ, 0xc0, !PT ;  /* 0x000000ff251c7812 */ /* 0x004fc600078ec0ff */
[----:B------:R-:W-:Y:S01]  /*5f9c0*/  DSETP.MIN.AND P2, P3, R42, 255, PT ;  /* 0x406fe0002a00742a */ /* 0x000fe20003b40000 */
[----:B---3--:R-:W-:-:S03]  /*5f9d0*/  LOP3.LUT R69, R69, 0xff, RZ, 0xc0, !PT ;  /* 0x000000ff45457812 */ /* 0x008fc600078ec0ff */
[----:B------:R-:W2:Y:S01]  /*5f9e0*/  I2F.F64.U16 R28, R28 ;  /* 0x0000001c001c7312 */ /* 0x000ea20000101800 */
[----:B------:R-:W-:Y:S01]  /*5f9f0*/  IMAD.MOV.U32 R21, RZ, RZ, R43 ;  /* 0x000000ffff157224 */ /* 0x000fe200078e002b */
[----:B0-----:R-:W-:-:S06]  /*5fa00*/  DMUL R24, R22, R24 ;  /* 0x0000001816187228 */ /* 0x001fcc0000000000 */
[----:B------:R0:W3:Y:S01]  /*5fa10*/  F2I.U32.F64.TRUNC R64, R38 ;  /* 0x0000002600407311 */ /* 0x0000e2000030d000 */
[----:B--2---:R-:W-:-:S07]  /*5fa20*/  DMUL R28, R22, R28 ;  /* 0x0000001c161c7228 */ /* 0x004fce0000000000 */
[----:B------:R2:W4:Y:S01]  /*5fa30*/  F2I.U32.F64.TRUNC R65, R40 ;  /* 0x0000002800417311 */ /* 0x000522000030d000 */
[----:B------:R-:W-:Y:S01]  /*5fa40*/  DSETP.MIN.AND P0, P1, R24, 255, PT ;  /* 0x406fe0001800742a */ /* 0x000fe20003900000 */
[----:B0-----:R-:W-:Y:S01]  /*5fa50*/  LOP3.LUT R38, R30, 0xff, RZ, 0xc0, !PT ;  /* 0x000000ff1e267812 */ /* 0x001fe200078ec0ff */
[----:B------:R-:W-:Y:S01]  /*5fa60*/  IMAD.MOV.U32 R30, RZ, RZ, 0x80000 ;  /* 0x00080000ff1e7424 */ /* 0x000fe200078e00ff */
[----:B---3--:R-:W-:-:S04]  /*5fa70*/  LOP3.LUT R64, R64, 0xff, RZ, 0xc0, !PT ;  /* 0x000000ff40407812 */ /* 0x008fc800078ec0ff */
[----:B------:R-:W0:Y:S01]  /*5fa80*/  I2F.F64.U16 R38, R38 ;  /* 0x0000002600267312 */ /* 0x000e220000101800 */
[----:B--2---:R-:W-:Y:S01]  /*5fa90*/  IMAD.MOV.U32 R40, RZ, RZ, R42 ;  /* 0x000000ffff287224 */ /* 0x004fe200078e002a */
[----:B------:R-:W-:Y:S01]  /*5faa0*/  FSEL R41, R21, 3.748046875, P2 ;  /* 0x406fe00015297808 */ /* 0x000fe20001000000 */
[----:B------:R-:W-:Y:S01]  /*5fab0*/  IMAD.MOV.U32 R21, RZ, RZ, R25 ;  /* 0x000000ffff157224 */ /* 0x000fe200078e0019 */
[----:B------:R-:W-:Y:S02]  /*5fac0*/  @P3 LOP3.LUT R41, R30, 0x406fe000, RZ, 0xfc, !PT ;  /* 0x406fe0001e293812 */ /* 0x000fe400078efcff */
[----:B------:R-:W-:Y:S02]  /*5fad0*/  SEL R40, R40, RZ, P2 ;  /* 0x000000ff28287207 */ /* 0x000fe40001000000 */
[----:B------:R-:W2:Y:S01]  /*5fae0*/  I2F.F64.U16 R26, R27 ;  /* 0x0000001b001a7312 */ /* 0x000ea20000101800 */
[----:B------:R-:W-:Y:S01]  /*5faf0*/  DSETP.MIN.AND P2, P3, R28, 255, PT ;  /* 0x406fe0001c00742a */ /* 0x000fe20003b40000 */
[----:B------:R-:W-:-:S02]  /*5fb00*/  FSEL R21, R21, 3.748046875, P0 ;  /* 0x406fe00015157808 */ /* 0x000fc40000000000 */
[----:B------:R-:W-:Y:S02]  /*5fb10*/  @P1 LOP3.LUT R21, R30, 0x406fe000, RZ, 0xfc, !PT ;  /* 0x406fe0001e151812 */ /* 0x000fe400078efcff */
[----:B----4-:R-:W-:Y:S01]  /*5fb20*/  LOP3.LUT R65, R65, 0xff, RZ, 0xc0, !PT ;  /* 0x000000ff41417812 */ /* 0x010fe200078ec0ff */
[C---:B0-----:R-:W-:Y:S01]  /*5fb30*/  DMUL R38, R22.reuse, R38 ;  /* 0x0000002616267228 */ /* 0x041fe20000000000 */
[----:B------:R0:W3:Y:S01]  /*5fb40*/  I2F.F64.U16 R42, R0 ;  /* 0x00000000002a7312 */ /* 0x0000e20000101800 */
[----:B--2---:R-:W-:Y:S01]  /*5fb50*/  DMUL R26, R22, R26 ;  /* 0x0000001a161a7228 */ /* 0x004fe20000000000 */
[----:B0-----:R-:W-:Y:S01]  /*5fb60*/  IMAD.MOV.U32 R0, RZ, RZ, R29 ;  /* 0x000000ffff007224 */ /* 0x001fe200078e001d */
[----:B------:R-:W-:Y:S01]  /*5fb70*/  SEL R22, R24, RZ, P0 ;  /* 0x000000ff18167207 */ /* 0x000fe20000000000 */
[----:B------:R-:W-:-:S03]  /*5fb80*/  IMAD.MOV.U32 R23, RZ, RZ, 0x80000 ;  /* 0x00080000ff177424 */ /* 0x000fc600078e00ff */
[----:B------:R-:W-:Y:S01]  /*5fb90*/  DSETP.MIN.AND P1, P4, R38, 255, PT ;  /* 0x406fe0002600742a */ /* 0x000fe20003c20000 */
[----:B------:R-:W-:Y:S01]  /*5fba0*/  IMAD.MOV.U32 R24, RZ, RZ, 0x80000 ;  /* 0x00080000ff187424 */ /* 0x000fe200078e00ff */
[----:B------:R-:W-:Y:S01]  /*5fbb0*/  FSEL R25, R0, 3.748046875, P2 ;  /* 0x406fe00000197808 */ /* 0x000fe20001000000 */
[----:B------:R-:W0:Y:S01]  /*5fbc0*/  F2I.U32.F64.TRUNC R40, R40 ;  /* 0x0000002800287311 */ /* 0x000e22000030d000 */
[----:B------:R-:W-:Y:S01]  /*5fbd0*/  @P3 LOP3.LUT R25, R23, 0x406fe000, RZ, 0xfc, !PT ;  /* 0x406fe00017193812 */ /* 0x000fe200078efcff */
[----:B------:R-:W-:Y:S01]  /*5fbe0*/  IMAD.MOV.U32 R23, RZ, RZ, R21 ;  /* 0x000000ffff177224 */ /* 0x000fe200078e0015 */
[----:B---3--:R-:W-:Y:S01]  /*5fbf0*/  DMUL R42, R6, R42 ;  /* 0x0000002a062a7228 */ /* 0x008fe20000000000 */
[----:B------:R-:W-:Y:S02]  /*5fc00*/  MOV R0, R39 ;  /* 0x0000002700007202 */ /* 0x000fe40000000f00 */
[----:B------:R-:W-:Y:S01]  /*5fc10*/  SEL R6, R28, RZ, P2 ;  /* 0x000000ff1c067207 */ /* 0x000fe20001000000 */
[----:B------:R-:W-:Y:S01]  /*5fc20*/  DSETP.MIN.AND P0, P2, R26, 255, PT ;  /* 0x406fe0001a00742a */ /* 0x000fe20003a00000 */
[----:B------:R2:W3:Y:S01]  /*5fc30*/  F2I.U32.F64.TRUNC R23, R22 ;  /* 0x0000001600177311 */ /* 0x0004e2000030d000 */
[----:B------:R-:W-:Y:S01]  /*5fc40*/  IMAD.MOV.U32 R7, RZ, RZ, R25 ;  /* 0x000000ffff077224 */ /* 0x000fe200078e0019 */
[----:B------:R-:W-:Y:S01]  /*5fc50*/  FSEL R21, R0, 3.748046875, P1 ;  /* 0x406fe00000157808 */ /* 0x000fe20000800000 */
[----:B------:R-:W-:Y:S01]  /*5fc60*/  IMAD.MOV.U32 R0, RZ, RZ, R27 ;  /* 0x000000ffff007224 */ /* 0x000fe200078e001b */
[----:B------:R-:W-:-:S02]  /*5fc70*/  @P4 LOP3.LUT R21, R24, 0x406fe000, RZ, 0xfc, !PT ;  /* 0x406fe00018154812 */ /* 0x000fc400078efcff */
[----:B------:R-:W-:Y:S02]  /*5fc80*/  SEL R24, R38, RZ, P1 ;  /* 0x000000ff26187207 */ /* 0x000fe40000800000 */
[----:B------:R3:W4:Y:S01]  /*5fc90*/  F2I.U32.F64.TRUNC R6, R6 ;  /* 0x0000000600067311 */ /* 0x000722000030d000 */
[----:B------:R-:W-:Y:S01]  /*5fca0*/  FSEL R29, R0, 3.748046875, P0 ;  /* 0x406fe000001d7808 */ /* 0x000fe20000000000 */
[----:B--2---:R-:W-:Y:S01]  /*5fcb0*/  IMAD.MOV.U32 R22, RZ, RZ, 0x80000 ;  /* 0x00080000ff167424 */ /* 0x004fe200078e00ff */
[----:B0-----:R-:W-:Y:S01]  /*5fcc0*/  LOP3.LUT R40, R40, 0xff, RZ, 0xc0, !PT ;  /* 0x000000ff28287812 */ /* 0x001fe200078ec0ff */
[----:B------:R-:W-:-:S03]  /*5fcd0*/  IMAD.MOV.U32 R25, RZ, RZ, R21 ;  /* 0x000000ffff197224 */ /* 0x000fc600078e0015 */
[----:B------:R-:W-:Y:S01]  /*5fce0*/  @P2 LOP3.LUT R29, R22, 0x406fe000, RZ, 0xfc, !PT ;  /* 0x406fe000161d2812 */ /* 0x000fe200078efcff */
[----:B------:R0:W2:Y:S01]  /*5fcf0*/  F2I.U32.F64.TRUNC R24, R24 ;  /* 0x0000001800187311 */ /* 0x0000a2000030d000 */
[----:B------:R-:W-:Y:S01]  /*5fd00*/  SEL R22, R26, RZ, P0 ;  /* 0x000000ff1a167207 */ /* 0x000fe20000000000 */
[----:B------:R-:W-:Y:S01]  /*5fd10*/  DSETP.MIN.AND P0, P1, R42, 255, PT ;  /* 0x406fe0002a00742a */ /* 0x000fe20003900000 */
[----:B---3--:R-:W-:Y:S01]  /*5fd20*/  LOP3.LUT R7, R23, 0xff, RZ, 0xc0, !PT ;  /* 0x000000ff17077812 */ /* 0x008fe200078ec0ff */
[----:B------:R-:W-:Y:S01]  /*5fd30*/  IMAD.MOV.U32 R23, RZ, RZ, R29 ;  /* 0x000000ffff177224 */ /* 0x000fe200078e001d */
[----:B------:R-:W-:Y:S01]  /*5fd40*/  LOP3.LUT R26, R67, 0xff, RZ, 0xc0, !PT ;  /* 0x000000ff431a7812 */ /* 0x000fe200078ec0ff */
[----:B------:R-:W-:Y:S01]  /*5fd50*/  IMAD.MOV.U32 R29, RZ, RZ, 0x80000 ;  /* 0x00080000ff1d7424 */ /* 0x000fe200078e00ff */
[----:B----4-:R-:W-:Y:S01]  /*5fd60*/  LOP3.LUT R21, R6, 0xff, RZ, 0xc0, !PT ;  /* 0x000000ff06157812 */ /* 0x010fe200078ec0ff */
[----:B------:R-:W-:Y:S01]  /*5fd70*/  IMAD.IADD R7, R7, 0x1, R66 ;  /* 0x0000000107077824 */ /* 0x000fe200078e0242 */
[----:B------:R-:W3:Y:S01]  /*5fd80*/  F2I.U32.F64.TRUNC R0, R22 ;  /* 0x0000001600007311 */ /* 0x000ee2000030d000 */
[----:B0-----:R-:W-:-:S02]  /*5fd90*/  MOV R25, R43 ;  /* 0x0000002b00197202 */ /* 0x001fc40000000f00 */
[----:B------:R-:W-:Y:S02]  /*5fda0*/  IMAD.IADD R21, R21, 0x1, R26 ;  /* 0x0000000115157824 */ /* 0x000fe400078e021a */
[----:B------:R-:W-:Y:S01]  /*5fdb0*/  IMAD.MOV.U32 R26, RZ, RZ, 0x80000 ;  /* 0x00080000ff1a7424 */ /* 0x000fe200078e00ff */
[----:B------:R-:W-:Y:S02]  /*5fdc0*/  FSEL R27, R25, 3.748046875, P0 ;  /* 0x406fe000191b7808 */ /* 0x000fe40000000000 */
[----:B------:R-:W0:Y:S01]  /*5fdd0*/  I2F.F64.U32 R6, R7 ;  /* 0x0000000700067312 */ /* 0x000e220000201800 */
[----:B------:R-:W-:Y:S02]  /*5fde0*/  LOP3.LUT R25, R68, 0xff, RZ, 0xc0, !PT ;  /* 0x000000ff44197812 */ /* 0x000fe400078ec0ff */
[----:B--2---:R-:W-:Y:S02]  /*5fdf0*/  LOP3.LUT R24, R24, 0xff, RZ, 0xc0, !PT ;  /* 0x000000ff18187812 */ /* 0x004fe400078ec0ff */
[----:B------:R-:W-:-:S02]  /*5fe00*/  @P1 LOP3.LUT R27, R26, 0x406fe000, RZ, 0xfc, !PT ;  /* 0x406fe0001a1b1812 */ /* 0x000fc400078efcff */
[----:B---3--:R-:W-:Y:S01]  /*5fe10*/  LOP3.LUT R0, R0, 0xff, RZ, 0xc0, !PT ;  /* 0x000000ff00007812 */ /* 0x008fe200078ec0ff */
[----:B------:R2:W3:Y:S01]  /*5fe20*/  I2F.F64.U32 R22, R21 ;  /* 0x0000001500167312 */ /* 0x0004e20000201800 */
[----:B------:R-:W-:Y:S01]  /*5fe30*/  SEL R26, R42, RZ, P0 ;  /* 0x000000ff2a1a7207 */ /* 0x000fe20000000000 */
[----:B------:R-:W-:Y:S02]  /*5fe40*/  IMAD.IADD R24, R24, 0x1, R25 ;  /* 0x0000000118187824 */ /* 0x000fe400078e0219 */
[----:B------:R-:W-:Y:S01]  /*5fe50*/  IMAD.IADD R0, R0, 0x1, R69 ;  /* 0x0000000100007824 */ /* 0x000fe200078e0245 */
[----:B0-----:R-:W-:-:S03]  /*5fe60*/  DSETP.MIN.AND P0, P1, R6, 255, PT ;  /* 0x406fe0000600742a */ /* 0x001fc60003900000 */
[----:B------:R-:W0:Y:S01]  /*5fe70*/  I2F.F64.U32 R24, R24 ;  /* 0x0000001800187312 */ /* 0x000e220000201800 */
[----:B--2---:R-:W-:Y:S02]  /*5fe80*/  IMAD.MOV.U32 R21, RZ, RZ, R7 ;  /* 0x000000ffff157224 */ /* 0x004fe400078e0007 */
[----:B------:R-:W-:Y:S01]  /*5fe90*/  SEL R6, R6, RZ, P0 ;  /* 0x000000ff06067207 */ /* 0x000fe20000000000 */
[----:B---3--:R-:W-:-:S04]  /*5fea0*/  DSETP.MIN.AND P2, P3, R22, 255, PT ;  /* 0x406fe0001600742a */ /* 0x008fc80003b40000 */
[----:B------:R-:W2:Y:S01]  /*5feb0*/  F2I.U32.F64.TRUNC R28, R26 ;  /* 0x0000001a001c7311 */ /* 0x000ea2000030d000 */
[----:B------:R-:W-:Y:S01]  /*5fec0*/  IMAD.MOV.U32 R7, RZ, RZ, R23 ;  /* 0x000000ffff077224 */ /* 0x000fe200078e0017 */
[----:B------:R-:W-:Y:S02]  /*5fed0*/  FSEL R21, R21, 3.748046875, P0 ;  /* 0x406fe00015157808 */ /* 0x000fe40000000000 */
[----:B------:R-:W-:Y:S02]  /*5fee0*/  @P1 LOP3.LUT R21, R29, 0x406fe000, RZ, 0xfc, !PT ;  /* 0x406fe0001d151812 */ /* 0x000fe400078efcff */
[----:B------:R-:W-:Y:S02]  /*5fef0*/  FSEL R29, R7, 3.748046875, P2 ;  /* 0x406fe000071d7808 */ /* 0x000fe40001000000 */
[----:B------:R-:W3:Y:S01]  /*5ff00*/  I2F.F64.U32 R26, R0 ;  /* 0x00000000001a7312 */ /* 0x000ee20000201800 */
[----:B0-----:R-:W-:Y:S01]  /*5ff10*/  DSETP.MIN.AND P0, P1, R24, 255, PT ;  /* 0x406fe0001800742a */ /* 0x001fe20003900000 */
[----:B------:R-:W-:Y:S01]  /*5ff20*/  IMAD.MOV.U32 R7, RZ, RZ, R21 ;  /* 0x000000ffff077224 */ /* 0x000fe200078e0015 */
[----:B------:R-:W-:Y:S01]  /*5ff30*/  SEL R22, R22, RZ, P2 ;  /* 0x000000ff16167207 */ /* 0x000fe20001000000 */
[----:B------:R-:W-:Y:S01]  /*5ff40*/  IMAD.MOV.U32 R21, RZ, RZ, R25 ;  /* 0x000000ffff157224 */ /* 0x000fe200078e0019 */
[----:B------:R-:W-:-:S02]  /*5ff50*/  @P3 LOP3.LUT R29, R30, 0x406fe000, RZ, 0xfc, !PT ;  /* 0x406fe0001e1d3812 */ /* 0x000fc400078efcff */
[----:B------:R-:W-:Y:S01]  /*5ff60*/  SEL R24, R24, RZ, P0 ;  /* 0x000000ff18187207 */ /* 0x000fe20000000000 */
[----:B------:R0:W4:Y:S01]  /*5ff70*/  F2I.U32.F64.TRUNC R0, R6 ;  /* 0x0000000600007311 */ /* 0x000122000030d000 */
[----:B------:R-:W-:Y:S01]  /*5ff80*/  FSEL R21, R21, 3.748046875, P0 ;  /* 0x406fe00015157808 */ /* 0x000fe20000000000 */
[----:B------:R-:W-:Y:S01]  /*5ff90*/  IMAD.MOV.U32 R23, RZ, RZ, R29 ;  /* 0x000000ffff177224 */ /* 0x000fe200078e001d */
[----:B------:R-:W-:Y:S02]  /*5ffa0*/  MOV R29, 0x80000 ;  /* 0x00080000001d7802 */ /* 0x000fe40000000f00 */
[----:B--2---:R-:W-:Y:S01]  /*5ffb0*/  LOP3.LUT R28, R28, 0xff, RZ, 0xc0, !PT ;  /* 0x000000ff1c1c7812 */ /* 0x004fe200078ec0ff */
[----:B---3--:R-:W-:Y:S02]  /*5ffc0*/  DSETP.MIN.AND P2, P3, R26, 255, PT ;  /* 0x406fe0001a00742a */ /* 0x008fe40003b40000 */
[----:B------:R4:W2:Y:S01]  /*5ffd0*/  F2I.U32.F64.TRUNC R22, R22 ;  /* 0x0000001600167311 */ /* 0x0008a2000030d000 */
[----:B------:R-:W-:Y:S01]  /*5ffe0*/  @P1 LOP3.LUT R21, R30, 0x406fe000, RZ, 0xfc, !PT ;  /* 0x406fe0001e151812 */ /* 0x000fe200078efcff */
[----:B0-----:R-:W-:-:S04]  /*5fff0*/  IMAD.MOV.U32 R6, RZ, RZ, R27 ;  /* 0x000000ffff067224 */ /* 0x001fc800078e001b */
[----:B------:R-:W-:Y:S01]  /*60000*/  IMAD.MOV.U32 R25, RZ, RZ, R21 ;  /* 0x000000ffff197224 */ /* 0x000fe200078e0015 */
[----:B------:R-:W-:Y:S02]  /*60010*/  FSEL R7, R6, 3.748046875, P2 ;  /* 0x406fe00006077808 */ /* 0x000fe40001000000 */
[----:B------:R-:W-:Y:S01]  /*60020*/  SEL R6, R26, RZ, P2 ;  /* 0x000000ff1a067207 */ /* 0x000fe20001000000 */
[----:B------:R-:W0:Y:S01]  /*60030*/  F2I.U32.F64.TRUNC R21, R24 ;  /* 0x0000001800157311 */ /* 0x000e22000030d000 */
[----:B----4-:R-:W-:Y:S02]  /*60040*/  LOP3.LUT R23, R0, 0xff, RZ, 0xc0, !PT ;  /* 0x000000ff00177812 */ /* 0x010fe400078ec0ff */
[----:B------:R-:W-:Y:S02]  /*60050*/  @P3 LOP3.LUT R7, R29, 0x406fe000, RZ, 0xfc, !PT ;  /* 0x406fe0001d073812 */ /* 0x000fe400078efcff */
[----:B--2---:R-:W-:Y:S01]  /*60060*/  LOP3.LUT R0, R22, 0xff, RZ, 0xc0, !PT ;  /* 0x000000ff16007812 */ /* 0x004fe200078ec0ff */
[----:B------:R-:W-:-:S02]  /*60070*/  IMAD.IADD R23, R64, 0x1, R23 ;  /* 0x0000000140177824 */ /* 0x000fc400078e0217 */
[----:B------:R-:W2:Y:S02]  /*60080*/  F2I.U32.F64.TRUNC R6, R6 ;  /* 0x0000000600067311 */ /* 0x000ea4000030d000 */
[----:B------:R-:W-:Y:S01]  /*60090*/  IMAD.IADD R0, R65, 0x1, R0 ;  /* 0x0000000141007824 */ /* 0x000fe200078e0200 */
[----:B0-----:R-:W-:-:S05]  /*600a0*/  LOP3.LUT R21, R21, 0xff, RZ, 0xc0, !PT ;  /* 0x000000ff15157812 */ /* 0x001fca00078ec0ff */
[----:B------:R-:W0:Y:S01]  /*600b0*/  I2F.F64.U32 R22, R23 ;  /* 0x0000001700167312 */ /* 0x000e220000201800 */
[----:B------:R-:W-:Y:S01]  /*600c0*/  IMAD.IADD R21, R40, 0x1, R21 ;  /* 0x0000000128157824 */ /* 0x000fe200078e0215 */
[----:B--2---:R-:W-:-:S06]  /*600d0*/  LOP3.LUT R7, R6, 0xff, RZ, 0xc0, !PT ;  /* 0x000000ff06077812 */ /* 0x004fcc00078ec0ff */
[----:B------:R2:W3:Y:S01]  /*600e0*/  I2F.F64.U32 R24, R0 ;  /* 0x0000000000187312 */ /* 0x0004e20000201800 */
[----:B------:R-:W-:Y:S02]  /*600f0*/  IMAD.MOV.U32 R6, RZ, RZ, 0x80000 ;  /* 0x00080000ff067424 */ /* 0x000fe400078e00ff */
[----:B------:R-:W-:Y:S01]  /*60100*/  IMAD.IADD R28, R28, 0x1, R7 ;  /* 0x000000011c1c7824 */ /* 0x000fe200078e0207 */
[----:B0-----:R-:W-:-:S04]  /*60110*/  DSETP.MIN.AND P0, P1, R22, 255, PT ;  /* 0x406fe0001600742a */ /* 0x001fc80003900000 */
[----:B------:R0:W4:Y:S01]  /*60120*/  I2F.F64.U32 R26, R21 ;  /* 0x00000015001a7312 */ /* 0x0001220000201800 */
[----:B--2---:R-:W-:-:S05]  /*60130*/  IMAD.MOV.U32 R0, RZ, RZ, R23 ;  /* 0x000000ffff007224 */ /* 0x004fca00078e0017 */
[----:B------:R-:W-:Y:S01]  /*60140*/  FSEL R7, R0, 3.748046875, P0 ;  /* 0x406fe00000077808 */ /* 0x000fe20000000000 */
[----:B---3--:R-:W-:Y:S01]  /*60150*/  DSETP.MIN.AND P2, P3, R24, 255, PT ;  /* 0x406fe0001800742a */ /* 0x008fe20003b40000 */
[----:B------:R-:W2:Y:S01]  /*60160*/  I2F.F64.U32 R28, R28 ;  /* 0x0000001c001c7312 */ /* 0x000ea20000201800 */
[----:B------:R-:W-:Y:S01]  /*60170*/  MOV R0, R25 ;  /* 0x0000001900007202 */ /* 0x000fe20000000f00 */
[----:B0-----:R-:W-:Y:S01]  /*60180*/  IMAD.MOV.U32 R21, RZ, RZ, 0x80000 ;  /* 0x00080000ff157424 */ /* 0x001fe200078e00ff */
[----:B------:R-:W-:Y:S02]  /*60190*/  @P1 LOP3.LUT R7, R6, 0x406fe000, RZ, 0xfc, !PT ;  /* 0x406fe00006071812 */ /* 0x000fe400078efcff */
[----:B------:R-:W-:Y:S01]  /*601a0*/  SEL R6, R22, RZ, P0 ;  /* 0x000000ff16067207 */ /* 0x000fe20000000000 */
[----:B----4-:R-:W-:Y:S01]  /*601b0*/  DSETP.MIN.AND P0, P1, R26, 255, PT ;  /* 0x406fe0001a00742a */ /* 0x010fe20003900000 */
[----:B------:R-:W-:Y:S01]  /*601c0*/  FSEL R23, R0, 3.748046875, P2 ;  /* 0x406fe00000177808 */ /* 0x000fe20001000000 */
[----:B------:R-:W-:Y:S01]  /*601d0*/  IMAD.MOV.U32 R0, RZ, RZ, R27 ;  /* 0x000000ffff007224 */ /* 0x000fe200078e001b */
[----:B------:R-:W-:Y:S01]  /*601e0*/  SEL R22, R24, RZ, P2 ;  /* 0x000000ff18167207 */ /* 0x000fe20001000000 */
[----:B------:R0:W-:Y:S03]  /*601f0*/  F2I.U32.F64.TRUNC R146, R6 ;  /* 0x0000000600927311 */ /* 0x0001e6000030d000 */
[----:B------:R-:W-:Y:S01]  /*60200*/  @P3 LOP3.LUT R23, R30, 0x406fe000, RZ, 0xfc, !PT ;  /* 0x406fe0001e173812 */ /* 0x000fe200078efcff */
[----:B--2---:R-:W-:Y:S01]  /*60210*/  DSETP.MIN.AND P2, P3, R28, 255, PT ;  /* 0x406fe0001c00742a */ /* 0x004fe20003b40000 */
[----:B------:R-:W-:Y:S01]  /*60220*/  FSEL R25, R0, 3.748046875, P0 ;  /* 0x406fe00000197808 */ /* 0x000fe20000000000 */
[----:B------:R-:W-:Y:S01]  /*60230*/  IMAD.MOV.U32 R0, RZ, RZ, R29 ;  /* 0x000000ffff007224 */ /* 0x000fe200078e001d */
[----:B------:R-:W-:Y:S01]  /*60240*/  SEL R24, R26, RZ, P0 ;  /* 0x000000ff1a187207 */ /* 0x000fe20000000000 */
[----:B------:R-:W2:Y:S01]  /*60250*/  F2I.U32.F64.TRUNC R22, R22 ;  /* 0x0000001600167311 */ /* 0x000ea2000030d000 */
[----:B0-----:R-:W-:-:S02]  /*60260*/  IMAD.MOV.U32 R6, RZ, RZ, 0x80000 ;  /* 0x00080000ff067424 */ /* 0x001fc400078e00ff */
[----:B------:R-:W-:Y:S02]  /*60270*/  FSEL R7, R0, 3.748046875, P2 ;  /* 0x406fe00000077808 */ /* 0x000fe40001000000 */
[----:B------:R-:W-:-:S05]  /*60280*/  @P1 LOP3.LUT R25, R21, 0x406fe000, RZ, 0xfc, !PT ;  /* 0x406fe00015191812 */ /* 0x000fca00078efcff */
[----:B------:R-:W-:Y:S01]  /*60290*/  @P3 LOP3.LUT R7, R6, 0x406fe000, RZ, 0xfc, !PT ;  /* 0x406fe00006073812 */ /* 0x000fe200078efcff */
[----:B------:R-:W0:Y:S01]  /*602a0*/  F2I.U32.F64.TRUNC R24, R24 ;  /* 0x0000001800187311 */ /* 0x000e22000030d000 */
[----:B------:R-:W-:Y:S02]  /*602b0*/  SEL R6, R28, RZ, P2 ;  /* 0x000000ff1c067207 */ /* 0x000fe40001000000 */
[----:B--2---:R-:W-:-:S05]  /*602c0*/  PRMT R37, R22, 0x7610, R37 ;  /* 0x0000761016257816 */ /* 0x004fca0000000025 */
[----:B------:R-:W2:Y:S01]  /*602d0*/  F2I.U32.F64.TRUNC R6, R6 ;  /* 0x0000000600067311 */ /* 0x000ea2000030d000 */
[----:B0-----:R-:W-:Y:S02]  /*602e0*/  PRMT R30, R24, 0x7610, R30 ;  /* 0x00007610181e7816 */ /* 0x001fe4000000001e */
[----:B--2---:R-:W-:Y:S01]  /*602f0*/  PRMT R27, R6, 0x7610, R27 ;  /* 0x00007610061b7816 */ /* 0x004fe2000000001b */
[----:B------:R-:W-:Y:S06]  /*60300*/  BRA `(.L_x_1150) ;  /* 0x0000000c00907947 */ /* 0x000fec0003800000 */
.L_x_1775:
        /* <DEDUP_REMOVED lines=10> */
[----:B------:R-:W-:Y:S02]  /*603b0*/  LOP3.LUT R64, R26, 0xff, RZ, 0xc0, !PT ;  /* 0x000000ff1a407812 */ /* 0x000fe400078ec0ff */
[----:B------:R-:W-:Y:S01]  /*603c0*/  LOP3.LUT R66, R66, 0xff, RZ, 0xc0, !PT ;  /* 0x000000ff42427812 */ /* 0x000fe200078ec0ff */
[----:B------:R-:W5:Y:S01]  /*603d0*/  I2F.F64.U16 R28, R130 ;  /* 0x00000082001c7312 */ /* 0x000f620000101800 */
[----:B---3--:R-:W-:Y:S02]  /*603e0*/  LOP3.LUT R21, R21, 0xff, RZ, 0xc0, !PT ;  /* 0x000000ff15157812 */ /* 0x008fe400078ec0ff */
[----:B------:R-:W-:-:S05]  /*603f0*/  LOP3.LUT R30, R30, 0xff, RZ, 0xc0, !PT ;  /* 0x000000ff1e1e7812 */ /* 0x000fca00078ec0ff */
[----:B------:R-:W0:Y:S08]  /*60400*/  I2F.F64.U16 R40, R40 ;  /* 0x0000002800287312 */ /* 0x000e300000101800 */
[----:B------:R-:W3:Y:S08]  /*60410*/  I2F.F64.U16 R42, R42 ;  /* 0x0000002a002a7312 */ /* 0x000ef00000101800 */
[----:B------:R-:W1:Y:S01]  /*60420*/  I2F.F64.U16 R64, R64 ;  /* 0x0000004000407312 */ /* 0x000e620000101800 */
[----:B--2---:R-:W-:-:S02]  /*60430*/  DMUL R24, R24, R22 ;  /* 0x0000001618187228 */ /* 0x004fc40000000000 */
[-C--:B-----5:R-:W-:Y:S02]  /*60440*/  DMUL R28, R28, R22.reuse ;  /* 0x000000161c1c7228 */ /* 0x0a0fe40000000000 */
[-C--:B0-----:R-:W-:Y:S02]  /*60450*/  DMUL R38, R40, R22.reuse ;  /* 0x0000001628267228 */ /* 0x081fe40000000000 */
[----:B---3--:R-:W-:Y:S02]  /*60460*/  DMUL R40, R42, R22 ;  /* 0x000000162a287228 */ /* 0x008fe40000000000 */
[----:B------:R-:W-:Y:S02]  /*60470*/  DSETP.MIN.AND P0, P1, R24, 255, PT ;  /* 0x406fe0001800742a */ /* 0x000fe40003900000 */
[----:B------:R-:W-:Y:S01]  /*60480*/  IMAD.MOV.U32 R26, RZ, RZ, R25 ;  /* 0x000000ffff1a7224 */ /* 0x000fe200078e0019 */
[----:B------:R-:W-:Y:S01]  /*60490*/  DSETP.MIN.AND P2, P3, R28, 255, PT ;  /* 0x406fe0001c00742a */ /* 0x000fe20003b40000 */
[----:B------:R-:W-:Y:S01]  /*604a0*/  IMAD.MOV.U32 R25, RZ, RZ, R29 ;  /* 0x000000ffff197224 */ /* 0x000fe200078e001d */
[----:B------:R-:W-:Y:S01]  /*604b0*/  DADD R22, -R22, 1 ;  /* 0x3ff0000016167429 */ /* 0x000fe20000000100 */
[----:B------:R-:W-:Y:S01]  /*604c0*/  SEL R24, R24, RZ, P0 ;  /* 0x000000ff18187207 */ /* 0x000fe20000000000 */
[----:B------:R-:W-:Y:S01]  /*604d0*/  IMAD.MOV.U32 R29, RZ, RZ, 0x80000 ;  /* 0x00080000ff1d7424 */ /* 0x000fe200078e00ff */
        /* <DEDUP_REMOVED lines=10> */
[----:B------:R-:W-:Y:S01]  /*60580*/  MOV R25, R69 ;  /* 0x0000004500197202 */ /* 0x000fe20000000f00 */
[----:B----4-:R-:W-:-:S03]  /*60590*/  DADD R22, R22, -R6 ;  /* 0x0000000016167229 */ /* 0x010fc60000000806 */
[----:B------:R-:W-:Y:S01]  /*605a0*/  FSEL R73, R26, 3.748046875, P1 ;  /* 0x406fe0001a497808 */ /* 0x000fe20000800000 */
[----:B------:R2:W3:Y:S01]  /*605b0*/  F2I.U32.F64.TRUNC R68, R24 ;  /* 0x0000001800447311 */ /* 0x0004e2000030d000 */
[----:B------:R-:W-:Y:S01]  /*605c0*/  IMAD.MOV.U32 R26, RZ, RZ, R38 ;  /* 0x000000ffff1a7224 */ /* 0x000fe200078e0026 */
[-C--:B-1----:R-:W-:Y:S01]  /*605d0*/  DMUL R38, R64, R6.reuse ;  /* 0x0000000640267228 */ /* 0x082fe20000000000 */
[----:B------:R-:W-:Y:S02]  /*605e0*/  IMAD.MOV.U32 R64, RZ, RZ, 0x80000 ;  /* 0x00080000ff407424 */ /* 0x000fe400078e00ff */
[----:B------:R-:W-:Y:S01]  /*605f0*/  @P4 LOP3.LUT R73, R29, 0x406fe000, RZ, 0xfc, !PT ;  /* 0x406fe0001d494812 */ /* 0x000fe200078efcff */
[----:B------:R-:W-:Y:S01]  /*60600*/  IMAD.MOV.U32 R29, RZ, RZ, R71 ;  /* 0x000000ffff1d7224 */ /* 0x000fe200078e0047 */
[----:B0-----:R-:W-:Y:S01]  /*60610*/  DMUL R42, R66, R6 ;  /* 0x00000006422a7228 */ /* 0x001fe20000000000 */
[----:B--2---:R-:W-:Y:S02]  /*60620*/  IMAD.MOV.U32 R25, RZ, RZ, R41 ;  /* 0x000000ffff197224 */ /* 0x004fe400078e0029 */
[----:B------:R0:W-:Y:S01]  /*60630*/  F2I.U32.F64.TRUNC R69, R28 ;  /* 0x0000001c00457311 */ /* 0x0001e2000030d000 */
[----:B------:R-:W-:Y:S01]  /*60640*/  SEL R24, R26, RZ, P1 ;  /* 0x000000ff1a187207 */ /* 0x000fe20000800000 */
[----:B------:R-:W-:Y:S01]  /*60650*/  DSETP.MIN.AND P1, P3, R38, 255, PT ;  /* 0x406fe0002600742a */ /* 0x000fe20003b20000 */
[----:B------:R-:W-:-:S02]  /*60660*/  MOV R26, R39 ;  /* 0x00000027001a7202 */ /* 0x000fc40000000f00 */
[----:B------:R-:W-:Y:S01]  /*60670*/  FSEL R65, R25, 3.748046875, P0 ;  /* 0x406fe00019417808 */ /* 0x000fe20000000000 */
[----:B------:R-:W-:Y:S01]  /*60680*/  IMAD.MOV.U32 R25, RZ, RZ, R73 ;  /* 0x000000ffff197224 */ /* 0x000fe200078e0049 */
[----:B------:R-:W-:Y:S02]  /*60690*/  @P2 LOP3.LUT R65, R64, 0x406fe000, RZ, 0xfc, !PT ;  /* 0x406fe00040412812 */ /* 0x000fe400078efcff */
[----:B------:R-:W-:Y:S01]  /*606a0*/  FSEL R41, R26, 3.748046875, P1 ;  /* 0x406fe0001a297808 */ /* 0x000fe20000800000 */
[----:B------:R1:W-:Y:S01]  /*606b0*/  F2I.U32.F64.TRUNC R66, R24 ;  /* 0x0000001800427311 */ /* 0x0003e2000030d000 */
[----:B0-----:R-:W-:Y:S01]  /*606c0*/  SEL R28, R40, RZ, P0 ;  /* 0x000000ff281c7207 */ /* 0x001fe20000000000 */
[----:B------:R-:W-:Y:S01]  /*606d0*/  DSETP.MIN.AND P0, P2, R42, 255, PT ;  /* 0x406fe0002a00742a */ /* 0x000fe20003a00000 */
[----:B------:R-:W-:Y:S01]  /*606e0*/  IMAD.MOV.U32 R26, RZ, RZ, 0x80000 ;  /* 0x00080000ff1a7424 */ /* 0x000fe200078e00ff */
[----:B------:R-:W-:Y:S01]  /*606f0*/  LOP3.LUT R64, R27, 0xff, RZ, 0xc0, !PT ;  /* 0x000000ff1b407812 */ /* 0x000fe200078ec0ff */
[----:B------:R-:W-:Y:S01]  /*60700*/  IMAD.MOV.U32 R29, RZ, RZ, R65 ;  /* 0x000000ffff1d7224 */ /* 0x000fe200078e0041 */
[----:B---3--:R-:W-:Y:S01]  /*60710*/  LOP3.LUT R68, R68, 0xff, RZ, 0xc0, !PT ;  /* 0x000000ff44447812 */ /* 0x008fe200078ec0ff */
[----:B------:R-:W-:-:S02]  /*60720*/  IMAD.MOV.U32 R40, RZ, RZ, 0x80000 ;  /* 0x00080000ff287424 */ /* 0x000fc400078e00ff */
[----:B------:R0:W2:Y:S01]  /*60730*/  F2I.U32.F64.TRUNC R67, R28 ;  /* 0x0000001c00437311 */ /* 0x0000a2000030d000 */
[----:B-1----:R-:W-:Y:S01]  /*60740*/  IMAD.MOV.U32 R25, RZ, RZ, R43 ;  /* 0x000000ffff197224 */ /* 0x002fe200078e002b */
[----:B------:R-:W-:Y:S02]  /*60750*/  SEL R24, R38, RZ, P1 ;  /* 0x000000ff26187207 */ /* 0x000fe40000800000 */
[----:B------:R-:W-:Y:S02]  /*60760*/  @P3 LOP3.LUT R41, R40, 0x406fe000, RZ, 0xfc, !PT ;  /* 0x406fe00028293812 */ /* 0x000fe400078efcff */
[----:B------:R-:W-:Y:S02]  /*60770*/  FSEL R39, R25, 3.748046875, P0 ;  /* 0x406fe00019277808 */ /* 0x000fe40000000000 */
[----:B------:R-:W-:Y:S01]  /*60780*/  @P2 LOP3.LUT R39, R26, 0x406fe000, RZ, 0xfc, !PT ;  /* 0x406fe0001a272812 */ /* 0x000fe200078efcff */
[----:B------:R-:W-:Y:S01]  /*60790*/  IMAD.MOV.U32 R25, RZ, RZ, R41 ;  /* 0x000000ffff197224 */ /* 0x000fe200078e0029 */
[----:B------:R-:W-:Y:S01]  /*607a0*/  LOP3.LUT R40, R146, 0xff, RZ, 0xc0, !PT ;  /* 0x000000ff92287812 */ /* 0x000fe200078ec0ff */
[----:B------:R-:W-:Y:S01]  /*607b0*/  I2F.F64.U16 R64, R64 ;  /* 0x0000004000407312 */ /* 0x000fe20000101800 */
[----:B0-----:R-:W-:Y:S01]  /*607c0*/  SEL R28, R42, RZ, P0 ;  /* 0x000000ff2a1c7207 */ /* 0x001fe20000000000 */
[----:B------:R-:W-:Y:S01]  /*607d0*/  IMAD.MOV.U32 R29, RZ, RZ, R39 ;  /* 0x000000ffff1d7224 */ /* 0x000fe200078e0027 */
[----:B------:R-:W-:Y:S01]  /*607e0*/  LOP3.LUT R42, R37, 0xff, RZ, 0xc0, !PT ;  /* 0x000000ff252a7812 */ /* 0x000fe200078ec0ff */
[----:B------:R-:W-:Y:S01]  /*607f0*/  IMAD.MOV.U32 R37, RZ, RZ, 0x80000 ;  /* 0x00080000ff257424 */ /* 0x000fe200078e00ff */
[----:B--2---:R-:W-:-:S03]  /*60800*/  LOP3.LUT R67, R67, 0xff, RZ, 0xc0, !PT ;  /* 0x000000ff43437812 */ /* 0x004fc600078ec0ff */
[----:B------:R-:W0:Y:S08]  /*60810*/  I2F.F64.U16 R38, R21 ;  /* 0x0000001500267312 */ /* 0x000e300000101800 */
[----:B------:R-:W-:Y:S01]  /*60820*/  I2F.F64.U16 R40, R40 ;  /* 0x0000002800287312 */ /* 0x000fe20000101800 */
[----:B0-----:R-:W-:-:S07]  /*60830*/  DMUL R38, R38, R6 ;  /* 0x0000000626267228 */ /* 0x001fce0000000000 */
[----:B------:R-:W0:Y:S01]  /*60840*/  I2F.F64.U16 R42, R42 ;  /* 0x0000002a002a7312 */ /* 0x000e220000101800 */
[----:B------:R-:W-:-:S07]  /*60850*/  DSETP.MIN.AND P2, P3, R38, 255, PT ;  /* 0x406fe0002600742a */ /* 0x000fce0003b40000 */
[----:B------:R1:W2:Y:S01]  /*60860*/  F2I.U32.F64.TRUNC R70, R24 ;  /* 0x0000001800467311 */ /* 0x0002a2000030d000 */
[----:B------:R-:W-:Y:S01]  /*60870*/  IMAD.MOV.U32 R21, RZ, RZ, R39 ;  /* 0x000000ffff157224 */ /* 0x000fe200078e0027 */
[----:B0-----:R-:W-:-:S06]  /*60880*/  DMUL R26, R42, R22 ;  /* 0x000000162a1a7228 */ /* 0x001fcc0000000000 */
[----:B------:R-:W0:Y:S01]  /*60890*/  F2I.U32.F64.TRUNC R71, R28 ;  /* 0x0000001c00477311 */ /* 0x000e22000030d000 */
[----:B------:R-:W-:Y:S01]  /*608a0*/  LOP3.LUT R42, R0, 0xff, RZ, 0xc0, !PT ;  /* 0x000000ff002a7812 */ /* 0x000fe200078ec0ff */
[----:B-1----:R-:W-:Y:S01]  /*608b0*/  DMUL R24, R40, R22 ;  /* 0x0000001628187228 */ /* 0x002fe20000000000 */
[----:B------:R-:W-:Y:S02]  /*608c0*/  FSEL R41, R21, 3.748046875, P2 ;  /* 0x406fe00015297808 */ /* 0x000fe40001000000 */
[----:B------:R-:W-:-:S03]  /*608d0*/  @P3 LOP3.LUT R41, R37, 0x406fe000, RZ, 0xfc, !PT ;  /* 0x406fe00025293812 */ /* 0x000fc600078efcff */
[----:B------:R1:W3:Y:S01]  /*608e0*/  I2F.F64.U16 R28, R30 ;  /* 0x0000001e001c7312 */ /* 0x0002e20000101800 */
[----:B------:R-:W-:Y:S01]  /*608f0*/  SEL R40, R38, RZ, P2 ;  /* 0x000000ff26287207 */ /* 0x000fe20001000000 */
[----:B------:R-:W-:Y:S01]  /*60900*/  DSETP.MIN.AND P0, P1, R24, 255, PT ;  /* 0x406fe0001800742a */ /* 0x000fe20003900000 */
[----:B--2---:R-:W-:Y:S01]  /*60910*/  LOP3.LUT R70, R70, 0xff, RZ, 0xc0, !PT ;  /* 0x000000ff46467812 */ /* 0x004fe200078ec0ff */
[----:B------:R-:W-:Y:S01]  /*60920*/  DSETP.MIN.AND P2, P3, R26, 255, PT ;  /* 0x406fe0001a00742a */ /* 0x000fe20003b40000 */
[----:B------:R-:W-:Y:S01]  /*60930*/  MOV R0, R25 ;  /* 0x0000001900007202 */ /* 0x000fe20000000f00 */
[-C--:B------:R-:W-:Y:S01]  /*60940*/  DMUL R38, R64, R22.reuse ;  /* 0x0000001640267228 */ /* 0x080fe20000000000 */
[----:B0-----:R-:W-:Y:S01]  /*60950*/  LOP3.LUT R71, R71, 0xff, RZ, 0xc0, !PT ;  /* 0x000000ff47477812 */ /* 0x001fe200078ec0ff */
[----:B-1----:R-:W-:Y:S01]  /*60960*/  IMAD.MOV.U32 R30, RZ, RZ, 0x80000 ;  /* 0x00080000ff1e7424 */ /* 0x002fe200078e00ff */
[----:B------:R-:W0:Y:S01]  /*60970*/  I2F.F64.U16 R42, R42 ;  /* 0x0000002a002a7312 */ /* 0x000e220000101800 */
[----:B------:R-:W-:Y:S01]  /*60980*/  FSEL R21, R0, 3.748046875, P0 ;  /* 0x406fe00000157808 */ /* 0x000fe20000000000 */
[----:B------:R-:W-:Y:S01]  /*60990*/  IMAD.MOV.U32 R0, RZ, RZ, R27 ;  /* 0x000000ffff007224 */ /* 0x000fe200078e001b */
[----:B---3--:R-:W-:-:S04]  /*609a0*/  DMUL R28, R28, R22 ;  /* 0x000000161c1c7228 */ /* 0x008fc80000000000 */
[----:B------:R-:W-:Y:S01]  /*609b0*/  @P1 LOP3.LUT R21, R30, 0x406fe000, RZ, 0xfc, !PT ;  /* 0x406fe0001e151812 */ /* 0x000fe200078efcff */
[----:B------:R-:W-:Y:S01]  /*609c0*/  IMAD.MOV.U32 R23, RZ, RZ, 0x80000 ;  /* 0x00080000ff177424 */ /* 0x000fe200078e00ff */
[----:B------:R-:W-:Y:S01]  /*609d0*/  FSEL R25, R0, 3.748046875, P2 ;  /* 0x406fe00000197808 */ /* 0x000fe20001000000 */
[----:B------:R-:W1:Y:S01]  /*609e0*/  F2I.U32.F64.TRUNC R40, R40 ;  /* 0x0000002800287311 */ /* 0x000e62000030d000 */
[----:B------:R-:W-:Y:S01]  /*609f0*/  SEL R22, R24, RZ, P0 ;  /* 0x000000ff18167207 */ /* 0x000fe20000000000 */
[----:B------:R-:W-:Y:S01]  /*60a00*/  IMAD.MOV.U32 R24, RZ, RZ, 0x80000 ;  /* 0x00080000ff187424 */ /* 0x000fe200078e00ff */
[----:B------:R-:W-:Y:S01]  /*60a10*/  @P3 LOP3.LUT R25, R23, 0x406fe000, RZ, 0xfc, !PT ;  /* 0x406fe00017193812 */ /* 0x000fe200078efcff */
[----:B------:R-:W-:Y:S01]  /*60a20*/  IMAD.MOV.U32 R23, RZ, RZ, R21 ;  /* 0x000000ffff177224 */ /* 0x000fe200078e0015 */
[----:B------:R-:W-:Y:S01]  /*60a30*/  DSETP.MIN.AND P1, P4, R28, 255, PT ;  /* 0x406fe0001c00742a */ /* 0x000fe20003c20000 */
[----:B------:R-:W-:Y:S01]  /*60a40*/  IMAD.MOV.U32 R0, RZ, RZ, R29 ;  /* 0x000000ffff007224 */ /* 0x000fe200078e001d */
[----:B0-----:R-:W-:Y:S01]  /*60a50*/  DMUL R42, R42, R6 ;  /* 0x000000062a2a7228 */ /* 0x001fe20000000000 */
[----:B------:R-:W-:Y:S01]  /*60a60*/  IMAD.MOV.U32 R29, RZ, RZ, 0x80000 ;  /* 0x00080000ff1d7424 */ /* 0x000fe200078e00ff */
[----:B------:R-:W-:Y:S01]  /*60a70*/  SEL R6, R26, RZ, P2 ;  /* 0x000000ff1a067207 */ /* 0x000fe20001000000 */
[----:B------:R0:W2:Y:S01]  /*60a80*/  F2I.U32.F64.TRUNC R23, R22 ;  /* 0x0000001600177311 */ /* 0x0000a2000030d000 */
[----:B------:R-:W-:Y:S01]  /*60a90*/  DSETP.MIN.AND P0, P2, R38, 255, PT ;  /* 0x406fe0002600742a */ /* 0x000fe20003a00000 */
[----:B------:R-:W-:Y:S01]  /*60aa0*/  IMAD.MOV.U32 R7, RZ, RZ, R25 ;  /* 0x000000ffff077224 */ /* 0x000fe200078e0019 */
[----:B------:R-:W-:Y:S01]  /*60ab0*/  FSEL R21, R0, 3.748046875, P1 ;  /* 0x406fe00000157808 */ /* 0x000fe20000800000 */
[----:B------:R-:W-:Y:S01]  /*60ac0*/  IMAD.MOV.U32 R0, RZ, RZ, R39 ;  /* 0x000000ffff007224 */ /* 0x000fe200078e0027 */
[----:B------:R-:W-:-:S02]  /*60ad0*/  LOP3.LUT R26, R69, 0xff, RZ, 0xc0, !PT ;  /* 0x000000ff451a7812 */ /* 0x000fc400078ec0ff */
[----:B-1----:R-:W-:Y:S01]  /*60ae0*/  LOP3.LUT R40, R40, 0xff, RZ, 0xc0, !PT ;  /* 0x000000ff28287812 */ /* 0x002fe200078ec0ff */
[----:B------:R2:W1:Y:S01]  /*60af0*/  F2I.U32.F64.TRUNC R6, R6 ;  /* 0x0000000600067311 */ /* 0x000462000030d000 */
[----:B------:R-:W-:Y:S01]  /*60b00*/  @P4 LOP3.LUT R21, R24, 0x406fe000, RZ, 0xfc, !PT ;  /* 0x406fe00018154812 */ /* 0x000fe200078efcff */
[----:B0-----:R-:W-:Y:S01]  /*60b10*/  IMAD.MOV.U32 R22, RZ, RZ, 0x80000 ;  /* 0x00080000ff167424 */ /* 0x001fe200078e00ff */
[----:B------:R-:W-:Y:S02]  /*60b20*/  FSEL R27, R0, 3.748046875, P0 ;  /* 0x406fe000001b7808 */ /* 0x000fe40000000000 */
[----:B------:R-:W-:Y:S02]  /*60b30*/  SEL R24, R28, RZ, P1 ;  /* 0x000000ff1c187207 */ /* 0x000fe40000800000 */
[----:B------:R-:W-:Y:S02]  /*60b40*/  @P2 LOP3.LUT R27, R22, 0x406fe000, RZ, 0xfc, !PT ;  /* 0x406fe000161b2812 */ /* 0x000fe400078efcff */
[----:B------:R-:W-:-:S02]  /*60b50*/  MOV R25, R21 ;  /* 0x0000001500197202 */ /* 0x000fc40000000f00 */
[----:B--2---:R-:W-:Y:S01]  /*60b60*/  LOP3.LUT R7, R23, 0xff, RZ, 0xc0, !PT ;  /* 0x000000ff17077812 */ /* 0x004fe200078ec0ff */
[----:B------:R-:W-:Y:S01]  /*60b70*/  IMAD.MOV.U32 R23, RZ, RZ, R27 ;  /* 0x000000ffff177224 */ /* 0x000fe200078e001b */
[----:B------:R-:W-:Y:S01]  /*60b80*/  SEL R22, R38, RZ, P0 ;  /* 0x000000ff26167207 */ /* 0x000fe20000000000 */
[----:B------:R0:W2:Y:S01]  /*60b90*/  F2I.U32.F64.TRUNC R24, R24 ;  /* 0x0000001800187311 */ /* 0x0000a2000030d000 */
[----:B-1----:R-:W-:Y:S01]  /*60ba0*/  LOP3.LUT R21, R6, 0xff, RZ, 0xc0, !PT ;  /* 0x000000ff06157812 */ /* 0x002fe200078ec0ff */
[----:B------:R-:W-:Y:S01]  /*60bb0*/  IMAD.IADD R7, R7, 0x1, R68 ;  /* 0x0000000107077824 */ /* 0x000fe200078e0244 */
[----:B------:R-:W-:-:S03]  /*60bc0*/  DSETP.MIN.AND P0, P1, R42, 255, PT ;  /* 0x406fe0002a00742a */ /* 0x000fc60003900000 */
[----:B------:R-:W-:Y:S02]  /*60bd0*/  IMAD.IADD R21, R21, 0x1, R26 ;  /* 0x0000000115157824 */ /* 0x000fe400078e021a */
[----:B------:R-:W1:Y:S01]  /*60be0*/  F2I.U32.F64.TRUNC R0, R22 ;  /* 0x0000001600007311 */ /* 0x000e62000030d000 */
[----:B------:R-:W-:Y:S02]  /*60bf0*/  IMAD.MOV.U32 R26, RZ, RZ, 0x80000 ;  /* 0x00080000ff1a7424 */ /* 0x000fe400078e00ff */
[----:B0-----:R-:W-:Y:S01]  /*60c00*/  IMAD.MOV.U32 R25, RZ, RZ, R43 ;  /* 0x000000ffff197224 */ /* 0x001fe200078e002b */
[----:B--2---:R-:W-:-:S04]  /*60c10*/  LOP3.LUT R24, R24, 0xff, RZ, 0xc0, !PT ;  /* 0x000000ff18187812 */ /* 0x004fc800078ec0ff */
[----:B------:R-:W0:Y:S01]  /*60c20*/  I2F.F64.U32 R6, R7 ;  /* 0x0000000700067312 */ /* 0x000e220000201800 */
[----:B------:R-:W-:Y:S02]  /*60c30*/  FSEL R27, R25, 3.748046875, P0 ;  /* 0x406fe000191b7808 */ /* 0x000fe40000000000 */
[----:B------:R-:W-:Y:S02]  /*60c40*/  LOP3.LUT R25, R66, 0xff, RZ, 0xc0, !PT ;  /* 0x000000ff42197812 */ /* 0x000fe400078ec0ff */
[----:B------:R-:W-:Y:S02]  /*60c50*/  @P1 LOP3.LUT R27, R26, 0x406fe000, RZ, 0xfc, !PT ;  /* 0x406fe0001a1b1812 */ /* 0x000fe400078efcff */
[----:B-1----:R-:W-:Y:S01]  /*60c60*/  LOP3.LUT R0, R0, 0xff, RZ, 0xc0, !PT ;  /* 0x000000ff00007812 */ /* 0x002fe200078ec0ff */
[----:B------:R1:W2:Y:S01]  /*60c70*/  I2F.F64.U32 R22, R21 ;  /* 0x0000001500167312 */ /* 0x0002a20000201800 */
[----:B------:R-:W-:Y:S01]  /*60c80*/  SEL R26, R42, RZ, P0 ;  /* 0x000000ff2a1a7207 */ /* 0x000fe20000000000 */
[----:B------:R-:W-:-:S02]  /*60c90*/  IMAD.IADD R24, R24, 0x1, R25 ;  /* 0x0000000118187824 */ /* 0x000fc400078e0219 */
[----:B------:R-:W-:Y:S01]  /*60ca0*/  IMAD.IADD R0, R0, 0x1, R67 ;  /* 0x0000000100007824 */ /* 0x000fe200078e0243 */
[----:B0-----:R-:W-:-:S03]  /*60cb0*/  DSETP.MIN.AND P0, P1, R6, 255, PT ;  /* 0x406fe0000600742a */ /* 0x001fc60003900000 */
[----:B------:R-:W0:Y:S01]  /*60cc0*/  F2I.U32.F64.TRUNC R28, R26 ;  /* 0x0000001a001c7311 */ /* 0x000e22000030d000 */
[----:B-1----:R-:W-:-:S04]  /*60cd0*/  MOV R21, R7 ;  /* 0x0000000700157202 */ /* 0x002fc80000000f00 */
[----:B------:R-:W-:Y:S01]  /*60ce0*/  FSEL R21, R21, 3.748046875, P0 ;  /* 0x406fe00015157808 */ /* 0x000fe20000000000 */
[----:B--2---:R-:W-:Y:S02]  /*60cf0*/  DSETP.MIN.AND P2, P3, R22, 255, PT ;  /* 0x406fe0001600742a */ /* 0x004fe40003b40000 */
[----:B------:R-:W1:Y:S01]  /*60d00*/  I2F.F64.U32 R24, R24 ;  /* 0x0000001800187312 */ /* 0x000e620000201800 */
[----:B------:R-:W-:Y:S01]  /*60d10*/  IMAD.MOV.U32 R7, RZ, RZ, R23 ;  /* 0x000000ffff077224 */ /* 0x000fe200078e0017 */
[----:B------:R-:W-:Y:S02]  /*60d20*/  SEL R6, R6, RZ, P0 ;  /* 0x000000ff06067207 */ /* 0x000fe40000000000 */
        /* <DEDUP_REMOVED lines=19> */
[----:B------:R-:W-:Y:S01]  /*60e60*/  SEL R6, R26, RZ, P2 ;  /* 0x000000ff1a067207 */ /* 0x000fe20001000000 */
[----:B------:R-:W-:Y:S01]  /*60e70*/  IMAD.MOV.U32 R25, RZ, RZ, R21 ;  /* 0x000000ffff197224 */ /* 0x000fe200078e0015 */
[----:B-1----:R-:W-:Y:S02]  /*60e80*/  LOP3.LUT R23, R0, 0xff, RZ, 0xc0, !PT ;  /* 0x000000ff00177812 */ /* 0x002fe400078ec0ff */
[----:B------:R-:W-:Y:S01]  /*60e90*/  @P3 LOP3.LUT R7, R29, 0x406fe000, RZ, 0xfc, !PT ;  /* 0x406fe0001d073812 */ /* 0x000fe200078efcff */
[----:B------:R-:W0:Y:S01]  /*60ea0*/  F2I.U32.F64.TRUNC R21, R24 ;  /* 0x0000001800157311 */ /* 0x000e22000030d000 */
[----:B--2---:R-:W-:Y:S01]  /*60eb0*/  LOP3.LUT R0, R22, 0xff, RZ, 0xc0, !PT ;  /* 0x000000ff16007812 */ /* 0x004fe200078ec0ff */
[----:B------:R-:W-:-:S03]  /*60ec0*/  IMAD.IADD R23, R70, 0x1, R23 ;  /* 0x0000000146177824 */ /* 0x000fc600078e0217 */
[----:B------:R-:W-:-:S03]  /*60ed0*/  IADD3 R0, PT, PT, R71, R0, RZ ;  /* 0x0000000047007210 */ /* 0x000fc60007ffe0ff */
[----:B------:R-:W1:Y:S01]  /*60ee0*/  F2I.U32.F64.TRUNC R6, R6 ;  /* 0x0000000600067311 */ /* 0x000e62000030d000 */
[----:B0-----:R-:W-:-:S07]  /*60ef0*/  LOP3.LUT R21, R21, 0xff, RZ, 0xc0, !PT ;  /* 0x000000ff15157812 */ /* 0x001fce00078ec0ff */
[----:B------:R-:W0:Y:S01]  /*60f00*/  I2F.F64.U32 R22, R23 ;  /* 0x0000001700167312 */ /* 0x000e220000201800 */
[----:B------:R-:W-:Y:S01]  /*60f10*/  IMAD.IADD R21, R40, 0x1, R21 ;  /* 0x0000000128157824 */ /* 0x000fe200078e0215 */
[----:B-1----:R-:W-:-:S06]  /*60f20*/  LOP3.LUT R7, R6, 0xff, RZ, 0xc0, !PT ;  /* 0x000000ff06077812 */ /* 0x002fcc00078ec0ff */
[----:B------:R1:W2:Y:S01]  /*60f30*/  I2F.F64.U32 R24, R0 ;  /* 0x0000000000187312 */ /* 0x0002a20000201800 */
[----:B------:R-:W-:Y:S02]  /*60f40*/  IMAD.MOV.U32 R6, RZ, RZ, 0x80000 ;  /* 0x00080000ff067424 */ /* 0x000fe400078e00ff */
[----:B------:R-:W-:Y:S01]  /*60f50*/  IMAD.IADD R28, R28, 0x1, R7 ;  /* 0x000000011c1c7824 */ /* 0x000fe200078e0207 */
[----:B0-----:R-:W-:-:S04]  /*60f60*/  DSETP.MIN.AND P0, P1, R22, 255, PT ;  /* 0x406fe0001600742a */ /* 0x001fc80003900000 */
[----:B------:R0:W3:Y:S01]  /*60f70*/  I2F.F64.U32 R26, R21 ;  /* 0x00000015001a7312 */ /* 0x0000e20000201800 */
[----:B-1----:R-:W-:-:S05]  /*60f80*/  IMAD.MOV.U32 R0, RZ, RZ, R23 ;  /* 0x000000ffff007224 */ /* 0x002fca00078e0017 */
[----:B------:R-:W-:Y:S01]  /*60f90*/  FSEL R7, R0, 3.748046875, P0 ;  /* 0x406fe00000077808 */ /* 0x000fe20000000000 */
[----:B--2---:R-:W-:Y:S01]  /*60fa0*/  DSETP.MIN.AND P2, P3, R24, 255, PT ;  /* 0x406fe0001800742a */ /* 0x004fe20003b40000 */
[----:B------:R-:W1:Y:S01]  /*60fb0*/  I2F.F64.U32 R28, R28 ;  /* 0x0000001c001c7312 */ /* 0x000e620000201800 */
[----:B------:R-:W-:Y:S02]  /*60fc0*/  IMAD.MOV.U32 R0, RZ, RZ, R25 ;  /* 0x000000ffff007224 */ /* 0x000fe400078e0019 */
[----:B0-----:R-:W-:Y:S01]  /*60fd0*/  IMAD.MOV.U32 R21, RZ, RZ, 0x80000 ;  /* 0x00080000ff157424 */ /* 0x001fe200078e00ff */
[----:B------:R-:W-:Y:S02]  /*60fe0*/  @P1 LOP3.LUT R7, R6, 0x406fe000, RZ, 0xfc, !PT ;  /* 0x406fe00006071812 */ /* 0x000fe400078efcff */
[----:B------:R-:W-:Y:S01]  /*60ff0*/  SEL R6, R22, RZ, P0 ;  /* 0x000000ff16067207 */ /* 0x000fe20000000000 */
[----:B---3--:R-:W-:Y:S01]  /*61000*/  DSETP.MIN.AND P0, P1, R26, 255, PT ;  /* 0x406fe0001a00742a */ /* 0x008fe20003900000 */
[----:B------:R-:W-:Y:S01]  /*61010*/  FSEL R23, R0, 3.748046875, P2 ;  /* 0x406fe00000177808 */ /* 0x000fe20001000000 */
[----:B------:R-:W-:Y:S01]  /*61020*/  IMAD.MOV.U32 R0, RZ, RZ, R27 ;  /* 0x000000ffff007224 */ /* 0x000fe200078e001b */
[----:B------:R-:W-:Y:S01]  /*61030*/  SEL R22, R24, RZ, P2 ;  /* 0x000000ff18167207 */ /* 0x000fe20001000000 */
[----:B------:R0:W-:Y:S02]  /*61040*/  F2I.U32.F64.TRUNC R146, R6 ;  /* 0x0000000600927311 */ /* 0x0001e4000030d000 */
[----:B------:R-:W-:Y:S01]  /*61050*/  @P3 LOP3.LUT R23, R30, 0x406fe000, RZ, 0xfc, !PT ;  /* 0x406fe0001e173812 */ /* 0x000fe200078efcff */
[----:B-1----:R-:W-:Y:S01]  /*61060*/  DSETP.MIN.AND P2, P3, R28, 255, PT ;  /* 0x406fe0001c00742a */ /* 0x002fe20003b40000 */
[----:B------:R-:W-:-:S02]  /*61070*/  FSEL R25, R0, 3.748046875, P0 ;  /* 0x406fe00000197808 */ /* 0x000fc40000000000 */
[----:B------:R-:W-:Y:S02]  /*61080*/  MOV R0, R29 ;  /* 0x0000001d00007202 */ /* 0x000fe40000000f00 */
[----:B------:R-:W-:Y:S01]  /*61090*/  SEL R24, R26, RZ, P0 ;  /* 0x000000ff1a187207 */ /* 0x000fe20000000000 */
[----:B------:R-:W1:Y:S01]  /*610a0*/  F2I.U32.F64.TRUNC R22, R22 ;  /* 0x0000001600167311 */ /* 0x000e62000030d000 */
[----:B0-----:R-:W-:Y:S01]  /*610b0*/  IMAD.MOV.U32 R6, RZ, RZ, 0x80000 ;  /* 0x00080000ff067424 */ /* 0x001fe200078e00ff */
[----:B------:R-:W-:Y:S02]  /*610c0*/  FSEL R7, R0, 3.748046875, P2 ;  /* 0x406fe00000077808 */ /* 0x000fe40001000000 */
[----:B------:R-:W-:-:S04]  /*610d0*/  @P1 LOP3.LUT R25, R21, 0x406fe000, RZ, 0xfc, !PT ;  /* 0x406fe00015191812 */ /* 0x000fc800078efcff */
[----:B------:R-:W-:Y:S01]  /*610e0*/  @P3 LOP3.LUT R7, R6, 0x406fe000, RZ, 0xfc, !PT ;  /* 0x406fe00006073812 */ /* 0x000fe200078efcff */
[----:B------:R-:W0:Y:S01]  /*610f0*/  F2I.U32.F64.TRUNC R24, R24 ;  /* 0x0000001800187311 */ /* 0x000e22000030d000 */
[----:B------:R-:W-:Y:S02]  /*61100*/  SEL R6, R28, RZ, P2 ;  /* 0x000000ff1c067207 */ /* 0x000fe40001000000 */
[----:B-1----:R-:W-:-:S05]  /*61110*/  PRMT R37, R22, 0x7610, R37 ;  /* 0x0000761016257816 */ /* 0x002fca0000000025 */
[----:B------:R-:W1:Y:S01]  /*61120*/  F2I.U32.F64.TRUNC R6, R6 ;  /* 0x0000000600067311 */ /* 0x000e62000030d000 */
[----:B0-----:R-:W-:Y:S02]  /*61130*/  PRMT R30, R24, 0x7610, R30 ;  /* 0x00007610181e7816 */ /* 0x001fe4000000001e */
[----:B-1----:R-:W-:-:S07]  /*61140*/  PRMT R27, R6, 0x7610, R27 ;  /* 0x00007610061b7816 */ /* 0x002fce000000001b */
.L_x_1150:
[----:B------:R-:W-:Y:S05]  /*61150*/  BSYNC.RECONVERGENT B7 ;  /* 0x0000000000077941 */ /* 0x000fea0003800200 */
.L_x_1149:
        /* <DEDUP_REMOVED lines=10> */
[----:B-1-3--:R-:W-:Y:S02]  /*61200*/  LOP3.LUT R0, R32, 0xff, RZ, 0xc0, !PT ;  /* 0x000000ff20007812 */ /* 0x00afe400078ec0ff */
[----:B------:R-:W2:Y:S01]  /*61210*/  I2F.F64.U16 R24, R31 ;  /* 0x0000001f00187312 */ /* 0x000ea20000101800 */
[----:B------:R-:W-:-:S02]  /*61220*/  LOP3.LUT R21, R33, 0xff, RZ, 0xc0, !PT ;  /* 0x000000ff21157812 */ /* 0x000fc400078ec0ff */
[----:B------:R-:W-:Y:S02]  /*61230*/  LOP3.LUT R34, R34, 0xff, RZ, 0xc0, !PT ;  /* 0x000000ff22227812 */ /* 0x000fe400078ec0ff */
[----:B------:R-:W-:Y:S02]  /*61240*/  LOP3.LUT R37, R37, 0xff, RZ, 0xc0, !PT ;  /* 0x000000ff25257812 */ /* 0x000fe400078ec0ff */
[----:B0-----:R-:W-:Y:S01]  /*61250*/  LOP3.LUT R38, R146, 0xff, RZ, 0xc0, !PT ;  /* 0x000000ff92267812 */ /* 0x001fe200078ec0ff */
[----:B------:R-:W0:Y:S01]  /*61260*/  I2F.F64.U16 R28, R0 ;  /* 0x00000000001c7312 */ /* 0x000e220000101800 */
[----:B------:R-:W-:-:S07]  /*61270*/  LOP3.LUT R18, R18, 0xff, RZ, 0xc0, !PT ;  /* 0x000000ff12127812 */ /* 0x000fce00078ec0ff */
[----:B------:R-:W1:Y:S08]  /*61280*/  I2F.F64.U16 R32, R21 ;  /* 0x0000001500207312 */ /* 0x000e700000101800 */
[----:B------:R-:W3:Y:S08]  /*61290*/  I2F.F64.U16 R34, R34 ;  /* 0x0000002200227312 */ /* 0x000ef00000101800 */
[----:B------:R-:W4:Y:S08]  /*612a0*/  I2F.F64.U16 R36, R37 ;  /* 0x0000002500247312 */ /* 0x000f300000101800 */
[----:B------:R-:W5:Y:S01]  /*612b0*/  I2F.F64.U16 R38, R38 ;  /* 0x0000002600267312 */ /* 0x000f620000101800 */
[----:B--2---:R-:W-:-:S02]  /*612c0*/  DMUL R24, R22, R24 ;  /* 0x0000001816187228 */ /* 0x004fc40000000000 */
[C---:B0-----:R-:W-:Y:S02]  /*612d0*/  DMUL R28, R22.reuse, R28 ;  /* 0x0000001c161c7228 */ /* 0x041fe40000000000 */
[C---:B-1----:R-:W-:Y:S02]  /*612e0*/  DMUL R32, R22.reuse, R32 ;  /* 0x0000002016207228 */ /* 0x042fe40000000000 */
[----:B---3--:R-:W-:Y:S02]  /*612f0*/  DMUL R34, R22, R34 ;  /* 0x0000002216227228 */ /* 0x008fe40000000000 */
[----:B------:R-:W-:Y:S02]  /*61300*/  DSETP.MIN.AND P0, P1, R24, 255, PT ;  /* 0x406fe0001800742a */ /* 0x000fe40003900000 */
[----:B------:R-:W-:Y:S01]  /*61310*/  DSETP.MIN.AND P2, P3, R28, 255, PT ;  /* 0x406fe0001c00742a */ /* 0x000fe20003b40000 */
[----:B------:R-:W-:Y:S01]  /*61320*/  IMAD.MOV.U32 R0, RZ, RZ, R25 ;  /* 0x000000ffff007224 */ /* 0x000fe200078e0019 */
[C---:B----4-:R-:W-:Y:S01]  /*61330*/  DMUL R36, R6.reuse, R36 ;  /* 0x0000002406247228 */ /* 0x050fe20000000000 */
[----:B------:R-:W-:Y:S01]  /*61340*/  IMAD.MOV.U32 R25, RZ, RZ, 0x80000 ;  /* 0x00080000ff197424 */ /* 0x000fe200078e00ff */
[----:B------:R-:W-:Y:S01]  /*61350*/  SEL R24, R24, RZ, P0 ;  /* 0x000000ff18187207 */ /* 0x000fe20000000000 */
[----:B-----5:R-:W-:Y:S01]  /*61360*/  DMUL R38, R6, R38 ;  /* 0x0000002606267228 */ /* 0x020fe20000000000 */
[----:B------:R-:W-:Y:S01]  /*61370*/  FSEL R21, R0, 3.748046875, P0 ;  /* 0x406fe00000157808 */ /* 0x000fe20000000000 */
[----:B------:R-:W-:Y:S01]  /*61380*/  IMAD.MOV.U32 R0, RZ, RZ, R29 ;  /* 0x000000ffff007224 */ /* 0x000fe200078e001d */
[----:B------:R-:W-:Y:S01]  /*61390*/  SEL R28, R28, RZ, P2 ;  /* 0x000000ff1c1c7207 */ /* 0x000fe20001000000 */
[----:B------:R-:W-:-:S03]  /*613a0*/  DADD R22, -R22, 1 ;  /* 0x3ff0000016167429 */ /* 0x000fc60000000100 */
[----:B------:R-:W-:Y:S01]  /*613b0*/  @P1 LOP3.LUT R21, R26, 0x406fe000, RZ, 0xfc, !PT ;  /* 0x406fe0001a151812 */ /* 0x000fe200078efcff */
[----:B------:R-:W-:Y:S01]  /*613c0*/  DSETP.MIN.AND P1, P4, R32, 255, PT ;  /* 0x406fe0002000742a */ /* 0x000fe20003c20000 */
[----:B------:R-:W-:Y:S01]  /*613d0*/  FSEL R31, R0, 3.748046875, P2 ;  /* 0x406fe000001f7808 */ /* 0x000fe20001000000 */
[----:B------:R-:W-:Y:S01]  /*613e0*/  DSETP.MIN.AND P0, P2, R34, 255, PT ;  /* 0x406fe0002200742a */ /* 0x000fe20003a00000 */
[----:B------:R-:W-:Y:S01]  /*613f0*/  @P3 LOP3.LUT R31, R25, 0x406fe000, RZ, 0xfc, !PT ;  /* 0x406fe000191f3812 */ /* 0x000fe200078efcff */
[----:B------:R-:W-:Y:S01]  /*61400*/  IMAD.MOV.U32 R25, RZ, RZ, R21 ;  /* 0x000000ffff197224 */ /* 0x000fe200078e0015 */
[----:B------:R-:W-:Y:S01]  /*61410*/  DADD R22, R22, -R6 ;  /* 0x0000000016167229 */ /* 0x000fe20000000806 */
[----:B------:R-:W-:Y:S02]  /*61420*/  IMAD.MOV.U32 R21, RZ, RZ, R33 ;  /* 0x000000ffff157224 */ /* 0x000fe400078e0021 */
[----:B------:R0:W-:Y:S01]  /*61430*/  F2I.U32.F64.TRUNC R0, R24 ;  /* 0x0000001800007311 */ /* 0x0001e2000030d000 */
[----:B------:R-:W-:-:S02]  /*61440*/  IMAD.MOV.U32 R29, RZ, RZ, R31 ;  /* 0x000000ffff1d7224 */ /* 0x000fc400078e001f */
[----:B------:R-:W-:Y:S01]  /*61450*/  FSEL R21, R21, 3.748046875, P1 ;  /* 0x406fe00015157808 */ /* 0x000fe20000800000 */
[----:B------:R-:W-:Y:S02]  /*61460*/  IMAD.MOV.U32 R33, RZ, RZ, 0x80000 ;  /* 0x00080000ff217424 */ /* 0x000fe400078e00ff */
[----:B------:R-:W-:Y:S01]  /*61470*/  @P4 LOP3.LUT R21, R26, 0x406fe000, RZ, 0xfc, !PT ;  /* 0x406fe0001a154812 */ /* 0x000fe200078efcff */
[----:B------:R-:W-:Y:S01]  /*61480*/  IMAD.MOV.U32 R26, RZ, RZ, R34 ;  /* 0x000000ffff1a7224 */ /* 0x000fe200078e0022 */
[----:B------:R1:W2:Y:S01]  /*61490*/  F2I.U32.F64.TRUNC R40, R28 ;  /* 0x0000001c00287311 */ /* 0x0002a2000030d000 */
[----:B0-----:R-:W-:Y:S02]  /*614a0*/  MOV R25, R35 ;  /* 0x0000002300197202 */ /* 0x001fe40000000f00 */
[----:B------:R-:W-:Y:S01]  /*614b0*/  SEL R24, R32, RZ, P1 ;  /* 0x000000ff20187207 */ /* 0x000fe20000800000 */
[----:B------:R-:W-:Y:S01]  /*614c0*/  DSETP.MIN.AND P1, P3, R38, 255, PT ;  /* 0x406fe0002600742a */ /* 0x000fe20003b20000 */
[----:B------:R-:W-:Y:S01]  /*614d0*/  FSEL R31, R25, 3.748046875, P0 ;  /* 0x406fe000191f7808 */ /* 0x000fe20000000000 */
[----:B------:R-:W-:Y:S01]  /*614e0*/  IMAD.MOV.U32 R25, RZ, RZ, R21 ;  /* 0x000000ffff197224 */ /* 0x000fe200078e0015 */
[----:B------:R-:W-:Y:S01]  /*614f0*/  @P2 LOP3.LUT R31, R33, 0x406fe000, RZ, 0xfc, !PT ;  /* 0x406fe000211f2812 */ /* 0x000fe200078efcff */
[----:B------:R-:W-:Y:S01]  /*61500*/  IMAD.MOV.U32 R32, RZ, RZ, 0x80000 ;  /* 0x00080000ff207424 */ /* 0x000fe200078e00ff */
[----:B-1----:R-:W-:Y:S01]  /*61510*/  SEL R28, R26, RZ, P0 ;  /* 0x000000ff1a1c7207 */ /* 0x002fe20000000000 */
[----:B------:R-:W-:Y:S01]  /*61520*/  DSETP.MIN.AND P0, P2, R36, 255, PT ;  /* 0x406fe0002400742a */ /* 0x000fe20003a00000 */
[----:B------:R0:W-:Y:S01]  /*61530*/  F2I.U32.F64.TRUNC R34, R24 ;  /* 0x0000001800227311 */ /* 0x0001e2000030d000 */
[----:B------:R-:W-:Y:S01]  /*61540*/  IMAD.MOV.U32 R21, RZ, RZ, R39 ;  /* 0x000000ffff157224 */ /* 0x000fe200078e0027 */
[----:B------:R-:W-:Y:S01]  /*61550*/  LOP3.LUT R33, R30, 0xff, RZ, 0xc0, !PT ;  /* 0x000000ff1e217812 */ /* 0x000fe200078ec0ff */
[----:B------:R-:W-:Y:S01]  /*61560*/  IMAD.MOV.U32 R26, RZ, RZ, 0x80000 ;  /* 0x00080000ff1a7424 */ /* 0x000fe200078e00ff */
[----:B--2---:R-:W-:Y:S01]  /*61570*/  LOP3.LUT R40, R40, 0xff, RZ, 0xc0, !PT ;  /* 0x000000ff28287812 */ /* 0x004fe200078ec0ff */
[----:B------:R-:W-:Y:S01]  /*61580*/  IMAD.MOV.U32 R29, RZ, RZ, R31 ;  /* 0x000000ffff1d7224 */ /* 0x000fe200078e001f */
[----:B------:R-:W-:-:S02]  /*61590*/  FSEL R21, R21, 3.748046875, P1 ;  /* 0x406fe00015157808 */ /* 0x000fc40000800000 */
[----:B------:R-:W-:Y:S01]  /*615a0*/  @P3 LOP3.LUT R21, R26, 0x406fe000, RZ, 0xfc, !PT ;  /* 0x406fe0001a153812 */ /* 0x000fe200078efcff */
[----:B------:R1:W2:Y:S01]  /*615b0*/  F2I.U32.F64.TRUNC R35, R28 ;  /* 0x0000001c00237311 */ /* 0x0002a2000030d000 */
[----:B0-----:R-:W-:Y:S01]  /*615c0*/  IMAD.MOV.U32 R25, RZ, RZ, R37 ;  /* 0x000000ffff197224 */ /* 0x001fe200078e0025 */
[----:B------:R-:W-:Y:S01]  /*615d0*/  SEL R24, R38, RZ, P1 ;  /* 0x000000ff26187207 */ /* 0x000fe20000800000 */
[----:B------:R-:W-:-:S03]  /*615e0*/  IMAD.MOV.U32 R26, RZ, RZ, R36 ;  /* 0x000000ffff1a7224 */ /* 0x000fc600078e0024 */
[----:B------:R-:W-:Y:S02]  /*615f0*/  FSEL R31, R25, 3.748046875, P0 ;  /* 0x406fe000191f7808 */ /* 0x000fe40000000000 */
[----:B------:R-:W-:Y:S02]  /*61600*/  @P2 LOP3.LUT R31, R32, 0x406fe000, RZ, 0xfc, !PT ;  /* 0x406fe000201f2812 */ /* 0x000fe400078efcff */
[----:B-1----:R-:W-:Y:S02]  /*61610*/  SEL R28, R26, RZ, P0 ;  /* 0x000000ff1a1c7207 */ /* 0x002fe40000000000 */
[----:B------:R-:W-:Y:S01]  /*61620*/  LOP3.LUT R26, R20, 0xff, RZ, 0xc0, !PT ;  /* 0x000000ff141a7812 */ /* 0x000fe200078ec0ff */
[----:B------:R-:W-:Y:S01]  /*61630*/  IMAD.MOV.U32 R29, RZ, RZ, R31 ;  /* 0x000000ffff1d7224 */ /* 0x000fe200078e001f */
[----:B------:R-:W-:Y:S01]  /*61640*/  MOV R25, R21 ;  /* 0x0000001500197202 */ /* 0x000fe20000000f00 */
[----:B------:R-:W0:Y:S01]  /*61650*/  I2F.F64.U16 R30, R33 ;  /* 0x00000021001e7312 */ /* 0x000e220000101800 */
[----:B------:R-:W-:-:S02]  /*61660*/  LOP3.LUT R32, R19, 0xff, RZ, 0xc0, !PT ;  /* 0x000000ff13207812 */ /* 0x000fc400078ec0ff */
[----:B--2---:R-:W-:-:S05]  /*61670*/  LOP3.LUT R35, R35, 0xff, RZ, 0xc0, !PT ;  /* 0x000000ff23237812 */ /* 0x004fca00078ec0ff */
[----:B------:R1:W2:Y:S01]  /*61680*/  I2F.F64.U16 R20, R26 ;  /* 0x0000001a00147312 */ /* 0x0002a20000101800 */
[----:B0-----:R-:W-:-:S07]  /*61690*/  DMUL R30, R6, R30 ;  /* 0x0000001e061e7228 */ /* 0x001fce0000000000 */
[----:B------:R-:W0:Y:S01]  /*616a0*/  F2I.U32.F64.TRUNC R36, R24 ;  /* 0x0000001800247311 */ /* 0x000e22000030d000 */
[----:B-1----:R-:W-:Y:S01]  /*616b0*/  IMAD.MOV.U32 R26, RZ, RZ, 0x80000 ;  /* 0x00080000ff1a7424 */ /* 0x002fe200078e00ff */
[----:B------:R-:W-:-:S06]  /*616c0*/  DSETP.MIN.AND P2, P3, R30, 255, PT ;  /* 0x406fe0001e00742a */ /* 0x000fcc0003b40000 */
[----:B------:R1:W3:Y:S01]  /*616d0*/  I2F.F64.U16 R24, R32 ;  /* 0x0000002000187312 */ /* 0x0002e20000101800 */
[----:B--2---:R-:W-:Y:S01]  /*616e0*/  DMUL R20, R22, R20 ;  /* 0x0000001416147228 */ /* 0x004fe20000000000 */
[----:B------:R-:W-:Y:S02]  /*616f0*/  SEL R30, R30, RZ, P2 ;  /* 0x000000ff1e1e7207 */ /* 0x000fe40001000000 */
[----:B0-----:R-:W-:-:S04]  /*61700*/  LOP3.LUT R36, R36, 0xff, RZ, 0xc0, !PT ;  /* 0x000000ff24247812 */ /* 0x001fc800078ec0ff */
[----:B------:R0:W2:Y:S01]  /*61710*/  F2I.U32.F64.TRUNC R37, R28 ;  /* 0x0000001c00257311 */ /* 0x0000a2000030d000 */
[----:B-1----:R-:W-:Y:S01]  /*61720*/  LOP3.LUT R32, R27, 0xff, RZ, 0xc0, !PT ;  /* 0x000000ff1b207812 */ /* 0x002fe200078ec0ff */
[----:B------:R-:W-:Y:S02]  /*61730*/  DSETP.MIN.AND P0, P1, R20, 255, PT ;  /* 0x406fe0001400742a */ /* 0x000fe40003900000 */
[----:B---3--:R-:W-:-:S04]  /*61740*/  DMUL R24, R22, R24 ;  /* 0x0000001816187228 */ /* 0x008fc80000000000 */
[----:B------:R-:W1:Y:S01]  /*61750*/  I2F.F64.U16 R18, R18 ;  /* 0x0000001200127312 */ /* 0x000e620000101800 */
[----:B0-----:R-:W-:Y:S01]  /*61760*/  LOP3.LUT R28, R17, 0xff, RZ, 0xc0, !PT ;  /* 0x000000ff111c7812 */ /* 0x001fe200078ec0ff */
[----:B------:R-:W-:Y:S02]  /*61770*/  IMAD.MOV.U32 R17, RZ, RZ, R31 ;  /* 0x000000ffff117224 */ /* 0x000fe400078e001f */
[----:B------:R-:W-:Y:S01]  /*61780*/  IMAD.MOV.U32 R31, RZ, RZ, 0x80000 ;  /* 0x00080000ff1f7424 */ /* 0x000fe200078e00ff */
[----:B--2---:R-:W-:-:S03]  /*61790*/  LOP3.LUT R37, R37, 0xff, RZ, 0xc0, !PT ;  /* 0x000000ff25257812 */ /* 0x004fc600078ec0ff */
[----:B------:R-:W0:Y:S01]  /*617a0*/  I2F.F64.U16 R28, R28 ;  /* 0x0000001c001c7312 */ /* 0x000e220000101800 */
[----:B------:R-:W-:Y:S01]  /*617b0*/  FSEL R39, R17, 3.748046875, P2 ;  /* 0x406fe00011277808 */ /* 0x000fe20001000000 */
[----:B------:R-:W-:Y:S01]  /*617c0*/  IMAD.MOV.U32 R17, RZ, RZ, R21 ;  /* 0x000000ffff117224 */ /* 0x000fe200078e0015 */
[----:B------:R-:W-:Y:S01]  /*617d0*/  @P3 LOP3.LUT R39, R26, 0x406fe000, RZ, 0xfc, !PT ;  /* 0x406fe0001a273812 */ /* 0x000fe200078efcff */
[----:B------:R-:W-:Y:S01]  /*617e0*/  DSETP.MIN.AND P2, P3, R24, 255, PT ;  /* 0x406fe0001800742a */ /* 0x000fe20003b40000 */
[----:B------:R-:W-:Y:S01]  /*617f0*/  IMAD.MOV.U32 R21, RZ, RZ, 0x80000 ;  /* 0x00080000ff157424 */ /* 0x000fe200078e00ff */
[C---:B-1----:R-:W-:Y:S02]  /*61800*/  DMUL R26, R22.reuse, R18 ;  /* 0x00000012161a7228 */ /* 0x042fe40000000000 */
[----:B------:R-:W1:Y:S01]  /*61810*/  I2F.F64.U16 R32, R32 ;  /* 0x0000002000207312 */ /* 0x000e620000101800 */
[----:B------:R-:W-:Y:S01]  /*61820*/  FSEL R19, R17, 3.748046875, P0 ;  /* 0x406fe00011137808 */ /* 0x000fe20000000000 */
[----:B------:R-:W-:Y:S01]  /*61830*/  IMAD.MOV.U32 R17, RZ, RZ, R25 ;  /* 0x000000ffff117224 */ /* 0x000fe200078e0019 */
[----:B------:R-:W-:Y:S01]  /*61840*/  @P1 LOP3.LUT R19, R31, 0x406fe000, RZ, 0xfc, !PT ;  /* 0x406fe0001f131812 */ /* 0x000fe200078efcff */
[----:B------:R-:W-:Y:S01]  /*61850*/  IMAD.MOV.U32 R25, RZ, RZ, 0x80000 ;  /* 0x00080000ff197424 */ /* 0x000fe200078e00ff */
[----:B------:R-:W-:Y:S01]  /*61860*/  SEL R18, R20, RZ, P0 ;  /* 0x000000ff14127207 */ /* 0x000fe20000000000 */
[----:B------:R-:W-:Y:S01]  /*61870*/  IMAD.MOV.U32 R31, RZ, RZ, R39 ;  /* 0x000000ffff1f7224 */ /* 0x000fe200078e0027 */
[----:B0-----:R-:W-:Y:S01]  /*61880*/  DMUL R28, R22, R28 ;  /* 0x0000001c161c7228 */ /* 0x001fe20000000000 */
[----:B------:R-:W-:Y:S01]  /*61890*/  FSEL R17, R17, 3.748046875, P2 ;  /* 0x406fe00011117808 */ /* 0x000fe20001000000 */
[----:B------:R-:W-:Y:S01]  /*618a0*/  DSETP.MIN.AND P1, P4, R26, 255, PT ;  /* 0x406fe0001a00742a */ /* 0x000fe20003c20000 */
[----:B------:R0:W-:Y:S01]  /*618b0*/  F2I.U32.F64.TRUNC R19, R18 ;  /* 0x0000001200137311 */ /* 0x0001e2000030d000 */
[----:B------:R-:W-:-:S02]  /*618c0*/  @P3 LOP3.LUT R17, R21, 0x406fe000, RZ, 0xfc, !PT ;  /* 0x406fe00015113812 */ /* 0x000fc400078efcff */
[----:B------:R-:W-:Y:S01]  /*618d0*/  MOV R20, 0x80000 ;  /* 0x0008000000147802 */ /* 0x000fe20000000f00 */
[----:B-1----:R-:W-:Y:S01]  /*618e0*/  DMUL R32, R6, R32 ;  /* 0x0000002006207228 */ /* 0x002fe20000000000 */
[----:B------:R-:W-:Y:S01]  /*618f0*/  LOP3.LUT R22, R0, 0xff, RZ, 0xc0, !PT ;  /* 0x000000ff00167812 */ /* 0x000fe200078ec0ff */
[----:B------:R-:W-:Y:S01]  /*61900*/  IMAD.MOV.U32 R7, RZ, RZ, R27 ;  /* 0x000000ffff077224 */ /* 0x000fe200078e001b */
[----:B------:R-:W-:Y:S01]  /*61910*/  SEL R6, R24, RZ, P2 ;  /* 0x000000ff18067207 */ /* 0x000fe20001000000 */
[----:B------:R-:W-:Y:S01]  /*61920*/  DSETP.MIN.AND P0, P2, R28, 255, PT ;  /* 0x406fe0001c00742a */ /* 0x000fe20003a00000 */
[----:B0-----:R-:W-:Y:S01]  /*61930*/  IMAD.MOV.U32 R18, RZ, RZ, 0x80000 ;  /* 0x00080000ff127424 */ /* 0x001fe200078e00ff */
[----:B------:R-:W0:Y:S01]  /*61940*/  F2I.U32.F64.TRUNC R30, R30 ;  /* 0x0000001e001e7311 */ /* 0x000e22000030d000 */
[----:B------:R-:W-:Y:S01]  /*61950*/  FSEL R21, R7, 3.748046875, P1 ;  /* 0x406fe00007157808 */ /* 0x000fe20000800000 */
[----:B------:R-:W-:Y:S01]  /*61960*/  IMAD.MOV.U32 R7, RZ, RZ, R17 ;  /* 0x000000ffff077224 */ /* 0x000fe200078e0011 */
[----:B------:R-:W-:Y:S01]  /*61970*/  @P4 LOP3.LUT R21, R20, 0x406fe000, RZ, 0xfc, !PT ;  /* 0x406fe00014154812 */ /* 0x000fe200078efcff */
[----:B------:R-:W-:Y:S01]  /*61980*/  IMAD.MOV.U32 R17, RZ, RZ, R29 ;  /* 0x000000ffff117224 */ /* 0x000fe200078e001d */
[----:B------:R-:W-:Y:S01]  /*61990*/  SEL R20, R26, RZ, P1 ;  /* 0x000000ff1a147207 */ /* 0x000fe20000800000 */
[----:B------:R-:W-:-:S02]  /*619a0*/  IMAD.MOV.U32 R26, RZ, RZ, 0x80000 ;  /* 0x00080000ff1a7424 */ /* 0x000fc400078e00ff */
[----:B------:R1:W2:Y:S01]  /*619b0*/  F2I.U32.F64.TRUNC R6, R6 ;  /* 0x0000000600067311 */ /* 0x0002a2000030d000 */
[----:B------:R-:W-:-:S03]  /*619c0*/  FSEL R17, R17, 3.748046875, P0 ;  /* 0x406fe00011117808 */ /* 0x000fc60000000000 */
[----:B------:R-:W-:Y:S02]  /*619d0*/  @P2 LOP3.LUT R17, R18, 0x406fe000, RZ, 0xfc, !PT ;  /* 0x406fe00012112812 */ /* 0x000fe400078efcff */
[----:B------:R-:W-:Y:S01]  /*619e0*/  SEL R18, R28, RZ, P0 ;  /* 0x000000ff1c127207 */ /* 0x000fe20000000000 */
[----:B------:R-:W-:Y:S01]  /*619f0*/  DSETP.MIN.AND P0, P1, R32, 255, PT ;  /* 0x406fe0002000742a */ /* 0x000fe20003900000 */
[----:B------:R3:W4:Y:S01]  /*61a00*/  F2I.U32.F64.TRUNC R20, R20 ;  /* 0x0000001400147311 */ /* 0x000722000030d000 */
[----:B0-----:R-:W-:Y:S02]  /*61a10*/  LOP3.LUT R30, R30, 0xff, RZ, 0xc0, !PT ;  /* 0x000000ff1e1e7812 */ /* 0x001fe400078ec0ff */
[----:B-1----:R-:W-:Y:S01]  /*61a20*/  LOP3.LUT R7, R19, 0xff, RZ, 0xc0, !PT ;  /* 0x000000ff13077812 */ /* 0x002fe200078ec0ff */
[----:B------:R-:W-:Y:S01]  /*61a30*/  IMAD.MOV.U32 R19, RZ, RZ, R17 ;  /* 0x000000ffff137224 */ /* 0x000fe200078e0011 */
[----:B--2---:R-:W-:-:S03]  /*61a40*/  LOP3.LUT R17, R6, 0xff, RZ, 0xc0, !PT ;  /* 0x000000ff06117812 */ /* 0x004fc600078ec0ff */
[----:B------:R-:W-:Y:S01]  /*61a50*/  IMAD.IADD R7, R7, 0x1, R22 ;  /* 0x0000000107077824 */ /* 0x000fe200078e0216 */
[----:B------:R-:W0:Y:S01]  /*61a60*/  F2I.U32.F64.TRUNC R0, R18 ;  /* 0x0000001200007311 */ /* 0x000e22000030d000 */
[----:B---3--:R-:W-:Y:S01]  /*61a70*/  MOV R21, R33 ;  /* 0x0000002100157202 */ /* 0x008fe20000000f00 */
[----:B------:R-:W-:Y:S02]  /*61a80*/  IMAD.MOV.U32 R22, RZ, RZ, 0x80000 ;  /* 0x00080000ff167424 */ /* 0x000fe400078e00ff */
[----:B------:R-:W-:Y:S01]  /*61a90*/  IMAD.IADD R17, R17, 0x1, R40 ;  /* 0x0000000111117824 */ /* 0x000fe200078e0228 */
[----:B------:R-:W-:Y:S02]  /*61aa0*/  FSEL R23, R21, 3.748046875, P0 ;  /* 0x406fe00015177808 */ /* 0x000fe40000000000 */
[----:B------:R-:W-:Y:S01]  /*61ab0*/  LOP3.LUT R21, R34, 0xff, RZ, 0xc0, !PT ;  /* 0x000000ff22157812 */ /* 0x000fe200078ec0ff */
[----:B------:R-:W1:Y:S01]  /*61ac0*/  I2F.F64.U32 R6, R7 ;  /* 0x0000000700067312 */ /* 0x000e620000201800 */
[----:B----4-:R-:W-:-:S02]  /*61ad0*/  LOP3.LUT R20, R20, 0xff, RZ, 0xc0, !PT ;  /* 0x000000ff14147812 */ /* 0x010fc400078ec0ff */
[----:B------:R-:W-:Y:S02]  /*61ae0*/  @P1 LOP3.LUT R23, R22, 0x406fe000, RZ, 0xfc, !PT ;  /* 0x406fe00016171812 */ /* 0x000fe400078efcff */
[----:B------:R-:W-:Y:S01]  /*61af0*/  SEL R22, R32, RZ, P0 ;  /* 0x000000ff20167207 */ /* 0x000fe20000000000 */
[----:B------:R-:W-:Y:S01]  /*61b00*/  IMAD.IADD R20, R20, 0x1, R21 ;  /* 0x0000000114147824 */ /* 0x000fe200078e0215 */
[----:B0-----:R-:W-:Y:S01]  /*61b10*/  LOP3.LUT R0, R0, 0xff, RZ, 0xc0, !PT ;  /* 0x000000ff00007812 */ /* 0x001fe200078ec0ff */
[----:B------:R0:W2:Y:S04]  /*61b20*/  I2F.F64.U32 R18, R17 ;  /* 0x0000001100127312 */ /* 0x0000a80000201800 */
[----:B------:R-:W-:Y:S01]  /*61b30*/  IMAD.IADD R0, R0, 0x1, R35 ;  /* 0x0000000100007824 */ /* 0x000fe200078e0223 */
[----:B-1----:R-:W-:-:S03]  /*61b40*/  DSETP.MIN.AND P0, P1, R6, 255, PT ;  /* 0x406fe0000600742a */ /* 0x002fc60003900000 */
[----:B------:R-:W1:Y:S01]  /*61b50*/  I2F.F64.U32 R20, R20 ;  /* 0x0000001400147312 */ /* 0x000e620000201800 */
[----:B0-----:R-:W-:Y:S02]  /*61b60*/  IMAD.MOV.U32 R17, RZ, RZ, R7 ;  /* 0x000000ffff117224 */ /* 0x001fe400078e0007 */
[----:B------:R-:W-:Y:S01]  /*61b70*/  SEL R6, R6, RZ, P0 ;  /* 0x000000ff06067207 */ /* 0x000fe20000000000 */
[----:B--2---:R-:W-:-:S04]  /*61b80*/  DSETP.MIN.AND P2, P3, R18, 255, PT ;  /* 0x406fe0001200742a */ /* 0x004fc80003b40000 */
[----:B------:R-:W0:Y:S01]  /*61b90*/  F2I.U32.F64.TRUNC R24, R22 ;  /* 0x0000001600187311 */ /* 0x000e22000030d000 */
[----:B------:R-:W-:Y:S01]  /*61ba0*/  FSEL R17, R17, 3.748046875, P0 ;  /* 0x406fe00011117808 */ /* 0x000fe20000000000 */
[----:B------:R-:W-:Y:S01]  /*61bb0*/  IMAD.MOV.U32 R7, RZ, RZ, R19 ;  /* 0x000000ffff077224 */ /* 0x000fe200078e0013 */
[----:B------:R-:W-:-:S04]  /*61bc0*/  @P1 LOP3.LUT R17, R25, 0x406fe000, RZ, 0xfc, !PT ;  /* 0x406fe00019111812 */ /* 0x000fc800078efcff */
[----:B------:R-:W-:Y:S01]  /*61bd0*/  FSEL R25, R7, 3.748046875, P2 ;  /* 0x406fe00007197808 */ /* 0x000fe20001000000 */
[----:B------:R-:W2:Y:S01]  /*61be0*/  I2F.F64.U32 R22, R0 ;  /* 0x0000000000167312 */ /* 0x000ea20000201800 */
[----:B-1----:R-:W-:Y:S01]  /*61bf0*/  DSETP.MIN.AND P0, P1, R20, 255, PT ;  /* 0x406fe0001400742a */ /* 0x002fe20003900000 */
[----:B------:R-:W-:Y:S01]  /*61c00*/  IMAD.MOV.U32 R7, RZ, RZ, R17 ;  /* 0x000000ffff077224 */ /* 0x000fe200078e0011 */
[----:B------:R-:W-:Y:S01]  /*61c10*/  SEL R18, R18, RZ, P2 ;  /* 0x000000ff12127207 */ /* 0x000fe20001000000 */
[----:B------:R-:W-:Y:S01]  /*61c20*/  IMAD.MOV.U32 R17, RZ, RZ, R21 ;  /* 0x000000ffff117224 */ /* 0x000fe200078e0015 */
[----:B------:R-:W-:Y:S02]  /*61c30*/  @P3 LOP3.LUT R25, R26, 0x406fe000, RZ, 0xfc, !PT ;  /* 0x406fe0001a193812 */ /* 0x000fe400078efcff */
[----:B------:R-:W-:Y:S01]  /*61c40*/  SEL R20, R20, RZ, P0 ;  /* 0x000000ff14147207 */ /* 0x000fe20000000000 */
[----:B------:R1:W3:Y:S01]  /*61c50*/  F2I.U32.F64.TRUNC R0, R6 ;  /* 0x0000000600007311 */ /* 0x0002e2000030d000 */
[----:B------:R-:W-:Y:S01]  /*61c60*/  MOV R19, R25 ;  /* 0x0000001900137202 */ /* 0x000fe20000000f00 */
[----:B------:R-:W-:Y:S01]  /*61c70*/  IMAD.MOV.U32 R25, RZ, RZ, 0x80000 ;  /* 0x00080000ff197424 */ /* 0x000fe200078e00ff */
[----:B------:R-:W-:-:S02]  /*61c80*/  FSEL R17, R17, 3.748046875, P0 ;  /* 0x406fe00011117808 */ /* 0x000fc40000000000 */
[----:B0-----:R-:W-:Y:S01]  /*61c90*/  LOP3.LUT R24, R24, 0xff, RZ, 0xc0, !PT ;  /* 0x000000ff18187812 */ /* 0x001fe200078ec0ff */
[----:B--2---:R-:W-:Y:S02]  /*61ca0*/  DSETP.MIN.AND P2, P3, R22, 255, PT ;  /* 0x406fe0001600742a */ /* 0x004fe40003b40000 */
[----:B------:R3:W0:Y:S01]  /*61cb0*/  F2I.U32.F64.TRUNC R18, R18 ;  /* 0x0000001200127311 */ /* 0x000622000030d000 */
[----:B------:R-:W-:Y:S01]  /*61cc0*/  @P1 LOP3.LUT R17, R26, 0x406fe000, RZ, 0xfc, !PT ;  /* 0x406fe0001a111812 */ /* 0x000fe200078efcff */
[----:B-1----:R-:W-:-:S04]  /*61cd0*/  IMAD.MOV.U32 R6, RZ, RZ, R23 ;  /* 0x000000ffff067224 */ /* 0x002fc800078e0017 */
[----:B------:R-:W-:Y:S01]  /*61ce0*/  IMAD.MOV.U32 R21, RZ, RZ, R17 ;  /* 0x000000ffff157224 */ /* 0x000fe200078e0011 */
[----:B------:R-:W-:Y:S02]  /*61cf0*/  FSEL R7, R6, 3.748046875, P2 ;  /* 0x406fe00006077808 */ /* 0x000fe40001000000 */
[----:B------:R-:W-:Y:S01]  /*61d00*/  SEL R6, R22, RZ, P2 ;  /* 0x000000ff16067207 */ /* 0x000fe20001000000 */
[----:B------:R-:W1:Y:S01]  /*61d10*/  F2I.U32.F64.TRUNC R17, R20 ;  /* 0x0000001400117311 */ /* 0x000e62000030d000 */
[----:B---3--:R-:W-:Y:S02]  /*61d20*/  LOP3.LUT R19, R0, 0xff, RZ, 0xc0, !PT ;  /* 0x000000ff00137812 */ /* 0x008fe400078ec0ff */
[----:B------:R-:W-:Y:S02]  /*61d30*/  @P3 LOP3.LUT R7, R25, 0x406fe000, RZ, 0xfc, !PT ;  /* 0x406fe00019073812 */ /* 0x000fe400078efcff */
[----:B0-----:R-:W-:Y:S01]  /*61d40*/  LOP3.LUT R0, R18, 0xff, RZ, 0xc0, !PT ;  /* 0x000000ff12007812 */ /* 0x001fe200078ec0ff */
[----:B------:R-:W-:-:S02]  /*61d50*/  IMAD.IADD R19, R36, 0x1, R19 ;  /* 0x0000000124137824 */ /* 0x000fc400078e0213 */
[----:B------:R-:W0:Y:S02]  /*61d60*/  F2I.U32.F64.TRUNC R6, R6 ;  /* 0x0000000600067311 */ /* 0x000e24000030d000 */
[----:B------:R-:W-:Y:S01]  /*61d70*/  IMAD.IADD R0, R37, 0x1, R0 ;  /* 0x0000000125007824 */ /* 0x000fe200078e0200 */
[----:B-1----:R-:W-:-:S05]  /*61d80*/  LOP3.LUT R17, R17, 0xff, RZ, 0xc0, !PT ;  /* 0x000000ff11117812 */ /* 0x002fca00078ec0ff */
[----:B------:R-:W1:Y:S01]  /*61d90*/  I2F.F64.U32 R18, R19 ;  /* 0x0000001300127312 */ /* 0x000e620000201800 */
[----:B------:R-:W-:Y:S01]  /*61da0*/  IMAD.IADD R17, R30, 0x1, R17 ;  /* 0x000000011e117824 */ /* 0x000fe200078e0211 */
[----:B0-----:R-:W-:-:S06]  /*61db0*/  LOP3.LUT R7, R6, 0xff, RZ, 0xc0, !PT ;  /* 0x000000ff06077812 */ /* 0x001fcc00078ec0ff */
[----:B------:R0:W2:Y:S01]  /*61dc0*/  I2F.F64.U32 R20, R0 ;  /* 0x0000000000147312 */ /* 0x0000a20000201800 */
[----:B------:R-:W-:Y:S02]  /*61dd0*/  IMAD.MOV.U32 R6, RZ, RZ, 0x80000 ;  /* 0x00080000ff067424 */ /* 0x000fe400078e00ff */
[----:B------:R-:W-:Y:S01]  /*61de0*/  IMAD.IADD R24, R24, 0x1, R7 ;  /* 0x0000000118187824 */ /* 0x000fe200078e0207 */
[----:B-1----:R-:W-:-:S04]  /*61df0*/  DSETP.MIN.AND P0, P1, R18, 255, PT ;  /* 0x406fe0001200742a */ /* 0x002fc80003900000 */
[----:B------:R-:W1:Y:S01]  /*61e00*/  I2F.F64.U32 R22, R17 ;  /* 0x0000001100167312 */ /* 0x000e620000201800 */
[----:B0-----:R-:W-:-:S04]  /*61e10*/  MOV R0, R19 ;  /* 0x0000001300007202 */ /* 0x001fc80000000f00 */
[----:B------:R-:W-:Y:S01]  /*61e20*/  FSEL R7, R0, 3.748046875, P0 ;  /* 0x406fe00000077808 */ /* 0x000fe20000000000 */
[----:B--2---:R-:W-:Y:S02]  /*61e30*/  DSETP.MIN.AND P2, P3, R20, 255, PT ;  /* 0x406fe0001400742a */ /* 0x004fe40003b40000 */
[----:B------:R-:W0:Y:S01]  /*61e40*/  I2F.F64.U32 R24, R24 ;  /* 0x0000001800187312 */ /* 0x000e220000201800 */
[----:B------:R-:W-:Y:S02]  /*61e50*/  IMAD.MOV.U32 R0, RZ, RZ, R21 ;  /* 0x000000ffff007224 */ /* 0x000fe400078e0015 */
[----:B------:R-:W-:Y:S01]  /*61e60*/  IMAD.MOV.U32 R21, RZ, RZ, 0x80000 ;  /* 0x00080000ff157424 */ /* 0x000fe200078e00ff */
[----:B------:R-:W-:Y:S02]  /*61e70*/  @P1 LOP3.LUT R7, R6, 0x406fe000, RZ, 0xfc, !PT ;  /* 0x406fe00006071812 */ /* 0x000fe400078efcff */
[----:B------:R-:W-:Y:S01]  /*61e80*/  SEL R6, R18, RZ, P0 ;  /* 0x000000ff12067207 */ /* 0x000fe20000000000 */
[----:B------:R-:W-:Y:S01]  /*61e90*/  IMAD.MOV.U32 R18, RZ, RZ, R20 ;  /* 0x000000ffff127224 */ /* 0x000fe200078e0014 */
[----:B------:R-:W-:Y:S01]  /*61ea0*/  FSEL R19, R0, 3.748046875, P2 ;  /* 0x406fe00000137808 */ /* 0x000fe20001000000 */
[----:B-1----:R-:W-:Y:S01]  /*61eb0*/  DSETP.MIN.AND P0, P1, R22, 255, PT ;  /* 0x406fe0001600742a */ /* 0x002fe20003900000 */
[----:B------:R-:W-:Y:S01]  /*61ec0*/  IMAD.MOV.U32 R0, RZ, RZ, R23 ;  /* 0x000000ffff007224 */ /* 0x000fe200078e0017 */
[----:B------:R1:W-:Y:S01]  /*61ed0*/  F2I.U32.F64.TRUNC R20, R6 ;  /* 0x0000000600147311 */ /* 0x0003e2000030d000 */
[----:B------:R-:W-:-:S02]  /*61ee0*/  @P3 LOP3.LUT R19, R26, 0x406fe000, RZ, 0xfc, !PT ;  /* 0x406fe0001a133812 */ /* 0x000fc400078efcff */
[----:B------:R-:W-:Y:S01]  /*61ef0*/  SEL R18, R18, RZ, P2 ;  /* 0x000000ff12127207 */ /* 0x000fe20001000000 */
[----:B0-----:R-:W-:Y:S01]  /*61f00*/  DSETP.MIN.AND P2, P3, R24, 255, PT ;  /* 0x406fe0001800742a */ /* 0x001fe20003b40000 */
[----:B------:R-:W-:Y:S01]  /*61f10*/  FSEL R17, R0, 3.748046875, P0 ;  /* 0x406fe00000117808 */ /* 0x000fe20000000000 */
[----:B------:R-:W-:Y:S01]  /*61f20*/  IMAD.MOV.U32 R0, RZ, RZ, R25 ;  /* 0x000000ffff007224 */ /* 0x000fe200078e0019 */
[----:B------:R-:W-:Y:S01]  /*61f30*/  SEL R22, R22, RZ, P0 ;  /* 0x000000ff16167207 */ /* 0x000fe20000000000 */
[----:B------:R-:W-:Y:S01]  /*61f40*/  F2I.U32.F64.TRUNC R19, R18 ;  /* 0x0000001200137311 */ /* 0x000fe2000030d000 */
[----:B-1----:R-:W-:Y:S02]  /*61f50*/  IMAD.MOV.U32 R6, RZ, RZ, 0x80000 ;  /* 0x00080000ff067424 */ /* 0x002fe400078e00ff */
[----:B------:R-:W-:Y:S02]  /*61f60*/  FSEL R7, R0, 3.748046875, P2 ;  /* 0x406fe00000077808 */ /* 0x000fe40001000000 */
[----:B------:R-:W-:-:S05]  /*61f70*/  @P1 LOP3.LUT R17, R21, 0x406fe000, RZ, 0xfc, !PT ;  /* 0x406fe00015111812 */ /* 0x000fca00078efcff */
[----:B------:R-:W-:Y:S01]  /*61f80*/  @P3 LOP3.LUT R7, R6, 0x406fe000, RZ, 0xfc, !PT ;  /* 0x406fe00006073812 */ /* 0x000fe200078efcff */
[----:B------:R-:W-:Y:S01]  /*61f90*/  IMAD.MOV.U32 R23, RZ, RZ, R17 ;  /* 0x000000ffff177224 */ /* 0x000fe200078e0011 */
[----:B------:R-:W-:-:S03]  /*61fa0*/  SEL R6, R24, RZ, P2 ;  /* 0x000000ff18067207 */ /* 0x000fc60001000000 */
[----:B------:R-:W0:Y:S08]  /*61fb0*/  F2I.U32.F64.TRUNC R22, R22 ;  /* 0x0000001600167311 */ /* 0x000e30000030d000 */
[----:B------:R-:W1:Y:S01]  /*61fc0*/  F2I.U32.F64.TRUNC R6, R6 ;  /* 0x0000000600067311 */ /* 0x000e62000030d000 */
[----:B0-----:R-:W-:Y:S02]  /*61fd0*/  PRMT R18, R22, 0x7610, R18 ;  /* 0x0000761016127816 */ /* 0x001fe40000000012 */
[----:B-1----:R-:W-:Y:S01]  /*61fe0*/  PRMT R17, R6, 0x7610, R17 ;  /* 0x0000761006117816 */ /* 0x002fe20000000011 */
[----:B------:R-:W-:Y:S06]  /*61ff0*/  BRA `(.L_x_317) ;  /* 0x0000000c009c7947 */ /* 0x000fec0003800000 */
.L_x_1776:
[----:B0---4-:R-:W0:Y:S02]  /*62000*/  LDC.64 R6, c[0x0][0x390] ;  /* 0x0000e400ff067b82 */ /* 0x011e240000000a00 */
[----:B0-----:R-:W-:-:S05]  /*62010*/  IMAD.WIDE R38, R36, 0x60, R6 ;  /* 0x0000006024267825 */ /* 0x001fca00078e0206 */
[----:B--2---:R-:W2:Y:S04]  /*62020*/  LDG.E.64 R22, desc[UR4][R38.64+0x50] ;  /* 0x0000500426167981 */ /* 0x004ea8000c1e1b00 */
[----:B------:R0:W4:Y:S01]  /*62030*/  LDG.E.64 R6, desc[UR4][R38.64+0x58] ;  /* 0x0000580426067981 */ /* 0x000122000c1e1b00 */
[----:B------:R-:W-:Y:S01]  /*62040*/  LOP3.LUT R31, R31, 0xff, RZ, 0xc0, !PT ;  /* 0x000000ff1f1f7812 */ /* 0x000fe200078ec0ff */
[----:B------:R-:W-:Y:S01]  /*62050*/  IMAD.MOV.U32 R26, RZ, RZ, 0x80000 ;  /* 0x00080000ff1a7424 */ /* 0x000fe200078e00ff */
[----:B-1-3--:R-:W-:Y:S01]  /*62060*/  LOP3.LUT R0, R32, 0xff, RZ, 0xc0, !PT ;  /* 0x000000ff20007812 */ /* 0x00afe200078ec0ff */
[----:B------:R-:W-:Y:S01]  /*62070*/  IMAD.MOV.U32 R40, RZ, RZ, 0x80000 ;  /* 0x00080000ff287424 */ /* 0x000fe200078e00ff */
        /* <DEDUP_REMOVED lines=12> */
[-C--:B0-----:R-:W-:Y:S02]  /*62140*/  DMUL R28, R28, R22.reuse ;  /* 0x000000161c1c7228 */ /* 0x081fe40000000000 */
[-C--:B-1----:R-:W-:Y:S02]  /*62150*/  DMUL R32, R32, R22.reuse ;  /* 0x0000001620207228 */ /* 0x082fe40000000000 */
[----:B---3--:R-:W-:Y:S02]  /*62160*/  DMUL R34, R34, R22 ;  /* 0x0000001622227228 */ /* 0x008fe40000000000 */
[----:B------:R-:W-:Y:S02]  /*62170*/  DSETP.MIN.AND P0, P1, R24, 255, PT ;  /* 0x406fe0001800742a */ /* 0x000fe40003900000 */
[----:B------:R-:W-:Y:S01]  /*62180*/  DSETP.MIN.AND P2, P3, R28, 255, PT ;  /* 0x406fe0001c00742a */ /* 0x000fe20003b40000 */
[----:B------:R-:W-:Y:S01]  /*62190*/  MOV R0, R25 ;  /* 0x0000001900007202 */ /* 0x000fe20000000f00 */
[----:B------:R-:W-:Y:S01]  /*621a0*/  IMAD.MOV.U32 R25, RZ, RZ, 0x80000 ;  /* 0x00080000ff197424 */ /* 0x000fe200078e00ff */
[----:B----4-:R-:W-:Y:S01]  /*621b0*/  DMUL R36, R36, R6 ;  /* 0x0000000624247228 */ /* 0x010fe20000000000 */
[----:B------:R-:W-:Y:S01]  /*621c0*/  SEL R24, R24, RZ, P0 ;  /* 0x000000ff18187207 */ /* 0x000fe20000000000 */
[----:B------:R-:W-:Y:S01]  /*621d0*/  DADD R22, -R22, 1 ;  /* 0x3ff0000016167429 */ /* 0x000fe20000000100 */
[----:B------:R-:W-:Y:S01]  /*621e0*/  FSEL R21, R0, 3.748046875, P0 ;  /* 0x406fe00000157808 */ /* 0x000fe20000000000 */
[----:B------:R-:W-:Y:S01]  /*621f0*/  IMAD.MOV.U32 R0, RZ, RZ, R29 ;  /* 0x000000ffff007224 */ /* 0x000fe200078e001d */
[----:B------:R-:W-:-:S04]  /*62200*/  SEL R28, R28, RZ, P2 ;  /* 0x000000ff1c1c7207 */ /* 0x000fc80001000000 */
        /* <DEDUP_REMOVED lines=11> */
[----:B------:R-:W-:Y:S01]  /*622c0*/  IMAD.MOV.U32 R21, RZ, RZ, R32 ;  /* 0x000000ffff157224 */ /* 0x000fe200078e0020 */
[----:B-----5:R-:W-:Y:S01]  /*622d0*/  DMUL R32, R38, R6 ;  /* 0x0000000626207228 */ /* 0x020fe20000000000 */
[----:B------:R-:W-:Y:S02]  /*622e0*/  @P4 LOP3.LUT R41, R26, 0x406fe000, RZ, 0xfc, !PT ;  /* 0x406fe0001a294812 */ /* 0x000fe400078efcff */
[----:B------:R1:W2:Y:S01]  /*622f0*/  F2I.U32.F64.TRUNC R38, R28 ;  /* 0x0000001c00267311 */ /* 0x0002a2000030d000 */
[----:B0-----:R-:W-:Y:S01]  /*62300*/  SEL R24, R21, RZ, P1 ;  /* 0x000000ff15187207 */ /* 0x001fe20000800000 */
[----:B------:R-:W-:Y:S01]  /*62310*/  IMAD.MOV.U32 R21, RZ, RZ, R35 ;  /* 0x000000ffff157224 */ /* 0x000fe200078e0023 */
[----:B------:R-:W-:Y:S02]  /*62320*/  MOV R25, R41 ;  /* 0x0000002900197202 */ /* 0x000fe40000000f00 */
[----:B------:R-:W-:-:S02]  /*62330*/  DSETP.MIN.AND P1, P3, R32, 255, PT ;  /* 0x406fe0002000742a */ /* 0x000fc40003b20000 */
[----:B------:R-:W-:Y:S01]  /*62340*/  FSEL R31, R21, 3.748046875, P0 ;  /* 0x406fe000151f7808 */ /* 0x000fe20000000000 */
[----:B------:R-:W-:Y:S01]  /*62350*/  IMAD.MOV.U32 R21, RZ, RZ, R34 ;  /* 0x000000ffff157224 */ /* 0x000fe200078e0022 */
[----:B------:R-:W-:Y:S01]  /*62360*/  @P2 LOP3.LUT R31, R26, 0x406fe000, RZ, 0xfc, !PT ;  /* 0x406fe0001a1f2812 */ /* 0x000fe200078efcff */
[----:B------:R0:W-:Y:S03]  /*62370*/  F2I.U32.F64.TRUNC R34, R24 ;  /* 0x0000001800227311 */ /* 0x0001e6000030d000 */
[----:B-1----:R-:W-:Y:S01]  /*62380*/  SEL R28, R21, RZ, P0 ;  /* 0x000000ff151c7207 */ /* 0x002fe20000000000 */
[----:B------:R-:W-:Y:S01]  /*62390*/  DSETP.MIN.AND P0, P2, R36, 255, PT ;  /* 0x406fe0002400742a */ /* 0x000fe20003a00000 */
[----:B------:R-:W-:Y:S01]  /*623a0*/  IMAD.MOV.U32 R21, RZ, RZ, R33 ;  /* 0x000000ffff157224 */ /* 0x000fe200078e0021 */
[----:B--2---:R-:W-:Y:S01]  /*623b0*/  LOP3.LUT R38, R38, 0xff, RZ, 0xc0, !PT ;  /* 0x000000ff26267812 */ /* 0x004fe200078ec0ff */
[----:B------:R-:W-:Y:S01]  /*623c0*/  IMAD.MOV.U32 R29, RZ, RZ, R31 ;  /* 0x000000ffff1d7224 */ /* 0x000fe200078e001f */
[----:B0-----:R-:W-:Y:S01]  /*623d0*/  SEL R24, R32, RZ, P1 ;  /* 0x000000ff20187207 */ /* 0x001fe20000800000 */
[----:B------:R-:W-:Y:S01]  /*623e0*/  IMAD.MOV.U32 R25, RZ, RZ, R37 ;  /* 0x000000ffff197224 */ /* 0x000fe200078e0025 */
[----:B------:R-:W-:Y:S01]  /*623f0*/  FSEL R21, R21, 3.748046875, P1 ;  /* 0x406fe00015157808 */ /* 0x000fe20000800000 */
[----:B------:R-:W-:Y:S01]  /*62400*/  IMAD.MOV.U32 R32, RZ, RZ, 0x80000 ;  /* 0x00080000ff207424 */ /* 0x000fe200078e00ff */
[----:B------:R-:W-:Y:S01]  /*62410*/  @P3 LOP3.LUT R21, R26, 0x406fe000, RZ, 0xfc, !PT ;  /* 0x406fe0001a153812 */ /* 0x000fe200078efcff */
[----:B------:R0:W1:Y:S01]  /*62420*/  F2I.U32.F64.TRUNC R35, R28 ;  /* 0x0000001c00237311 */ /* 0x000062000030d000 */
[----:B------:R-:W-:Y:S01]  /*62430*/  FSEL R31, R25, 3.748046875, P0 ;  /* 0x406fe000191f7808 */ /* 0x000fe20000000000 */
[----:B------:R-:W-:-:S03]  /*62440*/  IMAD.MOV.U32 R26, RZ, RZ, R36 ;  /* 0x000000ffff1a7224 */ /* 0x000fc600078e0024 */
[----:B------:R-:W-:Y:S01]  /*62450*/  @P2 LOP3.LUT R31, R32, 0x406fe000, RZ, 0xfc, !PT ;  /* 0x406fe000201f2812 */ /* 0x000fe200078efcff */
[----:B------:R-:W-:Y:S01]  /*62460*/  IMAD.MOV.U32 R25, RZ, RZ, R21 ;  /* 0x000000ffff197224 */ /* 0x000fe200078e0015 */
[----:B------:R-:W-:Y:S02]  /*62470*/  LOP3.LUT R32, R30, 0xff, RZ, 0xc0, !PT ;  /* 0x000000ff1e207812 */ /* 0x000fe400078ec0ff */
[----:B------:R-:W-:Y:S01]  /*62480*/  LOP3.LUT R30, R19, 0xff, RZ, 0xc0, !PT ;  /* 0x000000ff131e7812 */ /* 0x000fe200078ec0ff */
[----:B------:R-:W2:Y:S01]  /*62490*/  I2F.F64.U16 R20, R20 ;  /* 0x0000001400147312 */ /* 0x000ea20000101800 */
[----:B0-----:R-:W-:Y:S01]  /*624a0*/  IMAD.MOV.U32 R29, RZ, RZ, R31 ;  /* 0x000000ffff1d7224 */ /* 0x001fe200078e001f */
[----:B------:R-:W-:Y:S02]  /*624b0*/  SEL R28, R26, RZ, P0 ;  /* 0x000000ff1a1c7207 */ /* 0x000fe40000000000 */
[----:B------:R-:W-:Y:S02]  /*624c0*/  LOP3.LUT R26, R18, 0xff, RZ, 0xc0, !PT ;  /* 0x000000ff121a7812 */ /* 0x000fe400078ec0ff */
[----:B-1----:R-:W-:-:S02]  /*624d0*/  LOP3.LUT R35, R35, 0xff, RZ, 0xc0, !PT ;  /* 0x000000ff23237812 */ /* 0x002fc400078ec0ff */
[----:B------:R-:W-:Y:S01]  /*624e0*/  I2F.F64.U16 R32, R32 ;  /* 0x0000002000207312 */ /* 0x000fe20000101800 */
[----:B--2---:R-:W-:-:S07]  /*624f0*/  DMUL R18, R20, R22 ;  /* 0x0000001614127228 */ /* 0x004fce0000000000 */
[----:B------:R-:W0:Y:S01]  /*62500*/  I2F.F64.U16 R30, R30 ;  /* 0x0000001e001e7312 */ /* 0x000e220000101800 */
[----:B------:R-:W-:-:S07]  /*62510*/  DSETP.MIN.AND P0, P1, R18, 255, PT ;  /* 0x406fe0001200742a */ /* 0x000fce0003900000 */
[----:B------:R1:W2:Y:S01]  /*62520*/  F2I.U32.F64.TRUNC R36, R24 ;  /* 0x0000001800247311 */ /* 0x0002a2000030d000 */
[----:B------:R-:W-:Y:S01]  /*62530*/  SEL R18, R18, RZ, P0 ;  /* 0x000000ff12127207 */ /* 0x000fe20000000000 */
[----:B0-----:R-:W-:-:S06]  /*62540*/  DMUL R20, R30, R22 ;  /* 0x000000161e147228 */ /* 0x001fcc0000000000 */
[----:B------:R-:W0:Y:S01]  /*62550*/  F2I.U32.F64.TRUNC R37, R28 ;  /* 0x0000001c00257311 */ /* 0x000e22000030d000 */
[----:B------:R-:W-:Y:S01]  /*62560*/  LOP3.LUT R30, R27, 0xff, RZ, 0xc0, !PT ;  /* 0x000000ff1b1e7812 */ /* 0x000fe200078ec0ff */
[----:B-1----:R-:W-:Y:S01]  /*62570*/  DMUL R24, R32, R6 ;  /* 0x0000000620187228 */ /* 0x002fe20000000000 */
[----:B------:R-:W-:Y:S01]  /*62580*/  IMAD.MOV.U32 R27, RZ, RZ, 0x80000 ;  /* 0x00080000ff1b7424 */ /* 0x000fe200078e00ff */
[----:B------:R-:W-:Y:S02]  /*62590*/  LOP3.LUT R32, R17, 0xff, RZ, 0xc0, !PT ;  /* 0x000000ff11207812 */ /* 0x000fe400078ec0ff */
[----:B--2---:R-:W-:Y:S02]  /*625a0*/  LOP3.LUT R36, R36, 0xff, RZ, 0xc0, !PT ;  /* 0x000000ff24247812 */ /* 0x004fe400078ec0ff */
[----:B------:R1:W2:Y:S02]  /*625b0*/  I2F.F64.U16 R28, R26 ;  /* 0x0000001a001c7312 */ /* 0x0002a40000101800 */
[----:B------:R-:W-:-:S02]  /*625c0*/  DSETP.MIN.AND P2, P3, R24, 255, PT ;  /* 0x406fe0001800742a */ /* 0x000fc40003b40000 */
[----:B------:R-:W-:Y:S02]  /*625d0*/  MOV R17, R25 ;  /* 0x0000001900117202 */ /* 0x000fe40000000f00 */
[----:B0-----:R-:W-:Y:S02]  /*625e0*/  LOP3.LUT R37, R37, 0xff, RZ, 0xc0, !PT ;  /* 0x000000ff25257812 */ /* 0x001fe400078ec0ff */
[----:B------:R-:W0:Y:S01]  /*625f0*/  I2F.F64.U16 R32, R32 ;  /* 0x0000002000207312 */ /* 0x000e220000101800 */
[----:B-1----:R-:W-:Y:S01]  /*62600*/  IMAD.MOV.U32 R26, RZ, RZ, R24 ;  /* 0x000000ffff1a7224 */ /* 0x002fe200078e0018 */
[----:B------:R-:W-:Y:S01]  /*62610*/  FSEL R39, R17, 3.748046875, P2 ;  /* 0x406fe00011277808 */ /* 0x000fe20001000000 */
[----:B------:R-:W-:Y:S02]  /*62620*/  IMAD.MOV.U32 R17, RZ, RZ, R19 ;  /* 0x000000ffff117224 */ /* 0x000fe400078e0013 */
[----:B------:R-:W-:Y:S01]  /*62630*/  IMAD.MOV.U32 R19, RZ, RZ, R21 ;  /* 0x000000ffff137224 */ /* 0x000fe200078e0015 */
[----:B------:R-:W-:Y:S01]  /*62640*/  SEL R26, R26, RZ, P2 ;  /* 0x000000ff1a1a7207 */ /* 0x000fe20001000000 */
[----:B--2---:R-:W-:Y:S01]  /*62650*/  DMUL R24, R28, R22 ;  /* 0x000000161c187228 */ /* 0x004fe20000000000 */
[----:B------:R-:W1:Y:S01]  /*62660*/  I2F.F64.U16 R30, R30 ;  /* 0x0000001e001e7312 */ /* 0x000e620000101800 */
[----:B------:R-:W-:Y:S01]  /*62670*/  @P3 LOP3.LUT R39, R40, 0x406fe000, RZ, 0xfc, !PT ;  /* 0x406fe00028273812 */ /* 0x000fe200078efcff */
[----:B------:R-:W-:Y:S01]  /*62680*/  DSETP.MIN.AND P2, P3, R20, 255, PT ;  /* 0x406fe0001400742a */ /* 0x000fe20003b40000 */
[----:B------:R-:W-:-:S02]  /*62690*/  FSEL R17, R17, 3.748046875, P0 ;  /* 0x406fe00011117808 */ /* 0x000fc40000000000 */
[----:B------:R-:W-:Y:S01]  /*626a0*/  @P1 LOP3.LUT R17, R27, 0x406fe000, RZ, 0xfc, !PT ;  /* 0x406fe0001b111812 */ /* 0x000fe200078efcff */
[----:B------:R-:W-:Y:S01]  /*626b0*/  IMAD.MOV.U32 R27, RZ, RZ, R39 ;  /* 0x000000ffff1b7224 */ /* 0x000fe200078e0027 */
[----:B0-----:R-:W-:Y:S02]  /*626c0*/  DMUL R22, R32, R22 ;  /* 0x0000001620167228 */ /* 0x001fe40000000000 */
[----:B------:R-:W-:Y:S01]  /*626d0*/  DSETP.MIN.AND P1, P4, R24, 255, PT ;  /* 0x406fe0001800742a */ /* 0x000fe20003c20000 */
[----:B------:R-:W-:Y:S01]  /*626e0*/  FSEL R33, R19, 3.748046875, P2 ;  /* 0x406fe00013217808 */ /* 0x000fe20001000000 */
[----:B------:R-:W-:Y:S01]  /*626f0*/  IMAD.MOV.U32 R19, RZ, RZ, R17 ;  /* 0x000000ffff137224 */ /* 0x000fe200078e0011 */
[----:B------:R0:W2:Y:S01]  /*62700*/  F2I.U32.F64.TRUNC R26, R26 ;  /* 0x0000001a001a7311 */ /* 0x0000a2000030d000 */
[----:B------:R-:W-:Y:S01]  /*62710*/  IMAD.MOV.U32 R32, RZ, RZ, 0x80000 ;  /* 0x00080000ff207424 */ /* 0x000fe200078e00ff */
[----:B-1----:R-:W-:Y:S01]  /*62720*/  DMUL R28, R30, R6 ;  /* 0x000000061e1c7228 */ /* 0x002fe20000000000 */
[----:B------:R-:W-:Y:S01]  /*62730*/  IMAD.MOV.U32 R17, RZ, RZ, 0x80000 ;  /* 0x00080000ff117424 */ /* 0x000fe200078e00ff */
[----:B------:R-:W-:Y:S01]  /*62740*/  SEL R6, R20, RZ, P2 ;  /* 0x000000ff14067207 */ /* 0x000fe20001000000 */
[----:B------:R-:W-:Y:S01]  /*62750*/  DSETP.MIN.AND P0, P2, R22, 255, PT ;  /* 0x406fe0001600742a */ /* 0x000fe20003a00000 */
[----:B------:R-:W-:-:S02]  /*62760*/  @P3 LOP3.LUT R33, R32, 0x406fe000, RZ, 0xfc, !PT ;  /* 0x406fe00020213812 */ /* 0x000fc400078efcff */
[----:B------:R1:W3:Y:S01]  /*62770*/  F2I.U32.F64.TRUNC R19, R18 ;  /* 0x0000001200137311 */ /* 0x0002e2000030d000 */
[----:B------:R-:W-:Y:S01]  /*62780*/  MOV R7, R25 ;  /* 0x0000001900077202 */ /* 0x000fe20000000f00 */
[----:B------:R-:W-:Y:S01]  /*62790*/  IMAD.MOV.U32 R25, RZ, RZ, 0x80000 ;  /* 0x00080000ff197424 */ /* 0x000fe200078e00ff */
[----:B------:R-:W-:Y:S01]  /*627a0*/  SEL R20, R24, RZ, P1 ;  /* 0x000000ff18147207 */ /* 0x000fe20000800000 */
[----:B0-----:R-:W-:Y:S01]  /*627b0*/  IMAD.MOV.U32 R27, RZ, RZ, 0x80000 ;  /* 0x00080000ff1b7424 */ /* 0x001fe200078e00ff */
[----:B------:R-:W-:Y:S01]  /*627c0*/  FSEL R21, R7, 3.748046875, P1 ;  /* 0x406fe00007157808 */ /* 0x000fe20000800000 */
[----:B------:R-:W-:Y:S01]  /*627d0*/  IMAD.MOV.U32 R7, RZ, RZ, R33 ;  /* 0x000000ffff077224 */ /* 0x000fe200078e0021 */
[----:B------:R-:W-:Y:S01]  /*627e0*/  @P4 LOP3.LUT R21, R17, 0x406fe000, RZ, 0xfc, !PT ;  /* 0x406fe00011154812 */ /* 0x000fe200078efcff */
[----:B------:R-:W-:Y:S01]  /*627f0*/  IMAD.MOV.U32 R17, RZ, RZ, R23 ;  /* 0x000000ffff117224 */ /* 0x000fe200078e0017 */
[----:B--2---:R-:W-:Y:S01]  /*62800*/  LOP3.LUT R26, R26, 0xff, RZ, 0xc0, !PT ;  /* 0x000000ff1a1a7812 */ /* 0x004fe200078ec0ff */
[----:B-1----:R-:W-:Y:S01]  /*62810*/  IMAD.MOV.U32 R18, RZ, RZ, 0x80000 ;  /* 0x00080000ff127424 */ /* 0x002fe200078e00ff */
[----:B------:R3:W0:Y:S02]  /*62820*/  F2I.U32.F64.TRUNC R6, R6 ;  /* 0x0000000600067311 */ /* 0x000624000030d000 */
[----:B------:R-:W-:-:S02]  /*62830*/  FSEL R17, R17, 3.748046875, P0 ;  /* 0x406fe00011117808 */ /* 0x000fc40000000000 */
[----:B------:R-:W-:Y:S02]  /*62840*/  @P2 LOP3.LUT R17, R18, 0x406fe000, RZ, 0xfc, !PT ;  /* 0x406fe00012112812 */ /* 0x000fe400078efcff */
[----:B------:R-:W-:Y:S01]  /*62850*/  SEL R18, R22, RZ, P0 ;  /* 0x000000ff16127207 */ /* 0x000fe20000000000 */
[----:B------:R-:W-:Y:S01]  /*62860*/  DSETP.MIN.AND P0, P1, R28, 255, PT ;  /* 0x406fe0001c00742a */ /* 0x000fe20003900000 */
[----:B------:R-:W-:Y:S01]  /*62870*/  LOP3.LUT R22, R0, 0xff, RZ, 0xc0, !PT ;  /* 0x000000ff00167812 */ /* 0x000fe200078ec0ff */
[----:B------:R1:W2:Y:S01]  /*62880*/  F2I.U32.F64.TRUNC R20, R20 ;  /* 0x0000001400147311 */ /* 0x0002a2000030d000 */
[----:B---3--:R-:W-:Y:S01]  /*62890*/  LOP3.LUT R7, R19, 0xff, RZ, 0xc0, !PT ;  /* 0x000000ff13077812 */ /* 0x008fe200078ec0ff */
[----:B------:R-:W-:-:S04]  /*628a0*/  IMAD.MOV.U32 R19, RZ, RZ, R17 ;  /* 0x000000ffff137224 */ /* 0x000fc800078e0011 */
[----:B------:R-:W-:Y:S01]  /*628b0*/  IMAD.IADD R7, R7, 0x1, R22 ;  /* 0x0000000107077824 */ /* 0x000fe200078e0216 */
[----:B0-----:R-:W-:Y:S01]  /*628c0*/  LOP3.LUT R17, R6, 0xff, RZ, 0xc0, !PT ;  /* 0x000000ff06117812 */ /* 0x001fe200078ec0ff */
[----:B------:R-:W0:Y:S01]  /*628d0*/  F2I.U32.F64.TRUNC R0, R18 ;  /* 0x0000001200007311 */ /* 0x000e22000030d000 */
[----:B------:R-:W-:Y:S02]  /*628e0*/  IMAD.MOV.U32 R22, RZ, RZ, 0x80000 ;  /* 0x00080000ff167424 */ /* 0x000fe400078e00ff */
[----:B-1----:R-:W-:Y:S02]  /*628f0*/  IMAD.MOV.U32 R21, RZ, RZ, R29 ;  /* 0x000000ffff157224 */ /* 0x002fe400078e001d */
[----:B------:R-:W-:Y:S01]  /*62900*/  IMAD.IADD R17, R17, 0x1, R38 ;  /* 0x0000000111117824 */ /* 0x000fe200078e0226 */
[----:B--2---:R-:W-:Y:S02]  /*62910*/  LOP3.LUT R20, R20, 0xff, RZ, 0xc0, !PT ;  /* 0x000000ff14147812 */ /* 0x004fe400078ec0ff */
[----:B------:R-:W1:Y:S01]  /*62920*/  I2F.F64.U32 R6, R7 ;  /* 0x0000000700067312 */ /* 0x000e620000201800 */
[----:B------:R-:W-:-:S02]  /*62930*/  FSEL R23, R21, 3.748046875, P0 ;  /* 0x406fe00015177808 */ /* 0x000fc40000000000 */
[----:B------:R-:W-:Y:S02]  /*62940*/  LOP3.LUT R21, R34, 0xff, RZ, 0xc0, !PT ;  /* 0x000000ff22157812 */ /* 0x000fe400078ec0ff */
[----:B------:R-:W-:Y:S02]  /*62950*/  @P1 LOP3.LUT R23, R22, 0x406fe000, RZ, 0xfc, !PT ;  /* 0x406fe00016171812 */ /* 0x000fe400078efcff */
[----:B------:R-:W-:Y:S01]  /*62960*/  SEL R22, R28, RZ, P0 ;  /* 0x000000ff1c167207 */ /* 0x000fe20000000000 */
[----:B------:R2:W3:Y:S01]  /*62970*/  I2F.F64.U32 R18, R17 ;  /* 0x0000001100127312 */ /* 0x0004e20000201800 */
[----:B------:R-:W-:Y:S02]  /*62980*/  IADD3 R20, PT, PT, R20, R21, RZ ;  /* 0x0000001514147210 */ /* 0x000fe40007ffe0ff */
[----:B0-----:R-:W-:Y:S01]  /*62990*/  LOP3.LUT R0, R0, 0xff, RZ, 0xc0, !PT ;  /* 0x000000ff00007812 */ /* 0x001fe200078ec0ff */
[----:B-1----:R-:W-:-:S04]  /*629a0*/  DSETP.MIN.AND P0, P1, R6, 255, PT ;  /* 0x406fe0000600742a */ /* 0x002fc80003900000 */
[----:B------:R-:W0:Y:S01]  /*629b0*/  I2F.F64.U32 R20, R20 ;  /* 0x0000001400147312 */ /* 0x000e220000201800 */
[----:B------:R-:W-:Y:S02]  /*629c0*/  IMAD.IADD R0, R0, 0x1, R35 ;  /* 0x0000000100007824 */ /* 0x000fe400078e0223 */
[----:B--2---:R-:W-:Y:S01]  /*629d0*/  IMAD.MOV.U32 R17, RZ, RZ, R7 ;  /* 0x000000ffff117224 */ /* 0x004fe200078e0007 */
[----:B------:R-:W-:Y:S01]  /*629e0*/  SEL R6, R6, RZ, P0 ;  /* 0x000000ff06067207 */ /* 0x000fe20000000000 */
[----:B---3--:R-:W-:-:S03]  /*629f0*/  DSETP.MIN.AND P2, P3, R18, 255, PT ;  /* 0x406fe0001200742a */ /* 0x008fc60003b40000 */
[----:B------:R-:W1:Y:S01]  /*62a00*/  F2I.U32.F64.TRUNC R24, R22 ;  /* 0x0000001600187311 */ /* 0x000e62000030d000 */
[----:B------:R-:W-:Y:S01]  /*62a10*/  FSEL R17, R17, 3.748046875, P0 ;  /* 0x406fe00011117808 */ /* 0x000fe20000000000 */
[----:B------:R-:W-:Y:S01]  /*62a20*/  IMAD.MOV.U32 R7, RZ, RZ, R19 ;  /* 0x000000ffff077224 */ /* 0x000fe200078e0013 */
[----:B------:R-:W-:-:S04]  /*62a30*/  @P1 LOP3.LUT R17, R25, 0x406fe000, RZ, 0xfc, !PT ;  /* 0x406fe00019111812 */ /* 0x000fc800078efcff */
[----:B------:R-:W-:Y:S01]  /*62a40*/  FSEL R25, R7, 3.748046875, P2 ;  /* 0x406fe00007197808 */ /* 0x000fe20001000000 */
[----:B------:R-:W2:Y:S01]  /*62a50*/  I2F.F64.U32 R22, R0 ;  /* 0x0000000000167312 */ /* 0x000ea20000201800 */
[----:B0-----:R-:W-:Y:S01]  /*62a60*/  DSETP.MIN.AND P0, P1, R20, 255, PT ;  /* 0x406fe0001400742a */ /* 0x001fe20003900000 */
[----:B------:R-:W-:Y:S01]  /*62a70*/  IMAD.MOV.U32 R7, RZ, RZ, R17 ;  /* 0x000000ffff077224 */ /* 0x000fe200078e0011 */
[----:B------:R-:W-:Y:S01]  /*62a80*/  SEL R18, R18, RZ, P2 ;  /* 0x000000ff12127207 */ /* 0x000fe20001000000 */
[----:B------:R-:W-:Y:S01]  /*62a90*/  IMAD.MOV.U32 R17, RZ, RZ, R21 ;  /* 0x000000ffff117224 */ /* 0x000fe200078e0015 */
[----:B------:R-:W-:Y:S02]  /*62aa0*/  @P3 LOP3.LUT R25, R27, 0x406fe000, RZ, 0xfc, !PT ;  /* 0x406fe0001b193812 */ /* 0x000fe400078efcff */
[----:B------:R-:W-:Y:S01]  /*62ab0*/  SEL R20, R20, RZ, P0 ;  /* 0x000000ff14147207 */ /* 0x000fe20000000000 */
[----:B------:R0:W3:Y:S01]  /*62ac0*/  F2I.U32.F64.TRUNC R0, R6 ;  /* 0x0000000600007311 */ /* 0x0000e2000030d000 */
[----:B------:R-:W-:Y:S01]  /*62ad0*/  FSEL R17, R17, 3.748046875, P0 ;  /* 0x406fe00011117808 */ /* 0x000fe20000000000 */
[----:B------:R-:W-:Y:S01]  /*62ae0*/  IMAD.MOV.U32 R19, RZ, RZ, R25 ;  /* 0x000000ffff137224 */ /* 0x000fe200078e0019 */
[----:B------:R-:W-:-:S02]  /*62af0*/  MOV R25, 0x80000 ;  /* 0x0008000000197802 */ /* 0x000fc40000000f00 */
[----:B-1----:R-:W-:Y:S01]  /*62b00*/  LOP3.LUT R24, R24, 0xff, RZ, 0xc0, !PT ;  /* 0x000000ff18187812 */ /* 0x002fe200078ec0ff */
[----:B--2---:R-:W-:Y:S02]  /*62b10*/  DSETP.MIN.AND P2, P3, R22, 255, PT ;  /* 0x406fe0001600742a */ /* 0x004fe40003b40000 */
[----:B------:R3:W1:Y:S01]  /*62b20*/  F2I.U32.F64.TRUNC R18, R18 ;  /* 0x0000001200127311 */ /* 0x000662000030d000 */
[----:B------:R-:W-:Y:S01]  /*62b30*/  @P1 LOP3.LUT R17, R27, 0x406fe000, RZ, 0xfc, !PT ;  /* 0x406fe0001b111812 */ /* 0x000fe200078efcff */
[----:B0-----:R-:W-:-:S04]  /*62b40*/  IMAD.MOV.U32 R6, RZ, RZ, R23 ;  /* 0x000000ffff067224 */ /* 0x001fc800078e0017 */
[----:B------:R-:W-:Y:S01]  /*62b50*/  IMAD.MOV.U32 R21, RZ, RZ, R17 ;  /* 0x000000ffff157224 */ /* 0x000fe200078e0011 */
[----:B------:R-:W-:Y:S02]  /*62b60*/  FSEL R7, R6, 3.748046875, P2 ;  /* 0x406fe00006077808 */ /* 0x000fe40001000000 */
[----:B------:R-:W-:Y:S01]  /*62b70*/  SEL R6, R22, RZ, P2 ;  /* 0x000000ff16067207 */ /* 0x000fe20001000000 */
[----:B------:R-:W0:Y:S01]  /*62b80*/  F2I.U32.F64.TRUNC R17, R20 ;  /* 0x0000001400117311 */ /* 0x000e22000030d000 */
[----:B---3--:R-:W-:Y:S02]  /*62b90*/  LOP3.LUT R19, R0, 0xff, RZ, 0xc0, !PT ;  /* 0x000000ff00137812 */ /* 0x008fe400078ec0ff */
[----:B------:R-:W-:Y:S02]  /*62ba0*/  @P3 LOP3.LUT R7, R25, 0x406fe000, RZ, 0xfc, !PT ;  /* 0x406fe00019073812 */ /* 0x000fe400078efcff */
[----:B-1----:R-:W-:Y:S01]  /*62bb0*/  LOP3.LUT R0, R18, 0xff, RZ, 0xc0, !PT ;  /* 0x000000ff12007812 */ /* 0x002fe200078ec0ff */
[----:B------:R-:W-:-:S02]  /*62bc0*/  IMAD.IADD R19, R36, 0x1, R19 ;  /* 0x0000000124137824 */ /* 0x000fc400078e0213 */
[----:B------:R-:W1:Y:S02]  /*62bd0*/  F2I.U32.F64.TRUNC R6, R6 ;  /* 0x0000000600067311 */ /* 0x000e64000030d000 */
[----:B------:R-:W-:Y:S01]  /*62be0*/  IMAD.IADD R0, R37, 0x1, R0 ;  /* 0x0000000125007824 */ /* 0x000fe200078e0200 */
[----:B0-----:R-:W-:-:S05]  /*62bf0*/  LOP3.LUT R17, R17, 0xff, RZ, 0xc0, !PT ;  /* 0x000000ff11117812 */ /* 0x001fca00078ec0ff */
[----:B------:R-:W0:Y:S01]  /*62c00*/  I2F.F64.U32 R18, R19 ;  /* 0x0000001300127312 */ /* 0x000e220000201800 */
[----:B------:R-:W-:Y:S01]  /*62c10*/  IMAD.IADD R17, R26, 0x1, R17 ;  /* 0x000000011a117824 */ /* 0x000fe200078e0211 */
[----:B------:R-:W-:Y:S02]  /*62c20*/  MOV R26, 0x80000 ;  /* 0x00080000001a7802 */ /* 0x000fe40000000f00 */
[----:B-1----:R-:W-:-:S04]  /*62c30*/  LOP3.LUT R7, R6, 0xff, RZ, 0xc0, !PT ;  /* 0x000000ff06077812 */ /* 0x002fc800078ec0ff */
[----:B------:R1:W2:Y:S01]  /*62c40*/  I2F.F64.U32 R20, R0 ;  /* 0x0000000000147312 */ /* 0x0002a20000201800 */
[----:B------:R-:W-:Y:S02]  /*62c50*/  IMAD.MOV.U32 R6, RZ, RZ, 0x80000 ;  /* 0x00080000ff067424 */ /* 0x000fe400078e00ff */
[----:B------:R-:W-:Y:S01]  /*62c60*/  IMAD.IADD R24, R24, 0x1, R7 ;  /* 0x0000000118187824 */ /* 0x000fe200078e0207 */
[----:B0-----:R-:W-:-:S04]  /*62c70*/  DSETP.MIN.AND P0, P1, R18, 255, PT ;  /* 0x406fe0001200742a */ /* 0x001fc80003900000 */
[----:B------:R-:W0:Y:S01]  /*62c80*/  I2F.F64.U32 R22, R17 ;  /* 0x0000001100167312 */ /* 0x000e220000201800 */
[----:B-1----:R-:W-:-:S05]  /*62c90*/  IMAD.MOV.U32 R0, RZ, RZ, R19 ;  /* 0x000000ffff007224 */ /* 0x002fca00078e0013 */
[----:B------:R-:W-:Y:S01]  /*62ca0*/  FSEL R7, R0, 3.748046875, P0 ;  /* 0x406fe00000077808 */ /* 0x000fe20000000000 */
[----:B--2---:R-:W-:Y:S01]  /*62cb0*/  DSETP.MIN.AND P2, P3, R20, 255, PT ;  /* 0x406fe0001400742a */ /* 0x004fe20003b40000 */
[----:B------:R-:W1:Y:S01]  /*62cc0*/  I2F.F64.U32 R24, R24 ;  /* 0x0000001800187312 */ /* 0x000e620000201800 */
[----:B------:R-:W-:Y:S02]  /*62cd0*/  IMAD.MOV.U32 R0, RZ, RZ, R21 ;  /* 0x000000ffff007224 */ /* 0x000fe400078e0015 */
[----:B------:R-:W-:Y:S01]  /*62ce0*/  IMAD.MOV.U32 R21, RZ, RZ, 0x80000 ;  /* 0x00080000ff157424 */ /* 0x000fe200078e00ff */
[----:B------:R-:W-:Y:S02]  /*62cf0*/  @P1 LOP3.LUT R7, R6, 0x406fe000, RZ, 0xfc, !PT ;  /* 0x406fe00006071812 */ /* 0x000fe400078efcff */
[----:B------:R-:W-:Y:S01]  /*62d00*/  SEL R6, R18, RZ, P0 ;  /* 0x000000ff12067207 */ /* 0x000fe20000000000 */
[----:B------:R-:W-:Y:S01]  /*62d10*/  IMAD.MOV.U32 R18, RZ, RZ, R20 ;  /* 0x000000ffff127224 */ /* 0x000fe200078e0014 */
[----:B------:R-:W-:Y:S01]  /*62d20*/  FSEL R19, R0, 3.748046875, P2 ;  /* 0x406fe00000137808 */ /* 0x000fe20001000000 */
[----:B0-----:R-:W-:Y:S01]  /*62d30*/  DSETP.MIN.AND P0, P1, R22, 255, PT ;  /* 0x406fe0001600742a */ /* 0x001fe20003900000 */
[----:B------:R-:W-:Y:S01]  /*62d40*/  IMAD.MOV.U32 R0, RZ, RZ, R23 ;  /* 0x000000ffff007224 */ /* 0x000fe200078e0017 */
[----:B------:R0:W-:Y:S02]  /*62d50*/  F2I.U32.F64.TRUNC R20, R6 ;  /* 0x0000000600147311 */ /* 0x0001e4000030d000 */
[----:B------:R-:W-:-:S02]  /*62d60*/  @P3 LOP3.LUT R19, R26, 0x406fe000, RZ, 0xfc, !PT ;  /* 0x406fe0001a133812 */ /* 0x000fc400078efcff */
[----:B------:R-:W-:Y:S01]  /*62d70*/  SEL R18, R18, RZ, P2 ;  /* 0x000000ff12127207 */ /* 0x000fe20001000000 */
[----:B-1----:R-:W-:Y:S01]  /*62d80*/  DSETP.MIN.AND P2, P3, R24, 255, PT ;  /* 0x406fe0001800742a */ /* 0x002fe20003b40000 */
[----:B------:R-:W-:Y:S01]  /*62d90*/  FSEL R17, R0, 3.748046875, P0 ;  /* 0x406fe00000117808 */ /* 0x000fe20000000000 */
[----:B------:R-:W-:Y:S01]  /*62da0*/  IMAD.MOV.U32 R0, RZ, RZ, R25 ;  /* 0x000000ffff007224 */ /* 0x000fe200078e0019 */
[----:B------:R-:W-:Y:S01]  /*62db0*/  SEL R22, R22, RZ, P0 ;  /* 0x000000ff16167207 */ /* 0x000fe20000000000 */
[----:B------:R-:W-:Y:S01]  /*62dc0*/  F2I.U32.F64.TRUNC R19, R18 ;  /* 0x0000001200137311 */ /* 0x000fe2000030d000 */
[----:B0-----:R-:W-:Y:S02]  /*62dd0*/  IMAD.MOV.U32 R6, RZ, RZ, 0x80000 ;  /* 0x00080000ff067424 */ /* 0x001fe400078e00ff */
        /* <DEDUP_REMOVED lines=8> */
[----:B-1----:R-:W-:-:S07]  /*62e60*/  PRMT R17, R6, 0x7610, R17 ;  /* 0x0000761006117816 */ /* 0x002fce0000000011 */
.L_x_317:
[----:B------:R-:W-:Y:S05]  /*62e70*/  BSYNC.RECONVERGENT B8 ;  /* 0x0000000000087941 */ /* 0x000fea0003800200 */
.L_x_301:
[----:B0---4-:R-:W-:Y:S01]  /*62e80*/  DMUL R6, R176, R188 ;  /* 0x000000bcb0067228 */ /* 0x011fe20000000000 */
[----:B--2---:R-:W-:Y:S01]  /*62e90*/  IMAD.MOV.U32 R22, RZ, RZ, 0x0 ;  /* 0x00000000ff167424 */ /* 0x004fe200078e00ff */
[----:B------:R-:W-:Y:S01]  /*62ea0*/  MOV R23, 0x3ff80000 ;  /* 0x3ff8000000177802 */ /* 0x000fe20000000f00 */
[----:B------:R-:W-:Y:S01]  /*62eb0*/  BSSY.RECONVERGENT B0, `(.L_x_1777) ;  /* 0x00000d0000007945 */ /* 0x000fe20003800200 */
[----:B------:R-:W-:Y:S02]  /*62ec0*/  CS2R R32, SRZ ;  /* 0x0000000000207805 */ /* 0x000fe4000001ff00 */
[----:B------:R-:W-:Y:S02]  /*62ed0*/  CS2R R30, SRZ ;  /* 0x00000000001e7805 */ /* 0x000fe4000001ff00 */
[----:B------:R-:W-:Y:S01]  /*62ee0*/  CS2R R28, SRZ ;  /* 0x00000000001c7805 */ /* 0x000fe2000001ff00 */
        /* <DEDUP_REMOVED lines=13> */
[----:B------:R-:W-:-:S10]  /*62fc0*/  DFMA R24, -R24, R26, 1 ;  /* 0x3ff000001818742b */ /* 0x000fd4000000011a */
[----:B------:R-:W0:Y:S02]  /*62fd0*/  F2F.F32.F64 R24, R24 ;  /* 0x0000001800187310 */ /* 0x000e240000301000 */
[----:B0-----:R-:W-:-:S13]  /*62fe0*/  FSETP.GE.AND P1, PT, R24, RZ, PT ;  /* 0x000000ff1800720b */ /* 0x001fda0003f26000 */
[----:B------:R-:W-:Y:S05]  /*62ff0*/  @!P1 BRA `(.L_x_1778) ;  /* 0x0000000800ec9947 */ /* 0x000fea0003800000 */
[----:B------:R-:W-:Y:S01]  /*63000*/  FSETP.NEU.AND P0, PT, R24, RZ, PT ;  /* 0x000000ff1800720b */ /* 0x000fe20003f0d000 */
[----:B------:R-:W-:Y:S01]  /*63010*/  BSSY.RECONVERGENT B1, `(.L_x_1779) ;  /* 0x0000033000017945 */ /* 0x000fe20003800200 */
[C---:B------:R-:W-:Y:S02]  /*63020*/  DMUL R188, R22.reuse, R188 ;  /* 0x000000bc16bc7228 */ /* 0x040fe40000000000 */
[C---:B------:R-:W-:Y:S02]  /*63030*/  DMUL R190, R22.reuse, R190 ;  /* 0x000000be16be7228 */ /* 0x040fe40000000000 */
[C---:B------:R-:W-:Y:S02]  /*63040*/  DMUL R192, R22.reuse, R192 ;  /* 0x000000c016c07228 */ /* 0x040fe40000000000 */
[----:B------:R-:W-:Y:S01]  /*63050*/  DMUL R28, R22, R6 ;  /* 0x00000006161c7228 */ /* 0x000fe20000000000 */
[----:B------:R-:W-:-:S04]  /*63060*/  CS2R R6, SRZ ;  /* 0x0000000000067805 */ /* 0x000fc8000001ff00 */
        /* <DEDUP_REMOVED lines=9> */
[----:B------:R-:W-:Y:S02]  /*63100*/  IMAD.MOV.U32 R6, RZ, RZ, R30 ;  /* 0x000000ffff067224 */ /* 0x000fe400078e001e */
[----:B------:R-:W-:-:S07]  /*63110*/  IMAD.MOV.U32 R7, RZ, RZ, R31 ;  /* 0x000000ffff077224 */ /* 0x000fce00078e001f */
.L_x_1784:
        /* <DEDUP_REMOVED lines=21> */
.L_x_1783:
[----:B------:R-:W-:Y:S05]  /*63270*/  BSYNC.RECONVERGENT B3 ;  /* 0x0000000000037941 */ /* 0x000fea0003800200 */
.L_x_1782:
        /* <DEDUP_REMOVED lines=10> */
.L_x_1781:
[----:B------:R-:W-:Y:S02]  /*63320*/  IMAD.MOV.U32 R6, RZ, RZ, R22 ;  /* 0x000000ffff067224 */ /* 0x000fe400078e0016 */
[----:B------:R-:W-:-:S07]  /*63330*/  IMAD.MOV.U32 R7, RZ, RZ, R23 ;  /* 0x000000ffff077224 */ /* 0x000fce00078e0017 */
.L_x_1780:
[----:B------:R-:W-:Y:S05]  /*63340*/  BSYNC.RECONVERGENT B1 ;  /* 0x0000000000017941 */ /* 0x000fea0003800200 */
.L_x_1779:
[----:B------:R-:W-:Y:S01]  /*63350*/  DADD R6, R28, -R6 ;  /* 0x000000001c067229 */ /* 0x000fe20000000806 */
[----:B------:R-:W-:Y:S07]  /*63360*/  BSSY.RECONVERGENT B1, `(.L_x_1785) ;  /* 0x0000035000017945 */ /* 0x000fee0003800200 */
[C---:B------:R-:W-:Y:S02]  /*63370*/  DFMA R178, R6.reuse, R178, R190 ;  /* 0x000000b206b2722b */ /* 0x040fe400000000be */
[----:B------:R-:W-:-:S02]  /*63380*/  DFMA R188, R6, R176, R188 ;  /* 0x000000b006bc722b */ /* 0x000fc400000000bc */
[----:B------:R-:W-:Y:S01]  /*63390*/  DFMA R180, R6, R180, R192 ;  /* 0x000000b406b4722b */ /* 0x000fe200000000c0 */
        /* <DEDUP_REMOVED lines=15> */
.L_x_1790:
        /* <DEDUP_REMOVED lines=21> */
.L_x_1789:
[----:B------:R-:W-:Y:S05]  /*635e0*/  BSYNC.RECONVERGENT B3 ;  /* 0x0000000000037941 */ /* 0x000fea0003800200 */
.L_x_1788:
        /* <DEDUP_REMOVED lines=10> */
.L_x_1787:
[----:B------:R-:W-:Y:S02]  /*63690*/  IMAD.MOV.U32 R6, RZ, RZ, R22 ;  /* 0x000000ffff067224 */ /* 0x000fe400078e0016 */
[----:B------:R-:W-:-:S07]  /*636a0*/  IMAD.MOV.U32 R7, RZ, RZ, R23 ;  /* 0x000000ffff077224 */ /* 0x000fce00078e0017 */
.L_x_1786:
[----:B------:R-:W-:Y:S05]  /*636b0*/  BSYNC.RECONVERGENT B1 ;  /* 0x0000000000017941 */ /* 0x000fea0003800200 */
.L_x_1785:
        /* <DEDUP_REMOVED lines=28> */
.L_x_1792:
[----:B------:R-:W-:Y:S05]  /*63880*/  BSYNC.RECONVERGENT B1 ;  /* 0x0000000000017941 */ /* 0x000fea0003800200 */
.L_x_1791:
        /* <DEDUP_REMOVED lines=25> */
.L_x_1794:
[----:B------:R-:W-:Y:S05]  /*63a20*/  BSYNC.RECONVERGENT B1 ;  /* 0x0000000000017941 */ /* 0x000fea0003800200 */
.L_x_1793:
        /* <DEDUP_REMOVED lines=21> */
.L_x_1796:
[----:B------:R-:W-:Y:S05]  /*63b80*/  BSYNC.RECONVERGENT B1 ;  /* 0x0000000000017941 */ /* 0x000fea0003800200 */
.L_x_1795:
[----:B------:R-:W-:Y:S02]  /*63b90*/  IMAD.MOV.U32 R28, RZ, RZ, R22 ;  /* 0x000000ffff1c7224 */ /* 0x000fe400078e0016 */
[----:B------:R-:W-:-:S07]  /*63ba0*/  IMAD.MOV.U32 R29, RZ, RZ, R23 ;  /* 0x000000ffff1d7224 */ /* 0x000fce00078e0017 */
.L_x_1778:
[----:B------:R-:W-:Y:S05]  /*63bb0*/  BSYNC.RECONVERGENT B0 ;  /* 0x0000000000007941 */ /* 0x000fea0003800200 */
.L_x_1777:
        /* <DEDUP_REMOVED lines=18> */
[----:B------:R-:W-:Y:S01]  /*63ce0*/  MOV R6, R34 ;  /* 0x0000002200067202 */ /* 0x000fe20000000f00 */
[----:B------:R-:W-:-:S07]  /*63cf0*/  IMAD.MOV.U32 R7, RZ, RZ, R35 ;  /* 0x000000ffff077224 */ /* 0x000fce00078e0023 */
.L_x_1804:
        /* <DEDUP_REMOVED lines=21> */
.L_x_1803:
[----:B------:R-:W-:Y:S05]  /*63e50*/  BSYNC.RECONVERGENT B2 ;  /* 0x0000000000027941 */ /* 0x000fea0003800200 */
.L_x_1802:
        /* <DEDUP_REMOVED lines=10> */
.L_x_1801:
[----:B------:R-:W-:Y:S01]  /*63f00*/  MOV R6, R22 ;  /* 0x0000001600067202 */ /* 0x000fe20000000f00 */
[----:B------:R-:W-:-:S07]  /*63f10*/  IMAD.MOV.U32 R7, RZ, RZ, R23 ;  /* 0x000000ffff077224 */ /* 0x000fce00078e0017 */
.L_x_1800:
[----:B------:R-:W-:Y:S05]  /*63f20*/  BSYNC.RECONVERGENT B0 ;  /* 0x0000000000007941 */ /* 0x000fea0003800200 */
.L_x_1799:
        /* <DEDUP_REMOVED lines=12> */
.L_x_1820:
        /* <DEDUP_REMOVED lines=28> */
.L_x_1812:
        /* <DEDUP_REMOVED lines=21> */
.L_x_1811:
[----:B------:R-:W-:Y:S05]  /*64300*/  BSYNC.RECONVERGENT B3 ;  /* 0x0000000000037941 */ /* 0x000fea0003800200 */
.L_x_1810:
        /* <DEDUP_REMOVED lines=10> */
.L_x_1809:
[----:B------:R-:W-:Y:S05]  /*643b0*/  BSYNC.RECONVERGENT B1 ;  /* 0x0000000000017941 */ /* 0x000fea0003800200 */
.L_x_1808:
        /* <DEDUP_REMOVED lines=29> */
.L_x_1816:
[----:B------:R-:W-:Y:S05]  /*64590*/  BSYNC.RECONVERGENT B2 ;  /* 0x0000000000027941 */ /* 0x000fea0003800200 */
.L_x_1815:
        /* <DEDUP_REMOVED lines=25> */
.L_x_1818:
[----:B------:R-:W-:Y:S05]  /*64730*/  BSYNC.RECONVERGENT B2 ;  /* 0x0000000000027941 */ /* 0x000fea0003800200 */
.L_x_1817:
        /* <DEDUP_REMOVED lines=21> */
.L_x_1819:
[----:B------:R-:W-:Y:S05]  /*64890*/  BSYNC.RECONVERGENT B2 ;  /* 0x0000000000027941 */ /* 0x000fea0003800200 */
.L_x_1814:
[----:B------:R-:W-:Y:S05]  /*648a0*/  BSYNC.RECONVERGENT B1 ;  /* 0x0000000000017941 */ /* 0x000fea0003800200 */
.L_x_1813:
        /* <DEDUP_REMOVED lines=12> */
.L_x_1807:
[----:B------:R-:W-:Y:S05]  /*64970*/  BSYNC.RELIABLE B0 ;  /* 0x0000000000007941 */ /* 0x000fea0003800100 */
.L_x_1806:
[----:B------:R-:W0:Y:S01]  /*64980*/  LDCU UR6, c[0x0][0x3a8] ;  /* 0x00007500ff0677ac */ /* 0x000e220008000800 */
[----:B------:R-:W-:-:S05]  /*64990*/  VIADD R27, R27, 0x1 ;  /* 0x000000011b1b7836 */ /* 0x000fca0000000000 */
[----:B0-----:R-:W-:-:S13]  /*649a0*/  ISETP.NE.AND P0, PT, R27, UR6, PT ;  /* 0x000000061b007c0c */ /* 0x001fda000bf05270 */
[----:B------:R-:W-:Y:S05]  /*649b0*/  @P0 BRA `(.L_x_1820) ;  /* 0xfffffff4008c0947 */ /* 0x000fea000383ffff */
.L_x_1805:
        /* <DEDUP_REMOVED lines=13> */
.L_x_1838:
[----:B------:R-:W0:Y:S02]  /*64a90*/  LDC.64 R6, c[0x0][0x380] ;  /* 0x0000e000ff067b82 */ /* 0x000e240000000a00 */
[----:B0-----:R-:W-:-:S05]  /*64aa0*/  IMAD.WIDE.U32 R6, R101, 0x80, R6 ;  /* 0x0000008065067825 */ /* 0x001fca00078e0006 */
[----:B------:R-:W2:Y:S04]  /*64ab0*/  LDG.E.64 R68, desc[UR4][R6.64+0x58] ;  /* 0x0000580406447981 */ /* 0x000ea8000c1e1b00 */
[----:B------:R-:W2:Y:S04]  /*64ac0*/  LDG.E.64 R102, desc[UR4][R6.64+0x10] ;  /* 0x0000100406667981 */ /* 0x000ea8000c1e1b00 */
[----:B------:R-:W4:Y:S04]  /*64ad0*/  LDG.E.64 R42, desc[UR4][R6.64+0x50] ;  /* 0x00005004062a7981 */ /* 0x000f28000c1e1b00 */
[----:B------:R-:W4:Y:S04]  /*64ae0*/  LDG.E.64 R96, desc[UR4][R6.64+0x8] ;  /* 0x0000080406607981 */ /* 0x000f28000c1e1b00 */
[----:B------:R-:W3:Y:S04]  /*64af0*/  LDG.E.64 R40, desc[UR4][R6.64+0x48] ;  /* 0x0000480406287981 */ /* 0x000ee8000c1e1b00 */
[----:B------:R-:W3:Y:S04]  /*64b00*/  LDG.E.64 R98, desc[UR4][R6.64] ;  /* 0x0000000406627981 */ /* 0x000ee8000c1e1b00 */
[----:B------:R-:W3:Y:S04]  /*64b10*/  LDG.E.64 R74, desc[UR4][R6.64+0x20] ;  /* 0x00002004064a7981 */ /* 0x000ee8000c1e1b00 */
[----:B------:R-:W3:Y:S04]  /*64b20*/  LDG.E.64 R72, desc[UR4][R6.64+0x18] ;  /* 0x0000180406487981 */ /* 0x000ee8000c1e1b00 */
[----:B------:R-:W3:Y:S04]  /*64b30*/  LDG.E.64 R70, desc[UR4][R6.64+0x28] ;  /* 0x0000280406467981 */ /* 0x000ee8000c1e1b00 */
[----:B------:R-:W5:Y:S04]  /*64b40*/  LDG.E.64 R78, desc[UR4][R6.64+0x40] ;  /* 0x00004004064e7981 */ /* 0x000f68000c1e1b00 */
[----:B------:R-:W5:Y:S04]  /*64b50*/  LDG.E.64 R76, desc[UR4][R6.64+0x38] ;  /* 0x00003804064c7981 */ /* 0x000f68000c1e1b00 */
[----:B-1----:R0:W5:Y:S01]  /*64b60*/  LDG.E.64 R80, desc[UR4][R6.64+0x30] ;  /* 0x0000300406507981 */ /* 0x002162000c1e1b00 */
[----:B------:R-:W-:Y:S01]  /*64b70*/  UMOV UR6, 0x812dea11 ;  /* 0x812dea1100067882 */ /* 0x000fe20000000000 */
[----:B------:R-:W-:Y:S01]  /*64b80*/  UMOV UR7, 0x3d719799 ;  /* 0x3d71979900077882 */ /* 0x000fe20000000000 */
[----:B------:R-:W-:Y:S01]  /*64b90*/  BSSY.RECONVERGENT B1, `(.L_x_1822) ;  /* 0x0000074000017945 */ /* 0x000fe20003800200 */
[----:B------:R-:W-:-:S02]  /*64ba0*/  PLOP3.LUT P1, PT, PT, PT, PT, 0x8, 0x80 ;  /* 0x000000000080781c */ /* 0x000fc40003f2e170 */
[----:B------:R-:W-:Y:S01]  /*64bb0*/  CS2R R38, SRZ ;  /* 0x0000000000267805 */ /* 0x000fe2000001ff00 */
[----:B--2---:R-:W-:Y:S02]  /*64bc0*/  DADD R82, R68, -R102 ;  /* 0x0000000044527229 */ /* 0x004fe40000000866 */
[----:B----4-:R-:W-:-:S06]  /*64bd0*/  DADD R84, R42, -R96 ;  /* 0x000000002a547229 */ /* 0x010fcc0000000860 */
[----:B------:R-:W-:Y:S02]  /*64be0*/  DMUL R24, R82, R32 ;  /* 0x0000002052187228 */ /* 0x000fe40000000000 */
[----:B---3--:R-:W-:Y:S02]  /*64bf0*/  DADD R86, R40, -R98 ;  /* 0x0000000028567229 */ /* 0x008fe40000000862 */
        /* <DEDUP_REMOVED lines=42> */
.L_x_1825:
[----:B------:R-:W-:Y:S05]  /*64ea0*/  BSYNC.RECONVERGENT B2 ;  /* 0x0000000000027941 */ /* 0x000fea0003800200 */
.L_x_1824:
        /* <DEDUP_REMOVED lines=33> */
.L_x_1827:
[----:B------:R-:W-:Y:S05]  /*650c0*/  BSYNC.RECONVERGENT B2 ;  /* 0x0000000000027941 */ /* 0x000fea0003800200 */
.L_x_1826:
        /* <DEDUP_REMOVED lines=28> */
.L_x_1829:
[----:B------:R-:W-:Y:S05]  /*65290*/  BSYNC.RECONVERGENT B2 ;  /* 0x0000000000027941 */ /* 0x000fea0003800200 */
.L_x_1828:
[----:B------:R-:W-:-:S06]  /*652a0*/  DSETP.GEU.AND P1, PT, R22, RZ, PT ;  /* 0x000000ff1600722a */ /* 0x000fcc0003f2e000 */
[----:B------:R-:W-:Y:S02]  /*652b0*/  FSEL R38, R22, RZ, P1 ;  /* 0x000000ff16267208 */ /* 0x000fe40000800000 */
[----:B------:R-:W-:-:S07]  /*652c0*/  FSEL R39, R23, RZ, P1 ;  /* 0x000000ff17277208 */ /* 0x000fce0000800000 */
.L_x_1823:
[----:B------:R-:W-:Y:S05]  /*652d0*/  BSYNC.RECONVERGENT B1 ;  /* 0x0000000000017941 */ /* 0x000fea0003800200 */
.L_x_1822:
        /* <DEDUP_REMOVED lines=51> */
.L_x_1833:
[----:B------:R-:W-:Y:S05]  /*65610*/  BSYNC.RECONVERGENT B2 ;  /* 0x0000000000027941 */ /* 0x000fea0003800200 */
.L_x_1832:
        /* <DEDUP_REMOVED lines=33> */
.L_x_1835:
[----:B------:R-:W-:Y:S05]  /*65830*/  BSYNC.RECONVERGENT B2 ;  /* 0x0000000000027941 */ /* 0x000fea0003800200 */
.L_x_1834:
        /* <DEDUP_REMOVED lines=28> */
.L_x_1837:
[----:B------:R-:W-:Y:S05]  /*65a00*/  BSYNC.RECONVERGENT B2 ;  /* 0x0000000000027941 */ /* 0x000fea0003800200 */
.L_x_1836:
[----:B------:R-:W-:-:S06]  /*65a10*/  DSETP.GEU.AND P0, PT, R22, RZ, PT ;  /* 0x000000ff1600722a */ /* 0x000fcc0003f0e000 */
[----:B------:R-:W-:Y:S02]  /*65a20*/  FSEL R72, R22, RZ, P0 ;  /* 0x000000ff16487208 */ /* 0x000fe40000000000 */
[----:B------:R-:W-:-:S07]  /*65a30*/  FSEL R73, R23, RZ, P0 ;  /* 0x000000ff17497208 */ /* 0x000fce0000000000 */
.L_x_1831:
[----:B------:R-:W-:Y:S05]  /*65a40*/  BSYNC.RECONVERGENT B1 ;  /* 0x0000000000017941 */ /* 0x000fea0003800200 */
.L_x_1830:
        /* <DEDUP_REMOVED lines=12> */
[----:B------:R-:W-:Y:S01]  /*65b10*/  @P2 MOV R22, 0xa0b5ed8d ;  /* 0xa0b5ed8d00162802 */ /* 0x000fe20000000f00 */
        /* <DEDUP_REMOVED lines=13> */
.L_x_1821:
        /* <DEDUP_REMOVED lines=11> */
.L_x_1861:
        /* <DEDUP_REMOVED lines=62> */
.L_x_1846:
[----:B------:R-:W-:Y:S05]  /*66080*/  BSYNC.RECONVERGENT B4 ;  /* 0x0000000000047941 */ /* 0x000fea0003800200 */
.L_x_1845:
        /* <DEDUP_REMOVED lines=33> */
.L_x_1848:
[----:B------:R-:W-:Y:S05]  /*662a0*/  BSYNC.RECONVERGENT B4 ;  /* 0x0000000000047941 */ /* 0x000fea0003800200 */
.L_x_1847:
        /* <DEDUP_REMOVED lines=28> */
.L_x_1850:
[----:B------:R-:W-:Y:S05]  /*66470*/  BSYNC.RECONVERGENT B4 ;  /* 0x0000000000047941 */ /* 0x000fea0003800200 */
.L_x_1849:
[----:B------:R-:W-:-:S06]  /*66480*/  DSETP.GEU.AND P1, PT, R22, RZ, PT ;  /* 0x000000ff1600722a */ /* 0x000fcc0003f2e000 */
[----:B------:R-:W-:Y:S02]  /*66490*/  PLOP3.LUT P0, PT, P1, PT, PT, 0x8, 0x80 ;  /* 0x000000000080781c */ /* 0x000fe40000f0e170 */
[----:B------:R-:W-:Y:S02]  /*664a0*/  FSEL R70, R22, RZ, P1 ;  /* 0x000000ff16467208 */ /* 0x000fe40000800000 */
[----:B------:R-:W-:-:S09]  /*664b0*/  FSEL R71, R23, RZ, P1 ;  /* 0x000000ff17477208 */ /* 0x000fd20000800000 */
.L_x_1844:
[----:B------:R-:W-:Y:S05]  /*664c0*/  BSYNC.RECONVERGENT B3 ;  /* 0x0000000000037941 */ /* 0x000fea0003800200 */
.L_x_1843:
        /* <DEDUP_REMOVED lines=38> */
[----:B------:R-:W-:Y:S02]  /*66730*/  @!P0 SEL R27, R27, 0x1, !P2 ;  /* 0x000000011b1b8807 */ /* 0x000fe40005000000 */
[----:B------:R-:W-:Y:S01]  /*66740*/  @!P0 MOV R36, R0 ;  /* 0x0000000000248202 */ /* 0x000fe20000000f00 */
[----:B------:R-:W-:Y:S06]  /*66750*/  @!P3 BRA `(.L_x_1852) ;  /* 0x000000040084b947 */ /* 0x000fec0003800000 */
[----:B------:R-:W0:Y:S01]  /*66760*/  MUFU.RCP64H R23, R39 ;  /* 0x0000002700177308 */ /* 0x000e220000001800 */
[----:B------:R-:W-:Y:S01]  /*66770*/  IMAD.MOV.U32 R22, RZ, RZ, 0x1 ;  /* 0x00000001ff167424 */ /* 0x000fe200078e00ff */
[----:B------:R-:W-:Y:S01]  /*66780*/  DADD R82, R184, -R82 ;  /* 0x00000000b8527229 */ /* 0x000fe20000000852 */
[----:B------:R-:W-:Y:S01]  /*66790*/  BSSY.RECONVERGENT B4, `(.L_x_1853) ;  /* 0x000001a000047945 */ /* 0x000fe20003800200 */
[----:B------:R-:W-:-:S03]  /*667a0*/  DADD R80, R186, -R80 ;  /* 0x00000000ba507229 */ /* 0x000fc60000000850 */
        /* <DEDUP_REMOVED lines=24> */
.L_x_1854:
[----:B------:R-:W-:Y:S05]  /*66930*/  BSYNC.RECONVERGENT B4 ;  /* 0x0000000000047941 */ /* 0x000fea0003800200 */
.L_x_1853:
        /* <DEDUP_REMOVED lines=33> */
.L_x_1856:
[----:B------:R-:W-:Y:S05]  /*66b50*/  BSYNC.RECONVERGENT B4 ;  /* 0x0000000000047941 */ /* 0x000fea0003800200 */
.L_x_1855:
        /* <DEDUP_REMOVED lines=28> */
.L_x_1858:
[----:B------:R-:W-:Y:S05]  /*66d20*/  BSYNC.RECONVERGENT B4 ;  /* 0x0000000000047941 */ /* 0x000fea0003800200 */
.L_x_1857:
[----:B------:R-:W-:-:S06]  /*66d30*/  DSETP.GEU.AND P0, PT, R22, RZ, PT ;  /* 0x000000ff1600722a */ /* 0x000fcc0003f0e000 */
[----:B------:R-:W-:Y:S02]  /*66d40*/  PLOP3.LUT P1, PT, P0, PT, PT, 0x8, 0x80 ;  /* 0x000000000080781c */ /* 0x000fe4000072e170 */
[----:B------:R-:W-:Y:S02]  /*66d50*/  FSEL R70, R22, RZ, P0 ;  /* 0x000000ff16467208 */ /* 0x000fe40000000000 */
[----:B------:R-:W-:-:S09]  /*66d60*/  FSEL R71, R23, RZ, P0 ;  /* 0x000000ff17477208 */ /* 0x000fd20000000000 */
.L_x_1852:
[----:B------:R-:W-:Y:S05]  /*66d70*/  BSYNC.RECONVERGENT B3 ;  /* 0x0000000000037941 */ /* 0x000fea0003800200 */
.L_x_1851:
        /* <DEDUP_REMOVED lines=10> */
.L_x_1860:
[----:B------:R-:W-:Y:S05]  /*66e20*/  BSYNC.RECONVERGENT B3 ;  /* 0x0000000000037941 */ /* 0x000fea0003800200 */
.L_x_1859:
[----:B------:R-:W0:Y:S01]  /*66e30*/  LDCU UR6, c[0x0][0x398] ;  /* 0x00007300ff0677ac */ /* 0x000e220008000800 */
[----:B------:R-:W-:Y:S02]  /*66e40*/  VIADD R77, R77, 0x2 ;  /* 0x000000024d4d7836 */ /* 0x000fe40000000000 */
[----:B0-----:R-:W-:-:S05]  /*66e50*/  IMAD.U32 R0, RZ, RZ, UR6 ;  /* 0x00000006ff007e24 */ /* 0x001fca000f8e00ff */
[----:B------:R-:W-:-:S04]  /*66e60*/  LOP3.LUT R79, R0, 0x7ffffffe, RZ, 0xc0, !PT ;  /* 0x7ffffffe004f7812 */ /* 0x000fc800078ec0ff */
[----:B------:R-:W-:-:S13]  /*66e70*/  ISETP.NE.AND P0, PT, R77, R79, PT ;  /* 0x0000004f4d00720c */ /* 0x000fda0003f05270 */
[----:B------:R-:W-:Y:S05]  /*66e80*/  @P0 BRA `(.L_x_1861) ;  /* 0xffffffec00840947 */ /* 0x000fea000383ffff */
[----:B------:R-:W-:Y:S05]  /*66e90*/  BSYNC.RECONVERGENT B0 ;  /* 0x0000000000007941 */ /* 0x000fea0003800200 */
.L_x_1842:
[----:B------:R-:W-:Y:S05]  /*66ea0*/  BSYNC.RECONVERGENT B1 ;  /* 0x0000000000017941 */ /* 0x000fea0003800200 */
.L_x_1841:
        /* <DEDUP_REMOVED lines=65> */
.L_x_1865:
[----:B------:R-:W-:Y:S05]  /*672c0*/  BSYNC.RECONVERGENT B1 ;  /* 0x0000000000017941 */ /* 0x000fea0003800200 */
.L_x_1864:
        /* <DEDUP_REMOVED lines=33> */
.L_x_1867:
[----:B------:R-:W-:Y:S05]  /*674e0*/  BSYNC.RECONVERGENT B1 ;  /* 0x0000000000017941 */ /* 0x000fea0003800200 */
.L_x_1866:
        /* <DEDUP_REMOVED lines=28> */
.L_x_1869:
[----:B------:R-:W-:Y:S05]  /*676b0*/  BSYNC.RECONVERGENT B1 ;  /* 0x0000000000017941 */ /* 0x000fea0003800200 */
.L_x_1868:
[----:B------:R-:W-:-:S06]  /*676c0*/  DSETP.GEU.AND P1, PT, R22, RZ, PT ;  /* 0x000000ff1600722a */ /* 0x000fcc0003f2e000 */
[----:B------:R-:W-:Y:S02]  /*676d0*/  PLOP3.LUT P0, PT, P1, PT, PT, 0x8, 0x80 ;  /* 0x000000000080781c */ /* 0x000fe40000f0e170 */
[----:B------:R-:W-:Y:S02]  /*676e0*/  FSEL R72, R22, RZ, P1 ;  /* 0x000000ff16487208 */ /* 0x000fe40000800000 */
[----:B------:R-:W-:-:S09]  /*676f0*/  FSEL R73, R23, RZ, P1 ;  /* 0x000000ff17497208 */ /* 0x000fd20000800000 */
.L_x_1863:
[----:B------:R-:W-:Y:S05]  /*67700*/  BSYNC.RECONVERGENT B0 ;  /* 0x0000000000007941 */ /* 0x000fea0003800200 */
.L_x_1862:
        /* <DEDUP_REMOVED lines=10> */
.L_x_1840:
[----:B------:R-:W-:Y:S05]  /*677b0*/  BSYNC.RECONVERGENT B2 ;  /* 0x0000000000027941 */ /* 0x000fea0003800200 */
.L_x_1839:
[----:B------:R-:W-:Y:S01]  /*677c0*/  ISETP.NE.AND P0, PT, R158, -0x1, PT ;  /* 0xffffffff9e00780c */ /* 0x000fe20003f05270 */
[----:B------:R-:W-:Y:S01]  /*677d0*/  IMAD.MOV.U32 R162, RZ, RZ, 0xff ;  /* 0x000000ffffa27424 */ /* 0x000fe200078e00ff */
[----:B------:R-:W-:Y:S02]  /*677e0*/  PRMT R161, RZ, 0x7610, R161 ;  /* 0x00007610ffa17816 */ /* 0x000fe400000000a1 */
[----:B------:R-:W-:Y:S02]  /*677f0*/  PRMT R160, RZ, 0x7610, R160 ;  /* 0x00007610ffa07816 */ /* 0x000fe400000000a0 */
[----:B------:R-:W-:-:S07]  /*67800*/  PRMT R159, RZ, 0x7610, R159 ;  /* 0x00007610ff9f7816 */ /* 0x000fce000000009f */
[----:B------:R-:W-:Y:S05]  /*67810*/  @!P0 BRA `(.L_x_1798) ;  /* 0x0000051800dc8947 */ /* 0x000fea0003800000 */
[----:B------:R-:W0:Y:S01]  /*67820*/  LDC.64 R70, c[0x0][0x380] ;  /* 0x0000e000ff467b82 */ /* 0x000e220000000a00 */
[----:B------:R-:W-:Y:S01]  /*67830*/  ISETP.NE.AND P0, PT, R27, 0x1, PT ;  /* 0x000000011b00780c */ /* 0x000fe20003f05270 */
[----:B------:R-:W-:Y:S01]  /*67840*/  BSSY.RECONVERGENT B0, `(.L_x_1870) ;  /* 0x000020f000007945 */ /* 0x000fe20003800200 */
[C---:B------:R-:W-:Y:S01]  /*67850*/  DFMA R186, R36.reuse, R32, R186 ;  /* 0x0000002024ba722b */ /* 0x040fe200000000ba */
[----:B------:R-:W-:Y:S01]  /*67860*/  CS2R R156, SRZ ;  /* 0x00000000009c7805 */ /* 0x000fe2000001ff00 */
[C---:B------:R-:W-:Y:S01]  /*67870*/  DFMA R184, R36.reuse, R30, R184 ;  /* 0x0000001e24b8722b */ /* 0x040fe200000000b8 */
[----:B------:R-:W-:Y:S01]  /*67880*/  CS2R R154, SRZ ;  /* 0x00000000009a7805 */ /* 0x000fe2000001ff00 */
[----:B------:R-:W-:Y:S01]  /*67890*/  DFMA R182, R36, R28, R182 ;  /* 0x0000001c24b6722b */ /* 0x000fe200000000b6 */
[----:B------:R-:W-:Y:S01]  /*678a0*/  CS2R R152, SRZ ;  /* 0x0000000000987805 */ /* 0x000fe2000001ff00 */
[----:B0-----:R-:W-:-:S05]  /*678b0*/  IMAD.WIDE R70, R158, 0x80, R70 ;  /* 0x000000809e467825 */ /* 0x001fca00078e0246 */
[----:B------:R-:W-:Y:S05]  /*678c0*/  @!P0 BRA `(.L_x_1871) ;  /* 0x0000000c00cc8947 */ /* 0x000fea0003800000 */
[----:B------:R-:W-:Y:S01]  /*678d0*/  ISETP.NE.AND P0, PT, R27, RZ, PT ;  /* 0x000000ff1b00720c */ /* 0x000fe20003f05270 */
[----:B------:R-:W-:Y:S01]  /*678e0*/  IMAD.MOV.U32 R119, RZ, RZ, 0xff ;  /* 0x000000ffff777424 */ /* 0x000fe200078e00ff */
[----:B------:R-:W-:Y:S01]  /*678f0*/  MOV R118, 0xff ;  /* 0x000000ff00767802 */ /* 0x000fe20000000f00 */
[----:B------:R-:W-:Y:S02]  /*67900*/  IMAD.MOV.U32 R117, RZ, RZ, 0xff ;  /* 0x000000ffff757424 */ /* 0x000fe400078e00ff */
[----:B------:R-:W-:-:S08]  /*67910*/  IMAD.MOV.U32 R116, RZ, RZ, 0xff ;  /* 0x000000ffff747424 */ /* 0x000fd000078e00ff */
        /* <DEDUP_REMOVED lines=44> */
[----:B------:R-:W-:Y:S01]  /*67be0*/  MOV R0, 0x67c20 ;  /* 0x00067c2000007802 */ /* 0x000fe20000000f00 */
[----:B------:R-:W-:Y:S02]  /*67bf0*/  IMAD.MOV.U32 R21, RZ, RZ, R85 ;  /* 0x000000ffff157224 */ /* 0x000fe400078e0055 */
[----:B------:R-:W-:-:S07]  /*67c00*/  IMAD.MOV.U32 R23, RZ, RZ, R65 ;  /* 0x000000ffff177224 */ /* 0x000fce00078e0041 */
[----:B-----5:R-:W-:Y:S05]  /*67c10*/  CALL.REL.NOINC `($__internal_2_$__cuda_sm20_div_rn_f64_full) ;  /* 0x0000053800047944 */ /* 0x020fea0003c00000 */
.L_x_1874:
[----:B------:R-:W-:Y:S05]  /*67c20*/  BSYNC.RECONVERGENT B1 ;  /* 0x0000000000017941 */ /* 0x000fea0003800200 */
.L_x_1873:
[----:B------:R-:W0:Y:S01]  /*67c30*/  MUFU.RCP64H R25, R83 ;  /* 0x0000005300197308 */ /* 0x000e220000001800 */
[----:B------:R-:W-:Y:S01]  /*67c40*/  IMAD.MOV.U32 R24, RZ, RZ, 0x1 ;  /* 0x00000001ff187424 */ /* 0x000fe200078e00ff */
[----:B------:R-:W-:Y:S01]  /*67c50*/  MOV R21, 0x3fe00000 ;  /* 0x3fe0000000157802 */ /* 0x000fe20000000f00 */
[----:B------:R-:W-:Y:S01]  /*67c60*/  BSSY.RECONVERGENT B1, `(.L_x_1875) ;  /* 0x0000019000017945 */ /* 0x000fe20003800200 */
[----:B------:R-:W-:-:S03]  /*67c70*/  FSETP.GEU.AND P1, PT, |R81|, 6.5827683646048100446e-37, PT ;  /* 0x036000005100780b */ /* 0x000fc60003f2e200 */
        /* <DEDUP_REMOVED lines=23> */
.L_x_1876:
[----:B------:R-:W-:Y:S05]  /*67df0*/  BSYNC.RECONVERGENT B1 ;  /* 0x0000000000017941 */ /* 0x000fea0003800200 */
.L_x_1875:
        /* <DEDUP_REMOVED lines=13> */
[----:B------:R-:W-:-:S05]  /*67ed0*/  @P1 IADD3 R0, PT, PT, R75, -0x1, RZ ;  /* 0xffffffff4b001810 */ /* 0x000fca0007ffe0ff */
        /* <DEDUP_REMOVED lines=34> */
.L_x_1882:
        /* <DEDUP_REMOVED lines=21> */
.L_x_1881:
[----:B------:R-:W-:Y:S05]  /*68250*/  BSYNC.RECONVERGENT B3 ;  /* 0x0000000000037941 */ /* 0x000fea0003800200 */
.L_x_1880:
        /* <DEDUP_REMOVED lines=10> */
.L_x_1879:
[----:B------:R-:W-:Y:S02]  /*68300*/  IMAD.MOV.U32 R38, RZ, RZ, R22 ;  /* 0x000000ffff267224 */ /* 0x000fe400078e0016 */
[----:B------:R-:W-:-:S07]  /*68310*/  IMAD.MOV.U32 R39, RZ, RZ, R23 ;  /* 0x000000ffff277224 */ /* 0x000fce00078e0017 */
.L_x_1878:
[----:B------:R-:W-:Y:S05]  /*68320*/  BSYNC.RECONVERGENT B1 ;  /* 0x0000000000017941 */ /* 0x000fea0003800200 */
.L_x_1877:
        /* <DEDUP_REMOVED lines=25> */
.L_x_1884:
[----:B------:R-:W-:Y:S05]  /*684c0*/  BSYNC.RECONVERGENT B1 ;  /* 0x0000000000017941 */ /* 0x000fea0003800200 */
.L_x_1883:
        /* <DEDUP_REMOVED lines=25> */
.L_x_1886:
[----:B------:R-:W-:Y:S05]  /*68660*/  BSYNC.RECONVERGENT B1 ;  /* 0x0000000000017941 */ /* 0x000fea0003800200 */
.L_x_1885:
        /* <DEDUP_REMOVED lines=21> */
.L_x_1888:
[----:B------:R-:W-:Y:S05]  /*687c0*/  BSYNC.RECONVERGENT B1 ;  /* 0x0000000000017941 */ /* 0x000fea0003800200 */
.L_x_1887:
[----:B------:R-:W-:Y:S02]  /*687d0*/  IMAD.MOV.U32 R152, RZ, RZ, R22 ;  /* 0x000000ffff987224 */ /* 0x000fe400078e0016 */
[----:B------:R-:W-:Y:S01]  /*687e0*/  IMAD.MOV.U32 R153, RZ, RZ, R23 ;  /* 0x000000ffff997224 */ /* 0x000fe200078e0017 */
[----:B------:R-:W-:Y:S06]  /*687f0*/  BRA `(.L_x_1872) ;  /* 0x00000010004c7947 */ /* 0x000fec0003800000 */
.L_x_1871:
        /* <DEDUP_REMOVED lines=41> */
[----:B------:R-:W-:Y:S01]  /*68a90*/  MOV R64, 0x1 ;  /* 0x0000000100407802 */ /* 0x000fe20000000f00 */
        /* <DEDUP_REMOVED lines=36> */
.L_x_1892:
[----:B------:R-:W-:Y:S05]  /*68ce0*/  BSYNC.RECONVERGENT B2 ;  /* 0x0000000000027941 */ /* 0x000fea0003800200 */
.L_x_1891:
        /* <DEDUP_REMOVED lines=30> */
.L_x_1894:
[----:B------:R-:W-:Y:S05]  /*68ed0*/  BSYNC.RECONVERGENT B2 ;  /* 0x0000000000027941 */ /* 0x000fea0003800200 */
.L_x_1893:
        /* <DEDUP_REMOVED lines=11> */
[----:B------:R-:W-:Y:S02]  /*68f90*/  @!P0 IMAD.MOV.U32 R21, RZ, RZ, R7 ;  /* 0x000000ffff158224 */ /* 0x000fe400078e0007 */
[----:B------:R-:W-:Y:S01]  /*68fa0*/  @!P0 IMAD.MOV.U32 R23, RZ, RZ, 0x3fa99999 ;  /* 0x3fa99999ff178424 */ /* 0x000fe200078e00ff */
[----:B------:R-:W-:Y:S02]  /*68fb0*/  @!P0 SEL R6, R22, R6, P1 ;  /* 0x0000000616068207 */ /* 0x000fe40000800000 */
[----:B------:R-:W-:Y:S02]  /*68fc0*/  @!P0 FSEL R0, |R0|, |R21|, P1 ;  /* 0x4000001500008208 */ /* 0x000fe40000800200 */
[----:B------:R-:W-:-:S04]  /*68fd0*/  @!P0 LOP3.LUT R21, R21, 0x80000, RZ, 0xfc, !PT ;  /* 0x0008000015158812 */ /* 0x000fc800078efcff */
[----:B------:R-:W-:Y:S01]  /*68fe0*/  @!P0 SEL R7, R21, R0, P2 ;  /* 0x0000000015078207 */ /* 0x000fe20001000000 */
[----:B------:R-:W-:-:S04]  /*68ff0*/  @!P0 IMAD.MOV.U32 R0, RZ, RZ, R24 ;  /* 0x000000ffff008224 */ /* 0x000fc800078e0018 */
[----:B------:R-:W-:Y:S01]  /*69000*/  @!P0 IMAD.MOV.U32 R22, RZ, RZ, R7 ;  /* 0x000000ffff168224 */ /* 0x000fe200078e0007 */
[----:B------:R-:W-:-:S04]  /*69010*/  @!P0 DSETP.MIN.AND P1, P2, R24, R6, PT ;  /* 0x000000061800822a */ /* 0x000fc80003a20000 */
[----:B------:R-:W-:Y:S02]  /*69020*/  @!P0 LOP3.LUT R24, R22, 0x80000, RZ, 0xfc, !PT ;  /* 0x0008000016188812 */ /* 0x000fe400078efcff */
[----:B------:R-:W-:Y:S01]  /*69030*/  @!P0 FSEL R25, R25, R22, P1 ;  /* 0x0000001619198208 */ /* 0x000fe20000800000 */
[----:B------:R-:W-:Y:S01]  /*69040*/  @!P0 IMAD.MOV.U32 R22, RZ, RZ, -0x66666666 ;  /* 0x9999999aff168424 */ /* 0x000fe200078e00ff */
[----:B------:R-:W-:Y:S02]  /*69050*/  @!P0 SEL R6, R0, R6, P1 ;  /* 0x0000000600068207 */ /* 0x000fe40000800000 */
        /* <DEDUP_REMOVED lines=10> */
.L_x_1890:
[----:B------:R-:W-:Y:S05]  /*69100*/  BSYNC.RECONVERGENT B1 ;  /* 0x0000000000017941 */ /* 0x000fea0003800200 */
.L_x_1889:
        /* <DEDUP_REMOVED lines=19> */
.L_x_1900:
        /* <DEDUP_REMOVED lines=21> */
.L_x_1899:
[----:B------:R-:W-:Y:S05]  /*69390*/  BSYNC.RECONVERGENT B3 ;  /* 0x0000000000037941 */ /* 0x000fea0003800200 */
.L_x_1898:
        /* <DEDUP_REMOVED lines=10> */
.L_x_1897:
[----:B------:R-:W-:Y:S02]  /*69440*/  IMAD.MOV.U32 R6, RZ, RZ, R22 ;  /* 0x000000ffff067224 */ /* 0x000fe400078e0016 */
[----:B------:R-:W-:-:S07]  /*69450*/  IMAD.MOV.U32 R7, RZ, RZ, R23 ;  /* 0x000000ffff077224 */ /* 0x000fce00078e0017 */
.L_x_1896:
[----:B------:R-:W-:Y:S05]  /*69460*/  BSYNC.RECONVERGENT B1 ;  /* 0x0000000000017941 */ /* 0x000fea0003800200 */
.L_x_1895:
        /* <DEDUP_REMOVED lines=25> */
.L_x_1902:
[----:B------:R-:W-:Y:S05]  /*69600*/  BSYNC.RECONVERGENT B1 ;  /* 0x0000000000017941 */ /* 0x000fea0003800200 */
.L_x_1901:
        /* <DEDUP_REMOVED lines=25> */
.L_x_1904:
[----:B------:R-:W-:Y:S05]  /*697a0*/  BSYNC.RECONVERGENT B1 ;  /* 0x0000000000017941 */ /* 0x000fea0003800200 */
.L_x_1903:
        /* <DEDUP_REMOVED lines=21> */
.L_x_1906:
[----:B------:R-:W-:Y:S05]  /*69900*/  BSYNC.RECONVERGENT B1 ;  /* 0x0000000000017941 */ /* 0x000fea0003800200 */
.L_x_1905:
[----:B------:R-:W-:Y:S02]  /*69910*/  IMAD.MOV.U32 R152, RZ, RZ, R22 ;  /* 0x000000ffff987224 */ /* 0x000fe400078e0016 */
[----:B------:R-:W-:-:S07]  /*69920*/  IMAD.MOV.U32 R153, RZ, RZ, R23 ;  /* 0x000000ffff997224 */ /* 0x000fce00078e0017 */
.L_x_1872:
[----:B------:R-:W-:Y:S05]  /*69930*/  BSYNC.RECONVERGENT B0 ;  /* 0x0000000000007941 */ /* 0x000fea0003800200 */
.L_x_1870:
        /* <DEDUP_REMOVED lines=14> */
.L_x_1991:
        /* <DEDUP_REMOVED lines=21> */
.L_x_1910:
        /* <DEDUP_REMOVED lines=8> */
.L_x_1911:
[----:B------:R-:W-:Y:S05]  /*69bf0*/  BSYNC.RELIABLE B2 ;  /* 0x0000000000027941 */ /* 0x000fea0003800100 */
.L_x_1909:
        /* <DEDUP_REMOVED lines=9> */
.L_x_1932:
        /* <DEDUP_REMOVED lines=65> */
.L_x_1917:
[----:B------:R-:W-:Y:S05]  /*6a0a0*/  BSYNC.RECONVERGENT B4 ;  /* 0x0000000000047941 */ /* 0x000fea0003800200 */
.L_x_1916:
        /* <DEDUP_REMOVED lines=33> */
.L_x_1919:
[----:B------:R-:W-:Y:S05]  /*6a2c0*/  BSYNC.RECONVERGENT B4 ;  /* 0x0000000000047941 */ /* 0x000fea0003800200 */
.L_x_1918:
        /* <DEDUP_REMOVED lines=28> */
.L_x_1921:
[----:B------:R-:W-:Y:S05]  /*6a490*/  BSYNC.RECONVERGENT B4 ;  /* 0x0000000000047941 */ /* 0x000fea0003800200 */
.L_x_1920:
[----:B------:R-:W-:-:S06]  /*6a4a0*/  DSETP.GEU.AND P1, PT, R22, RZ, PT ;  /* 0x000000ff1600722a */ /* 0x000fcc0003f2e000 */
[----:B------:R-:W-:Y:S02]  /*6a4b0*/  FSEL R76, R22, RZ, P1 ;  /* 0x000000ff164c7208 */ /* 0x000fe40000800000 */
[----:B------:R-:W-:-:S07]  /*6a4c0*/  FSEL R77, R23, RZ, P1 ;  /* 0x000000ff174d7208 */ /* 0x000fce0000800000 */
.L_x_1915:
[----:B------:R-:W-:Y:S05]  /*6a4d0*/  BSYNC.RECONVERGENT B3 ;  /* 0x0000000000037941 */ /* 0x000fea0003800200 */
.L_x_1914:
        /* <DEDUP_REMOVED lines=51> */
.L_x_1925:
[----:B------:R-:W-:Y:S05]  /*6a810*/  BSYNC.RECONVERGENT B4 ;  /* 0x0000000000047941 */ /* 0x000fea0003800200 */
.L_x_1924:
        /* <DEDUP_REMOVED lines=33> */
.L_x_1927:
[----:B------:R-:W-:Y:S05]  /*6aa30*/  BSYNC.RECONVERGENT B4 ;  /* 0x0000000000047941 */ /* 0x000fea0003800200 */
.L_x_1926:
        /* <DEDUP_REMOVED lines=28> */
.L_x_1929:
[----:B------:R-:W-:Y:S05]  /*6ac00*/  BSYNC.RECONVERGENT B4 ;  /* 0x0000000000047941 */ /* 0x000fea0003800200 */
.L_x_1928:
[----:B------:R-:W-:-:S06]  /*6ac10*/  DSETP.GEU.AND P0, PT, R22, RZ, PT ;  /* 0x000000ff1600722a */ /* 0x000fcc0003f0e000 */
[----:B------:R-:W-:Y:S02]  /*6ac20*/  FSEL R86, R22, RZ, P0 ;  /* 0x000000ff16567208 */ /* 0x000fe40000000000 */
[----:B------:R-:W-:-:S07]  /*6ac30*/  FSEL R87, R23, RZ, P0 ;  /* 0x000000ff17577208 */ /* 0x000fce0000000000 */
.L_x_1923:
[----:B------:R-:W-:Y:S05]  /*6ac40*/  BSYNC.RECONVERGENT B3 ;  /* 0x0000000000037941 */ /* 0x000fea0003800200 */
.L_x_1922:
        /* <DEDUP_REMOVED lines=21> */
.L_x_1931:
[----:B------:R-:W-:Y:S05]  /*6ada0*/  BSYNC.RECONVERGENT B3 ;  /* 0x0000000000037941 */ /* 0x000fea0003800200 */
.L_x_1930:
[----:B------:R-:W0:Y:S01]  /*6adb0*/  LDCU UR6, c[0x0][0x388] ;  /* 0x00007100ff0677ac */ /* 0x000e220008000800 */
[----:B------:R-:W-:-:S05]  /*6adc0*/  VIADD R121, R121, 0x1 ;  /* 0x0000000179797836 */ /* 0x000fca0000000000 */
[----:B0-----:R-:W-:-:S13]  /*6add0*/  ISETP.NE.AND P0, PT, R121, UR6, PT ;  /* 0x0000000679007c0c */ /* 0x001fda000bf05270 */
[----:B------:R-:W-:Y:S05]  /*6ade0*/  @P0 BRA `(.L_x_1932) ;  /* 0xffffffec00a80947 */ /* 0x000fea000383ffff */
[----:B------:R-:W-:Y:S05]  /*6adf0*/  BSYNC.RECONVERGENT B2 ;  /* 0x0000000000027941 */ /* 0x000fea0003800200 */
.L_x_1913:
        /* <DEDUP_REMOVED lines=11> */
.L_x_1954:
        /* <DEDUP_REMOVED lines=62> */
.L_x_1941:
[----:B------:R-:W-:Y:S05]  /*6b290*/  BSYNC.RECONVERGENT B6 ;  /* 0x0000000000067941 */ /* 0x000fea0003800200 */
.L_x_1940:
        /* <DEDUP_REMOVED lines=33> */
.L_x_1943:
[----:B------:R-:W-:Y:S05]  /*6b4b0*/  BSYNC.RECONVERGENT B6 ;  /* 0x0000000000067941 */ /* 0x000fea0003800200 */
.L_x_1942:
        /* <DEDUP_REMOVED lines=28> */
.L_x_1945:
[----:B------:R-:W-:Y:S05]  /*6b680*/  BSYNC.RECONVERGENT B6 ;  /* 0x0000000000067941 */ /* 0x000fea0003800200 */
.L_x_1944:
[----:B------:R-:W-:-:S06]  /*6b690*/  DSETP.GEU.AND P1, PT, R22, RZ, PT ;  /* 0x000000ff1600722a */ /* 0x000fcc0003f2e000 */
[----:B------:R-:W-:Y:S02]  /*6b6a0*/  PLOP3.LUT P0, PT, P1, PT, PT, 0x8, 0x80 ;  /* 0x000000000080781c */ /* 0x000fe40000f0e170 */
[----:B------:R-:W-:Y:S02]  /*6b6b0*/  FSEL R94, R22, RZ, P1 ;  /* 0x000000ff165e7208 */ /* 0x000fe40000800000 */
[----:B------:R-:W-:-:S09]  /*6b6c0*/  FSEL R95, R23, RZ, P1 ;  /* 0x000000ff175f7208 */ /* 0x000fd20000800000 */
.L_x_1939:
[----:B------:R-:W-:Y:S05]  /*6b6d0*/  BSYNC.RECONVERGENT B5 ;  /* 0x0000000000057941 */ /* 0x000fea0003800200 */
.L_x_1938:
        /* <DEDUP_REMOVED lines=67> */
.L_x_1949:
[----:B------:R-:W-:Y:S05]  /*6bb10*/  BSYNC.RECONVERGENT B6 ;  /* 0x0000000000067941 */ /* 0x000fea0003800200 */
.L_x_1948:
        /* <DEDUP_REMOVED lines=33> */
.L_x_1951:
[----:B------:R-:W-:Y:S05]  /*6bd30*/  BSYNC.RECONVERGENT B6 ;  /* 0x0000000000067941 */ /* 0x000fea0003800200 */
.L_x_1950:
        /* <DEDUP_REMOVED lines=28> */
.L_x_1953:
[----:B------:R-:W-:Y:S05]  /*6bf00*/  BSYNC.RECONVERGENT B6 ;  /* 0x0000000000067941 */ /* 0x000fea0003800200 */
.L_x_1952:
[----:B------:R-:W-:-:S06]  /*6bf10*/  DSETP.GEU.AND P1, PT, R22, RZ, PT ;  /* 0x000000ff1600722a */ /* 0x000fcc0003f2e000 */
[----:B------:R-:W-:Y:S02]  /*6bf20*/  PLOP3.LUT P0, PT, P1, PT, PT, 0x8, 0x80 ;  /* 0x000000000080781c */ /* 0x000fe40000f0e170 */
[----:B------:R-:W-:Y:S02]  /*6bf30*/  FSEL R94, R22, RZ, P1 ;  /* 0x000000ff165e7208 */ /* 0x000fe40000800000 */
[----:B------:R-:W-:-:S09]  /*6bf40*/  FSEL R95, R23, RZ, P1 ;  /* 0x000000ff175f7208 */ /* 0x000fd20000800000 */
.L_x_1947:
[----:B------:R-:W-:Y:S05]  /*6bf50*/  BSYNC.RECONVERGENT B5 ;  /* 0x0000000000057941 */ /* 0x000fea0003800200 */
.L_x_1946:
[----:B------:R-:W-:Y:S01]  /*6bf60*/  DSETP.GTU.AND P1, PT, R94, R74, PT ;  /* 0x0000004a5e00722a */ /* 0x000fe20003f2c000 */
[----:B------:R-:W-:Y:S01]  /*6bf70*/  UMOV UR6, 0xd2f1a9fc ;  /* 0xd2f1a9fc00067882 */ /* 0x000fe20000000000 */
[----:B------:R-:W-:-:S04]  /*6bf80*/  UMOV UR7, 0x3f50624d ;  /* 0x3f50624d00077882 */ /* 0x000fc80000000000 */
[----:B------:R-:W-:Y:S01]  /*6bf90*/  DSETP.LTU.OR P1, PT, R94, UR6, P1 ;  /* 0x000000065e007e2a */ /* 0x000fe20008f29400 */
[----:B------:R-:W0:Y:S05]  /*6bfa0*/  LDCU UR6, c[0x0][0x398] ;  /* 0x00007300ff0677ac */ /* 0x000e2a0008000800 */
[----:B------:R-:W-:-:S13]  /*6bfb0*/  PLOP3.LUT P0, PT, P0, P1, PT, 0xf8, 0x8f ;  /* 0x00000000008f781c */ /* 0x000fda0000703f70 */
        /* <DEDUP_REMOVED lines=8> */
.L_x_1937:
[----:B------:R-:W-:-:S07]  /*6c040*/  IMAD.MOV.U32 R7, RZ, RZ, RZ ;  /* 0x000000ffff077224 */ /* 0x000fce00078e00ff */
.L_x_1936:
[----:B------:R-:W-:Y:S05]  /*6c050*/  BSYNC.RECONVERGENT B3 ;  /* 0x0000000000037941 */ /* 0x000fea0003800200 */
.L_x_1935:
        /* <DEDUP_REMOVED lines=67> */
.L_x_1958:
[----:B------:R-:W-:Y:S05]  /*6c490*/  BSYNC.RECONVERGENT B3 ;  /* 0x0000000000037941 */ /* 0x000fea0003800200 */
.L_x_1957:
        /* <DEDUP_REMOVED lines=33> */
.L_x_1960:
[----:B------:R-:W-:Y:S05]  /*6c6b0*/  BSYNC.RECONVERGENT B3 ;  /* 0x0000000000037941 */ /* 0x000fea0003800200 */
.L_x_1959:
        /* <DEDUP_REMOVED lines=28> */
.L_x_1962:
[----:B------:R-:W-:Y:S05]  /*6c880*/  BSYNC.RECONVERGENT B3 ;  /* 0x0000000000037941 */ /* 0x000fea0003800200 */
.L_x_1961:
[----:B------:R-:W-:-:S06]  /*6c890*/  DSETP.GEU.AND P1, PT, R22, RZ, PT ;  /* 0x000000ff1600722a */ /* 0x000fcc0003f2e000 */
[----:B------:R-:W-:Y:S02]  /*6c8a0*/  PLOP3.LUT P0, PT, P1, PT, PT, 0x8, 0x80 ;  /* 0x000000000080781c */ /* 0x000fe40000f0e170 */
[----:B------:R-:W-:Y:S02]  /*6c8b0*/  FSEL R92, R22, RZ, P1 ;  /* 0x000000ff165c7208 */ /* 0x000fe40000800000 */
[----:B------:R-:W-:-:S09]  /*6c8c0*/  FSEL R93, R23, RZ, P1 ;  /* 0x000000ff175d7208 */ /* 0x000fd20000800000 */
.L_x_1956:
[----:B------:R-:W-:Y:S05]  /*6c8d0*/  BSYNC.RECONVERGENT B2 ;  /* 0x0000000000027941 */ /* 0x000fea0003800200 */
.L_x_1955:
        /* <DEDUP_REMOVED lines=8> */
.L_x_1934:
[----:B------:R-:W-:Y:S05]  /*6c960*/  BSYNC.RECONVERGENT B4 ;  /* 0x0000000000047941 */ /* 0x000fea0003800200 */
.L_x_1933:
        /* <DEDUP_REMOVED lines=17> */
.L_x_1970:
        /* <DEDUP_REMOVED lines=21> */
.L_x_1969:
[----:B------:R-:W-:Y:S05]  /*6cbd0*/  BSYNC.RECONVERGENT B5 ;  /* 0x0000000000057941 */ /* 0x000fea0003800200 */
.L_x_1968:
        /* <DEDUP_REMOVED lines=10> */
.L_x_1967:
[----:B------:R-:W-:Y:S02]  /*6cc80*/  IMAD.MOV.U32 R74, RZ, RZ, R22 ;  /* 0x000000ffff4a7224 */ /* 0x000fe400078e0016 */
[----:B------:R-:W-:-:S07]  /*6cc90*/  IMAD.MOV.U32 R75, RZ, RZ, R23 ;  /* 0x000000ffff4b7224 */ /* 0x000fce00078e0017 */
.L_x_1966:
[----:B------:R-:W-:Y:S05]  /*6cca0*/  BSYNC.RECONVERGENT B3 ;  /* 0x0000000000037941 */ /* 0x000fea0003800200 */
.L_x_1965:
        /* <DEDUP_REMOVED lines=16> */
.L_x_1975:
        /* <DEDUP_REMOVED lines=21> */
.L_x_1974:
[----:B------:R-:W-:Y:S05]  /*6cf00*/  BSYNC.RECONVERGENT B5 ;  /* 0x0000000000057941 */ /* 0x000fea0003800200 */
.L_x_1973:
        /* <DEDUP_REMOVED lines=10> */
.L_x_1972:
[----:B------:R-:W-:Y:S05]  /*6cfb0*/  BSYNC.RECONVERGENT B3 ;  /* 0x0000000000037941 */ /* 0x000fea0003800200 */
.L_x_1971:
        /* <DEDUP_REMOVED lines=24> */
.L_x_1977:
[----:B------:R-:W-:Y:S05]  /*6d140*/  BSYNC.RECONVERGENT B3 ;  /* 0x0000000000037941 */ /* 0x000fea0003800200 */
.L_x_1976:
[----:B------:R-:W-:-:S11]  /*6d150*/  DADD R72, R72, R22 ;  /* 0x0000000048487229 */ /* 0x000fd60000000016 */
.L_x_1964:
[----:B------:R-:W-:Y:S05]  /*6d160*/  BSYNC.RECONVERGENT B2 ;  /* 0x0000000000027941 */ /* 0x000fea0003800200 */
.L_x_1963:
        /* <DEDUP_REMOVED lines=26> */
.L_x_1983:
        /* <DEDUP_REMOVED lines=21> */
.L_x_1982:
[----:B------:R-:W-:Y:S05]  /*6d460*/  BSYNC.RECONVERGENT B4 ;  /* 0x0000000000047941 */ /* 0x000fea0003800200 */
.L_x_1981:
        /* <DEDUP_REMOVED lines=10> */
.L_x_1980:
[----:B------:R-:W-:Y:S02]  /*6d510*/  IMAD.MOV.U32 R38, RZ, RZ, R22 ;  /* 0x000000ffff267224 */ /* 0x000fe400078e0016 */
[----:B------:R-:W-:-:S07]  /*6d520*/  IMAD.MOV.U32 R39, RZ, RZ, R23 ;  /* 0x000000ffff277224 */ /* 0x000fce00078e0017 */
.L_x_1979:
[----:B------:R-:W-:Y:S05]  /*6d530*/  BSYNC.RECONVERGENT B2 ;  /* 0x0000000000027941 */ /* 0x000fea0003800200 */
.L_x_1978:
[----:B------:R-:W-:Y:S01]  /*6d540*/  DMUL R22, R30, R30 ;  /* 0x0000001e1e167228 */ /* 0x000fe20000000000 */
[----:B------:R-:W-:Y:S01]  /*6d550*/  UMOV UR6, 0x9abcaf48 ;  /* 0x9abcaf4800067882 */ /* 0x000fe20000000000 */
[----:B------:R-:W-:Y:S01]  /*6d560*/  UMOV UR7, 0x3e7ad7f2 ;  /* 0x3e7ad7f200077882 */ /* 0x000fe20000000000 */
[----:B------:R-:W-:Y:S01]  /*6d570*/  BSSY.RECONVERGENT B2, `(.L_x_1984) ;  /* 0x000002a000027945 */ /* 0x000fe20003800200 */
[----:B------:R-:W-:-:S04]  /*6d580*/  DSETP.GT.AND P0, PT, |R34|, UR6, PT ;  /* 0x0000000622007e2a */ /* 0x000fc8000bf04200 */
[----:B------:R-:W-:-:S08]  /*6d590*/  DFMA R22, R32, R32, R22 ;  /* 0x000000202016722b */ /* 0x000fd00000000016 */
[----:B------:R-:W-:-:S10]  /*6d5a0*/  DFMA R68, R28, R28, R22 ;  /* 0x0000001c1c44722b */ /* 0x000fd40000000016 */
[----:B------:R-:W-:Y:S02]  /*6d5b0*/  IMAD.MOV.U32 R22, RZ, RZ, R68 ;  /* 0x000000ffff167224 */ /* 0x000fe400078e0044 */
[----:B------:R-:W-:Y:S01]  /*6d5c0*/  IMAD.MOV.U32 R23, RZ, RZ, R69 ;  /* 0x000000ffff177224 */ /* 0x000fe200078e0045 */
[----:B------:R-:W-:Y:S06]  /*6d5d0*/  @!P0 BRA `(.L_x_1985) ;  /* 0x00000000008c8947 */ /* 0x000fec0003800000 */
[----:B------:R-:W-:Y:S01]  /*6d5e0*/  BSSY.RECONVERGENT B3, `(.L_x_1985) ;  /* 0x0000022000037945 */ /* 0x000fe20003800200 */
[----:B------:R-:W-:Y:S01]  /*6d5f0*/  IMAD.MOV.U32 R40, RZ, RZ, R68 ;  /* 0x000000ffff287224 */ /* 0x000fe200078e0044 */
[----:B------:R-:W-:-:S07]  /*6d600*/  MOV R41, R69 ;  /* 0x0000004500297202 */ /* 0x000fce0000000f00 */
.L_x_1988:
        /* <DEDUP_REMOVED lines=21> */
.L_x_1987:
[----:B------:R-:W-:Y:S05]  /*6d760*/  BSYNC.RECONVERGENT B4 ;  /* 0x0000000000047941 */ /* 0x000fea0003800200 */
.L_x_1986:
        /* <DEDUP_REMOVED lines=10> */
.L_x_1985:
[----:B------:R-:W-:Y:S05]  /*6d810*/  BSYNC.RECONVERGENT B2 ;  /* 0x0000000000027941 */ /* 0x000fea0003800200 */
.L_x_1984:
        /* <DEDUP_REMOVED lines=21> */
.L_x_1990:
[----:B------:R-:W-:Y:S05]  /*6d970*/  BSYNC.RECONVERGENT B2 ;  /* 0x0000000000027941 */ /* 0x000fea0003800200 */
.L_x_1989:
        /* <DEDUP_REMOVED lines=11> */
.L_x_1912:
[----:B------:R-:W-:Y:S05]  /*6da30*/  BSYNC.RECONVERGENT B0 ;  /* 0x0000000000007941 */ /* 0x000fea0003800200 */
.L_x_1908:
[----:B------:R-:W-:Y:S05]  /*6da40*/  @P4 BRA `(.L_x_1991) ;  /* 0xffffffbc00f44947 */ /* 0x000fea000383ffff */
[----:B------:R-:W-:Y:S05]  /*6da50*/  BSYNC.RECONVERGENT B1 ;  /* 0x0000000000017941 */ /* 0x000fea0003800200 */
.L_x_1907:
        /* <DEDUP_REMOVED lines=33> */
[----:B------:R-:W-:Y:S02]  /*6dc70*/  MOV R23, R37 ;  /* 0x0000002500177202 */ /* 0x000fe40000000f00 */
[----:B------:R-:W-:Y:S02]  /*6dc80*/  @P1 LOP3.LUT R21, R26, 0x406fe000, RZ, 0xfc, !PT ;  /* 0x406fe0001a151812 */ /* 0x000fe400078efcff */
[----:B------:R-:W-:Y:S01]  /*6dc90*/  ISETP.NE.AND P0, PT, R27, 0x1, PT ;  /* 0x000000011b00780c */ /* 0x000fe20003f05270 */
        /* <DEDUP_REMOVED lines=19> */
.L_x_1993:
[----:B------:R-:W0:Y:S02]  /*6ddd0*/  LDC.64 R6, c[0x0][0x390] ;  /* 0x0000e400ff067b82 */ /* 0x000e240000000a00 */
[----:B0-----:R-:W-:-:S06]  /*6dde0*/  IMAD.WIDE R6, R158, 0x60, R6 ;  /* 0x000000609e067825 */ /* 0x001fcc00078e0206 */
[----:B------:R-:W2:Y:S02]  /*6ddf0*/  LDG.E.64 R6, desc[UR4][R6.64+0x50] ;  /* 0x0000500406067981 */ /* 0x000ea4000c1e1b00 */
[----:B--2---:R-:W-:-:S14]  /*6de00*/  DSETP.GTU.AND P0, PT, R6, RZ, PT ;  /* 0x000000ff0600722a */ /* 0x004fdc0003f0c000 */
[----:B------:R-:W-:Y:S05]  /*6de10*/  @!P0 BREAK.RELIABLE B0 ;  /* 0x0000000000008942 */ /* 0x000fea0003800100 */
[----:B------:R-:W-:Y:S05]  /*6de20*/  @!P0 BRA `(.L_x_1798) ;  /* 0x000004b400588947 */ /* 0x000fea0003800000 */
.L_x_1994:
[----:B------:R-:W-:Y:S05]  /*6de30*/  BSYNC.RELIABLE B0 ;  /* 0x0000000000007941 */ /* 0x000fea0003800100 */
.L_x_1992:
        /* <DEDUP_REMOVED lines=23> */
.L_x_2000:
        /* <DEDUP_REMOVED lines=21> */
.L_x_1999:
[----:B------:R-:W-:Y:S05]  /*6e100*/  BSYNC.RECONVERGENT B2 ;  /* 0x0000000000027941 */ /* 0x000fea0003800200 */
.L_x_1998:
        /* <DEDUP_REMOVED lines=10> */
.L_x_1997:
[----:B------:R-:W-:Y:S02]  /*6e1b0*/  IMAD.MOV.U32 R38, RZ, RZ, R22 ;  /* 0x000000ffff267224 */ /* 0x000fe400078e0016 */
[----:B------:R-:W-:-:S07]  /*6e1c0*/  IMAD.MOV.U32 R39, RZ, RZ, R23 ;  /* 0x000000ffff277224 */ /* 0x000fce00078e0017 */
.L_x_1996:
[----:B------:R-:W-:Y:S05]  /*6e1d0*/  BSYNC.RECONVERGENT B0 ;  /* 0x0000000000007941 */ /* 0x000fea0003800200 */
.L_x_1995:
        /* <DEDUP_REMOVED lines=29> */
.L_x_2004:
[----:B------:R-:W-:Y:S05]  /*6e3b0*/  BSYNC.RECONVERGENT B1 ;  /* 0x0000000000017941 */ /* 0x000fea0003800200 */
.L_x_2003:
        /* <DEDUP_REMOVED lines=25> */
.L_x_2006:
[----:B------:R-:W-:Y:S05]  /*6e550*/  BSYNC.RECONVERGENT B1 ;  /* 0x0000000000017941 */ /* 0x000fea0003800200 */
.L_x_2005:
        /* <DEDUP_REMOVED lines=21> */
.L_x_2008:
[----:B------:R-:W-:Y:S05]  /*6e6b0*/  BSYNC.RECONVERGENT B1 ;  /* 0x0000000000017941 */ /* 0x000fea0003800200 */
.L_x_2007:
[----:B------:R-:W-:Y:S01]  /*6e6c0*/  MOV R146, R22 ;  /* 0x0000001600927202 */ /* 0x000fe20000000f00 */
[----:B------:R-:W-:-:S07]  /*6e6d0*/  IMAD.MOV.U32 R147, RZ, RZ, R23 ;  /* 0x000000ffff937224 */ /* 0x000fce00078e0017 */
.L_x_2002:
[----:B------:R-:W-:Y:S05]  /*6e6e0*/  BSYNC.RECONVERGENT B0 ;  /* 0x0000000000007941 */ /* 0x000fea0003800200 */
.L_x_2001:
[----:B------:R-:W0:Y:S01]  /*6e6f0*/  LDCU UR6, c[0x0][0x3a8] ;  /* 0x00007500ff0677ac */ /* 0x000e220008000800 */
[----:B------:R-:W-:Y:S01]  /*6e700*/  BSSY.RECONVERGENT B7, `(.L_x_2009) ;  /* 0x0002400000077945 */ /* 0x000fe20003800200 */
[----:B0-----:R-:W-:-:S09]  /*6e710*/  UISETP.GE.AND UP0, UPT, UR6, 0x1, UPT ;  /* 0x000000010600788c */ /* 0x001fd2000bf06270 */
[----:B------:R-:W-:Y:S05]  /*6e720*/  BRA.U !UP0, `(.L_x_2010) ;  /* 0x0000000908887547 */ /* 0x000fea000b800000 */
[----:B------:R-:W-:-:S07]  /*6e730*/  IMAD.MOV.U32 R40, RZ, RZ, RZ ;  /* 0x000000ffff287224 */ /* 0x000fce00078e00ff */
.L_x_2027:
        /* <DEDUP_REMOVED lines=28> */
.L_x_2018:
        /* <DEDUP_REMOVED lines=21> */
.L_x_2017:
[----:B------:R-:W-:Y:S05]  /*6ea50*/  BSYNC.RECONVERGENT B3 ;  /* 0x0000000000037941 */ /* 0x000fea0003800200 */
.L_x_2016:
        /* <DEDUP_REMOVED lines=10> */
.L_x_2015:
[----:B------:R-:W-:Y:S02]  /*6eb00*/  IMAD.MOV.U32 R38, RZ, RZ, R22 ;  /* 0x000000ffff267224 */ /* 0x000fe400078e0016 */
[----:B------:R-:W-:-:S07]  /*6eb10*/  IMAD.MOV.U32 R39, RZ, RZ, R23 ;  /* 0x000000ffff277224 */ /* 0x000fce00078e0017 */
.L_x_2014:
[----:B------:R-:W-:Y:S05]  /*6eb20*/  BSYNC.RECONVERGENT B1 ;  /* 0x0000000000017941 */ /* 0x000fea0003800200 */
.L_x_2013:
        /* <DEDUP_REMOVED lines=29> */
.L_x_2022:
[----:B------:R-:W-:Y:S05]  /*6ed00*/  BSYNC.RECONVERGENT B2 ;  /* 0x0000000000027941 */ /* 0x000fea0003800200 */
.L_x_2021:
        /* <DEDUP_REMOVED lines=25> */
.L_x_2024:
[----:B------:R-:W-:Y:S05]  /*6eea0*/  BSYNC.RECONVERGENT B2 ;  /* 0x0000000000027941 */ /* 0x000fea0003800200 */
.L_x_2023:
        /* <DEDUP_REMOVED lines=23> */
.L_x_2025:
[----:B------:R-:W-:Y:S05]  /*6f020*/  BSYNC.RECONVERGENT B2 ;  /* 0x0000000000027941 */ /* 0x000fea0003800200 */
.L_x_2020:
[----:B------:R-:W-:Y:S05]  /*6f030*/  BSYNC.RECONVERGENT B1 ;  /* 0x0000000000017941 */ /* 0x000fea0003800200 */
.L_x_2019:
        /* <DEDUP_REMOVED lines=12> */
.L_x_2012:
[----:B------:R-:W-:Y:S05]  /*6f100*/  BSYNC.RELIABLE B0 ;  /* 0x0000000000007941 */ /* 0x000fea0003800100 */
.L_x_2011:
[----:B------:R-:W0:Y:S01]  /*6f110*/  LDCU UR6, c[0x0][0x3a8] ;  /* 0x00007500ff0677ac */ /* 0x000e220008000800 */
[----:B------:R-:W-:-:S05]  /*6f120*/  VIADD R40, R40, 0x1 ;  /* 0x0000000128287836 */ /* 0x000fca0000000000 */
[----:B0-----:R-:W-:-:S13]  /*6f130*/  ISETP.NE.AND P0, PT, R40, UR6, PT ;  /* 0x0000000628007c0c */ /* 0x001fda000bf05270 */
[----:B------:R-:W-:Y:S05]  /*6f140*/  @P0 BRA `(.L_x_2027) ;  /* 0xfffffff4007c0947 */ /* 0x000fea000383ffff */
.L_x_2010:
[----:B------:R-:W0:Y:S01]  /*6f150*/  LDCU UR6, c[0x0][0x388] ;  /* 0x00007100ff0677ac */ /* 0x000e220008000800 */
[----:B------:R-:W-:Y:S01]  /*6f160*/  IMAD.MOV.U32 R172, RZ, RZ, -0x1 ;  /* 0xffffffffffac7424 */ /* 0x000fe200078e00ff */
[----:B------:R-:W-:Y:S01]  /*6f170*/  MOV R41, 0x7fefffff ;  /* 0x7fefffff00297802 */ /* 0x000fe20000000f00 */
[----:B------:R-:W-:Y:S02]  /*6f180*/  IMAD.MOV.U32 R171, RZ, RZ, -0x1 ;  /* 0xffffffffffab7424 */ /* 0x000fe400078e00ff */
[----:B------:R-:W-:Y:S01]  /*6f190*/  IMAD.MOV.U32 R40, RZ, RZ, -0x1 ;  /* 0xffffffffff287424 */ /* 0x000fe200078e00ff */
[----:B0-----:R-:W-:-:S09]  /*6f1a0*/  UISETP.GE.AND UP0, UPT, UR6, 0x1, UPT ;  /* 0x000000010600788c */ /* 0x001fd2000bf06270 */
[----:B------:R-:W-:Y:S05]  /*6f1b0*/  BRA.U !UP0, `(.L_x_2028) ;  /* 0x0000001108707547 */ /* 0x000fea000b800000 */
[----:B------:R-:W-:Y:S01]  /*6f1c0*/  BSSY.RECONVERGENT B0, `(.L_x_2028) ;  /* 0x000011b000007945 */ /* 0x000fe20003800200 */
[----:B------:R-:W-:Y:S02]  /*6f1d0*/  IMAD.MOV.U32 R171, RZ, RZ, -0x1 ;  /* 0xffffffffffab7424 */ /* 0x000fe400078e00ff */
[----:B------:R-:W-:Y:S02]  /*6f1e0*/  IMAD.MOV.U32 R103, RZ, RZ, RZ ;  /* 0x000000ffff677224 */ /* 0x000fe400078e00ff */
[----:B------:R-:W-:Y:S02]  /*6f1f0*/  IMAD.MOV.U32 R172, RZ, RZ, -0x1 ;  /* 0xffffffffffac7424 */ /* 0x000fe400078e00ff */
[----:B------:R-:W-:Y:S02]  /*6f200*/  IMAD.MOV.U32 R40, RZ, RZ, -0x1 ;  /* 0xffffffffff287424 */ /* 0x000fe400078e00ff */
[----:B------:R-:W-:-:S07]  /*6f210*/  IMAD.MOV.U32 R41, RZ, RZ, 0x7fefffff ;  /* 0x7fefffffff297424 */ /* 0x000fce00078e00ff */
.L_x_2045:
        /* <DEDUP_REMOVED lines=20> */
[-C--:B------:R-:W-:Y:S02]  /*6f360*/  DMUL R24, R88, R146.reuse ;  /* 0x0000009258187228 */ /* 0x080fe40000000000 */
[----:B----4-:R-:W-:Y:S02]  /*6f370*/  DADD R86, R80, -R100 ;  /* 0x0000000050567229 */ /* 0x010fe40000000864 */
[----:B------:R-:W-:Y:S02]  /*6f380*/  DMUL R22, R84, R146 ;  /* 0x0000009254167228 */ /* 0x000fe40000000000 */
[----:B------:R-:W-:-:S04]  /*6f390*/  DADD R90, R76, -R96 ;  /* 0x000000004c5a7229 */ /* 0x000fc80000000860 */
[C---:B------:R-:W-:Y:S02]  /*6f3a0*/  DFMA R24, R86.reuse, -R150, R24 ;  /* 0x800000965618722b */ /* 0x040fe40000000018 */
[-C--:B------:R-:W-:Y:S02]  /*6f3b0*/  DFMA R66, R86, R148.reuse, -R22 ;  /* 0x000000945642722b */ /* 0x080fe40000000816 */
[----:B------:R-:W-:Y:S02]  /*6f3c0*/  DADD R92, R74, -R98 ;  /* 0x000000004a5c7229 */ /* 0x000fe40000000862 */
[----:B------:R-:W-:Y:S02]  /*6f3d0*/  DMUL R34, R88, R148 ;  /* 0x0000009458227228 */ /* 0x000fe40000000000 */
[----:B------:R-:W-:Y:S02]  /*6f3e0*/  DMUL R22, R90, R24 ;  /* 0x000000185a167228 */ /* 0x000fe40000000000 */
[----:B------:R-:W-:-:S04]  /*6f3f0*/  DADD R94, R72, -R100 ;  /* 0x00000000485e7229 */ /* 0x000fc80000000864 */
[----:B0-----:R-:W-:Y:S02]  /*6f400*/  DFMA R6, R84, R150, -R34 ;  /* 0x000000965406722b */ /* 0x001fe40000000822 */
[----:B------:R-:W-:-:S08]  /*6f410*/  DFMA R22, R92, R66, R22 ;  /* 0x000000425c16722b */ /* 0x000fd00000000016 */
[----:B------:R-:W-:-:S08]  /*6f420*/  DFMA R36, R94, R6, R22 ;  /* 0x000000065e24722b */ /* 0x000fd00000000016 */
[----:B------:R-:W-:Y:S01]  /*6f430*/  DSETP.GEU.AND P0, PT, |R36|, UR6, PT ;  /* 0x0000000624007e2a */ /* 0x000fe2000bf0e200 */
[----:B------:R-:W-:-:S13]  /*6f440*/  CS2R R34, SRZ ;  /* 0x0000000000227805 */ /* 0x000fda000001ff00 */
        /* <DEDUP_REMOVED lines=30> */
.L_x_2032:
[----:B------:R-:W-:Y:S05]  /*6f630*/  BSYNC.RECONVERGENT B2 ;  /* 0x0000000000027941 */ /* 0x000fea0003800200 */
.L_x_2031:
        /* <DEDUP_REMOVED lines=33> */
.L_x_2034:
[----:B------:R-:W-:Y:S05]  /*6f850*/  BSYNC.RECONVERGENT B2 ;  /* 0x0000000000027941 */ /* 0x000fea0003800200 */
.L_x_2033:
        /* <DEDUP_REMOVED lines=28> */
.L_x_2036:
[----:B------:R-:W-:Y:S05]  /*6fa20*/  BSYNC.RECONVERGENT B2 ;  /* 0x0000000000027941 */ /* 0x000fea0003800200 */
.L_x_2035:
[----:B------:R-:W-:-:S06]  /*6fa30*/  DSETP.GEU.AND P1, PT, R22, RZ, PT ;  /* 0x000000ff1600722a */ /* 0x000fcc0003f2e000 */
[----:B------:R-:W-:Y:S02]  /*6fa40*/  FSEL R34, R22, RZ, P1 ;  /* 0x000000ff16227208 */ /* 0x000fe40000800000 */
[----:B------:R-:W-:-:S07]  /*6fa50*/  FSEL R35, R23, RZ, P1 ;  /* 0x000000ff17237208 */ /* 0x000fce0000800000 */
.L_x_2030:
[----:B------:R-:W-:Y:S05]  /*6fa60*/  BSYNC.RECONVERGENT B1 ;  /* 0x0000000000017941 */ /* 0x000fea0003800200 */
.L_x_2029:
        /* <DEDUP_REMOVED lines=51> */
.L_x_2040:
[----:B------:R-:W-:Y:S05]  /*6fda0*/  BSYNC.RECONVERGENT B2 ;  /* 0x0000000000027941 */ /* 0x000fea0003800200 */
.L_x_2039:
        /* <DEDUP_REMOVED lines=33> */
.L_x_2042:
[----:B------:R-:W-:Y:S05]  /*6ffc0*/  BSYNC.RECONVERGENT B2 ;  /* 0x0000000000027941 */ /* 0x000fea0003800200 */
.L_x_2041:
        /* <DEDUP_REMOVED lines=28> */
.L_x_2044:
[----:B------:R-:W-:Y:S05]  /*70190*/  BSYNC.RECONVERGENT B2 ;  /* 0x0000000000027941 */ /* 0x000fea0003800200 */
.L_x_2043:
[----:B------:R-:W-:-:S06]  /*701a0*/  DSETP.GEU.AND P0, PT, R22, RZ, PT ;  /* 0x000000ff1600722a */ /* 0x000fcc0003f0e000 */
[----:B------:R-:W-:Y:S02]  /*701b0*/  FSEL R84, R22, RZ, P0 ;  /* 0x000000ff16547208 */ /* 0x000fe40000000000 */
[----:B------:R-:W-:-:S07]  /*701c0*/  FSEL R85, R23, RZ, P0 ;  /* 0x000000ff17557208 */ /* 0x000fce0000000000 */
.L_x_2038:
[----:B------:R-:W-:Y:S05]  /*701d0*/  BSYNC.RECONVERGENT B1 ;  /* 0x0000000000017941 */ /* 0x000fea0003800200 */
.L_x_2037:
        /* <DEDUP_REMOVED lines=26> */
.L_x_2028:
        /* <DEDUP_REMOVED lines=11> */
.L_x_2068:
        /* <DEDUP_REMOVED lines=62> */
.L_x_2053:
[----:B------:R-:W-:Y:S05]  /*70810*/  BSYNC.RECONVERGENT B4 ;  /* 0x0000000000047941 */ /* 0x000fea0003800200 */
.L_x_2052:
        /* <DEDUP_REMOVED lines=33> */
.L_x_2055:
[----:B------:R-:W-:Y:S05]  /*70a30*/  BSYNC.RECONVERGENT B4 ;  /* 0x0000000000047941 */ /* 0x000fea0003800200 */
.L_x_2054:
        /* <DEDUP_REMOVED lines=28> */
.L_x_2057:
[----:B------:R-:W-:Y:S05]  /*70c00*/  BSYNC.RECONVERGENT B4 ;  /* 0x0000000000047941 */ /* 0x000fea0003800200 */
.L_x_2056:
[----:B------:R-:W-:-:S06]  /*70c10*/  DSETP.GEU.AND P1, PT, R22, RZ, PT ;  /* 0x000000ff1600722a */ /* 0x000fcc0003f2e000 */
[----:B------:R-:W-:Y:S02]  /*70c20*/  PLOP3.LUT P0, PT, P1, PT, PT, 0x8, 0x80 ;  /* 0x000000000080781c */ /* 0x000fe40000f0e170 */
[----:B------:R-:W-:Y:S02]  /*70c30*/  FSEL R34, R22, RZ, P1 ;  /* 0x000000ff16227208 */ /* 0x000fe40000800000 */
[----:B------:R-:W-:-:S09]  /*70c40*/  FSEL R35, R23, RZ, P1 ;  /* 0x000000ff17237208 */ /* 0x000fd20000800000 */
.L_x_2051:
[----:B------:R-:W-:Y:S05]  /*70c50*/  BSYNC.RECONVERGENT B3 ;  /* 0x0000000000037941 */ /* 0x000fea0003800200 */
.L_x_2050:
        /* <DEDUP_REMOVED lines=70> */
.L_x_2061:
[----:B------:R-:W-:Y:S05]  /*710c0*/  BSYNC.RECONVERGENT B4 ;  /* 0x0000000000047941 */ /* 0x000fea0003800200 */
.L_x_2060:
        /* <DEDUP_REMOVED lines=33> */
.L_x_2063:
[----:B------:R-:W-:Y:S05]  /*712e0*/  BSYNC.RECONVERGENT B4 ;  /* 0x0000000000047941 */ /* 0x000fea0003800200 */
.L_x_2062:
        /* <DEDUP_REMOVED lines=28> */
.L_x_2065:
[----:B------:R-:W-:Y:S05]  /*714b0*/  BSYNC.RECONVERGENT B4 ;  /* 0x0000000000047941 */ /* 0x000fea0003800200 */
.L_x_2064:
[----:B------:R-:W-:-:S06]  /*714c0*/  DSETP.GEU.AND P0, PT, R22, RZ, PT ;  /* 0x000000ff1600722a */ /* 0x000fcc0003f0e000 */
[----:B------:R-:W-:Y:S02]  /*714d0*/  PLOP3.LUT P1, PT, P0, PT, PT, 0x8, 0x80 ;  /* 0x000000000080781c */ /* 0x000fe4000072e170 */
[----:B------:R-:W-:Y:S02]  /*714e0*/  FSEL R34, R22, RZ, P0 ;  /* 0x000000ff16227208 */ /* 0x000fe40000000000 */
[----:B------:R-:W-:-:S09]  /*714f0*/  FSEL R35, R23, RZ, P0 ;  /* 0x000000ff17237208 */ /* 0x000fd20000000000 */
.L_x_2059:
[----:B------:R-:W-:Y:S05]  /*71500*/  BSYNC.RECONVERGENT B3 ;  /* 0x0000000000037941 */ /* 0x000fea0003800200 */
.L_x_2058:
        /* <DEDUP_REMOVED lines=10> */
.L_x_2067:
[----:B------:R-:W-:Y:S05]  /*715b0*/  BSYNC.RECONVERGENT B3 ;  /* 0x0000000000037941 */ /* 0x000fea0003800200 */
.L_x_2066:
[----:B------:R-:W0:Y:S01]  /*715c0*/  LDCU UR6, c[0x0][0x398] ;  /* 0x00007300ff0677ac */ /* 0x000e220008000800 */
[----:B------:R-:W-:Y:S02]  /*715d0*/  VIADD R77, R77, 0x2 ;  /* 0x000000024d4d7836 */ /* 0x000fe40000000000 */
[----:B0-----:R-:W-:-:S05]  /*715e0*/  IMAD.U32 R0, RZ, RZ, UR6 ;  /* 0x00000006ff007e24 */ /* 0x001fca000f8e00ff */
[----:B------:R-:W-:-:S04]  /*715f0*/  LOP3.LUT R85, R0, 0x7ffffffe, RZ, 0xc0, !PT ;  /* 0x7ffffffe00557812 */ /* 0x000fc800078ec0ff */
[----:B------:R-:W-:-:S13]  /*71600*/  ISETP.NE.AND P0, PT, R77, R85, PT ;  /* 0x000000554d00720c */ /* 0x000fda0003f05270 */
[----:B------:R-:W-:Y:S05]  /*71610*/  @P0 BRA `(.L_x_2068) ;  /* 0xffffffec00840947 */ /* 0x000fea000383ffff */
[----:B------:R-:W-:Y:S05]  /*71620*/  BSYNC.RECONVERGENT B0 ;  /* 0x0000000000007941 */ /* 0x000fea0003800200 */
.L_x_2049:
[----:B------:R-:W-:Y:S05]  /*71630*/  BSYNC.RECONVERGENT B1 ;  /* 0x0000000000017941 */ /* 0x000fea0003800200 */
.L_x_2048:
        /* <DEDUP_REMOVED lines=65> */
.L_x_2072:
[----:B------:R-:W-:Y:S05]  /*71a50*/  BSYNC.RECONVERGENT B1 ;  /* 0x0000000000017941 */ /* 0x000fea0003800200 */
.L_x_2071:
        /* <DEDUP_REMOVED lines=33> */
.L_x_2074:
[----:B------:R-:W-:Y:S05]  /*71c70*/  BSYNC.RECONVERGENT B1 ;  /* 0x0000000000017941 */ /* 0x000fea0003800200 */
.L_x_2073:
        /* <DEDUP_REMOVED lines=28> */
.L_x_2076:
[----:B------:R-:W-:Y:S05]  /*71e40*/  BSYNC.RECONVERGENT B1 ;  /* 0x0000000000017941 */ /* 0x000fea0003800200 */
.L_x_2075:
[----:B------:R-:W-:-:S06]  /*71e50*/  DSETP.GEU.AND P1, PT, R22, RZ, PT ;  /* 0x000000ff1600722a */ /* 0x000fcc0003f2e000 */
[----:B------:R-:W-:Y:S02]  /*71e60*/  PLOP3.LUT P0, PT, P1, PT, PT, 0x8, 0x80 ;  /* 0x000000000080781c */ /* 0x000fe40000f0e170 */
[----:B------:R-:W-:Y:S02]  /*71e70*/  FSEL R76, R22, RZ, P1 ;  /* 0x000000ff164c7208 */ /* 0x000fe40000800000 */
[----:B------:R-:W-:-:S09]  /*71e80*/  FSEL R77, R23, RZ, P1 ;  /* 0x000000ff174d7208 */ /* 0x000fd20000800000 */
.L_x_2070:
[----:B------:R-:W-:Y:S05]  /*71e90*/  BSYNC.RECONVERGENT B0 ;  /* 0x0000000000007941 */ /* 0x000fea0003800200 */
.L_x_2069:
        /* <DEDUP_REMOVED lines=10> */
.L_x_2047:
[----:B------:R-:W-:Y:S05]  /*71f40*/  BSYNC.RECONVERGENT B2 ;  /* 0x0000000000027941 */ /* 0x000fea0003800200 */
.L_x_2046:
        /* <DEDUP_REMOVED lines=70> */
.L_x_2081:
[----:B------:R-:W-:Y:S05]  /*723b0*/  BSYNC.RECONVERGENT B1 ;  /* 0x0000000000017941 */ /* 0x000fea0003800200 */
.L_x_2080:
        /* <DEDUP_REMOVED lines=28> */
.L_x_2083:
[----:B------:R-:W-:Y:S05]  /*72580*/  BSYNC.RECONVERGENT B1 ;  /* 0x0000000000017941 */ /* 0x000fea0003800200 */
.L_x_2082:
        /* <DEDUP_REMOVED lines=48> */
.L_x_2089:
        /* <DEDUP_REMOVED lines=21> */
.L_x_2088:
[----:B------:R-:W-:Y:S05]  /*729e0*/  BSYNC.RECONVERGENT B3 ;  /* 0x0000000000037941 */ /* 0x000fea0003800200 */
.L_x_2087:
        /* <DEDUP_REMOVED lines=10> */
.L_x_2086:
[----:B------:R-:W-:Y:S02]  /*72a90*/  IMAD.MOV.U32 R38, RZ, RZ, R22 ;  /* 0x000000ffff267224 */ /* 0x000fe400078e0016 */
[----:B------:R-:W-:-:S07]  /*72aa0*/  IMAD.MOV.U32 R39, RZ, RZ, R23 ;  /* 0x000000ffff277224 */ /* 0x000fce00078e0017 */
.L_x_2085:
[----:B------:R-:W-:Y:S05]  /*72ab0*/  BSYNC.RECONVERGENT B1 ;  /* 0x0000000000017941 */ /* 0x000fea0003800200 */
.L_x_2084:
        /* <DEDUP_REMOVED lines=25> */
.L_x_2091:
[----:B------:R-:W-:Y:S05]  /*72c50*/  BSYNC.RECONVERGENT B1 ;  /* 0x0000000000017941 */ /* 0x000fea0003800200 */
.L_x_2090:
        /* <DEDUP_REMOVED lines=25> */
.L_x_2093:
[----:B------:R-:W-:Y:S05]  /*72df0*/  BSYNC.RECONVERGENT B1 ;  /* 0x0000000000017941 */ /* 0x000fea0003800200 */
.L_x_2092:
        /* <DEDUP_REMOVED lines=21> */
.L_x_2095:
[----:B------:R-:W-:Y:S05]  /*72f50*/  BSYNC.RECONVERGENT B1 ;  /* 0x0000000000017941 */ /* 0x000fea0003800200 */
.L_x_2094:
[----:B------:R-:W-:Y:S02]  /*72f60*/  IMAD.MOV.U32 R140, RZ, RZ, R22 ;  /* 0x000000ffff8c7224 */ /* 0x000fe400078e0016 */
[----:B------:R-:W-:Y:S01]  /*72f70*/  IMAD.MOV.U32 R141, RZ, RZ, R23 ;  /* 0x000000ffff8d7224 */ /* 0x000fe200078e0017 */
[----:B------:R-:W-:Y:S06]  /*72f80*/  BRA `(.L_x_2079) ;  /* 0x00000010004c7947 */ /* 0x000fec0003800000 */
.L_x_2078:
        /* <DEDUP_REMOVED lines=78> */
.L_x_2099:
[----:B------:R-:W-:Y:S05]  /*73470*/  BSYNC.RECONVERGENT B2 ;  /* 0x0000000000027941 */ /* 0x000fea0003800200 */
.L_x_2098:
        /* <DEDUP_REMOVED lines=30> */
.L_x_2101:
[----:B------:R-:W-:Y:S05]  /*73660*/  BSYNC.RECONVERGENT B2 ;  /* 0x0000000000027941 */ /* 0x000fea0003800200 */
.L_x_2100:
        /* <DEDUP_REMOVED lines=16> */
[----:B------:R-:W-:Y:S02]  /*73770*/  @!P0 SEL R7, R7, R0, P2 ;  /* 0x0000000007078207 */ /* 0x000fe40001000000 */
[----:B------:R-:W-:-:S03]  /*73780*/  @!P0 MOV R0, R24 ;  /* 0x0000001800008202 */ /* 0x000fc60000000f00 */
        /* <DEDUP_REMOVED lines=16> */
.L_x_2097:
[----:B------:R-:W-:Y:S05]  /*73890*/  BSYNC.RECONVERGENT B1 ;  /* 0x0000000000017941 */ /* 0x000fea0003800200 */
.L_x_2096:
        /* <DEDUP_REMOVED lines=19> */
.L_x_2107:
        /* <DEDUP_REMOVED lines=21> */
.L_x_2106:
[----:B------:R-:W-:Y:S05]  /*73b20*/  BSYNC.RECONVERGENT B3 ;  /* 0x0000000000037941 */ /* 0x000fea0003800200 */
.L_x_2105:
        /* <DEDUP_REMOVED lines=10> */
.L_x_2104:
[----:B------:R-:W-:Y:S02]  /*73bd0*/  IMAD.MOV.U32 R34, RZ, RZ, R22 ;  /* 0x000000ffff227224 */ /* 0x000fe400078e0016 */
[----:B------:R-:W-:-:S07]  /*73be0*/  IMAD.MOV.U32 R35, RZ, RZ, R23 ;  /* 0x000000ffff237224 */ /* 0x000fce00078e0017 */
.L_x_2103:
[----:B------:R-:W-:Y:S05]  /*73bf0*/  BSYNC.RECONVERGENT B1 ;  /* 0x0000000000017941 */ /* 0x000fea0003800200 */
.L_x_2102:
        /* <DEDUP_REMOVED lines=25> */
.L_x_2109:
[----:B------:R-:W-:Y:S05]  /*73d90*/  BSYNC.RECONVERGENT B1 ;  /* 0x0000000000017941 */ /* 0x000fea0003800200 */
.L_x_2108:
        /* <DEDUP_REMOVED lines=25> */
.L_x_2111:
[----:B------:R-:W-:Y:S05]  /*73f30*/  BSYNC.RECONVERGENT B1 ;  /* 0x0000000000017941 */ /* 0x000fea0003800200 */
.L_x_2110:
        /* <DEDUP_REMOVED lines=21> */
.L_x_2113:
[----:B------:R-:W-:Y:S05]  /*74090*/  BSYNC.RECONVERGENT B1 ;  /* 0x0000000000017941 */ /* 0x000fea0003800200 */
.L_x_2112:
[----:B------:R-:W-:Y:S01]  /*740a0*/  MOV R140, R22 ;  /* 0x00000016008c7202 */ /* 0x000fe20000000f00 */
[----:B------:R-:W-:-:S07]  /*740b0*/  IMAD.MOV.U32 R141, RZ, RZ, R23 ;  /* 0x000000ffff8d7224 */ /* 0x000fce00078e0017 */
.L_x_2079:
[----:B------:R-:W-:Y:S05]  /*740c0*/  BSYNC.RECONVERGENT B0 ;  /* 0x0000000000007941 */ /* 0x000fea0003800200 */
.L_x_2077:
        /* <DEDUP_REMOVED lines=19> */
.L_x_2198:
        /* <DEDUP_REMOVED lines=21> */
.L_x_2117:
        /* <DEDUP_REMOVED lines=8> */
.L_x_2118:
[----:B------:R-:W-:Y:S05]  /*743d0*/  BSYNC.RELIABLE B2 ;  /* 0x0000000000027941 */ /* 0x000fea0003800100 */
.L_x_2116:
        /* <DEDUP_REMOVED lines=9> */
.L_x_2139:
        /* <DEDUP_REMOVED lines=65> */
.L_x_2124:
[----:B------:R-:W-:Y:S05]  /*74880*/  BSYNC.RECONVERGENT B4 ;  /* 0x0000000000047941 */ /* 0x000fea0003800200 */
.L_x_2123:
        /* <DEDUP_REMOVED lines=33> */
.L_x_2126:
[----:B------:R-:W-:Y:S05]  /*74aa0*/  BSYNC.RECONVERGENT B4 ;  /* 0x0000000000047941 */ /* 0x000fea0003800200 */
.L_x_2125:
        /* <DEDUP_REMOVED lines=28> */
.L_x_2128:
[----:B------:R-:W-:Y:S05]  /*74c70*/  BSYNC.RECONVERGENT B4 ;  /* 0x0000000000047941 */ /* 0x000fea0003800200 */
.L_x_2127:
[----:B------:R-:W-:-:S06]  /*74c80*/  DSETP.GEU.AND P1, PT, R22, RZ, PT ;  /* 0x000000ff1600722a */ /* 0x000fcc0003f2e000 */
[----:B------:R-:W-:Y:S02]  /*74c90*/  FSEL R106, R22, RZ, P1 ;  /* 0x000000ff166a7208 */ /* 0x000fe40000800000 */
[----:B------:R-:W-:-:S07]  /*74ca0*/  FSEL R107, R23, RZ, P1 ;  /* 0x000000ff176b7208 */ /* 0x000fce0000800000 */
.L_x_2122:
[----:B------:R-:W-:Y:S05]  /*74cb0*/  BSYNC.RECONVERGENT B3 ;  /* 0x0000000000037941 */ /* 0x000fea0003800200 */
.L_x_2121:
        /* <DEDUP_REMOVED lines=51> */
.L_x_2132:
[----:B------:R-:W-:Y:S05]  /*74ff0*/  BSYNC.RECONVERGENT B4 ;  /* 0x0000000000047941 */ /* 0x000fea0003800200 */
.L_x_2131:
        /* <DEDUP_REMOVED lines=33> */
.L_x_2134:
[----:B------:R-:W-:Y:S05]  /*75210*/  BSYNC.RECONVERGENT B4 ;  /* 0x0000000000047941 */ /* 0x000fea0003800200 */
.L_x_2133:
        /* <DEDUP_REMOVED lines=28> */
.L_x_2136:
[----:B------:R-:W-:Y:S05]  /*753e0*/  BSYNC.RECONVERGENT B4 ;  /* 0x0000000000047941 */ /* 0x000fea0003800200 */
.L_x_2135:
[----:B------:R-:W-:-:S06]  /*753f0*/  DSETP.GEU.AND P0, PT, R22, RZ, PT ;  /* 0x000000ff1600722a */ /* 0x000fcc0003f0e000 */
[----:B------:R-:W-:Y:S02]  /*75400*/  FSEL R80, R22, RZ, P0 ;  /* 0x000000ff16507208 */ /* 0x000fe40000000000 */
[----:B------:R-:W-:-:S07]  /*75410*/  FSEL R81, R23, RZ, P0 ;  /* 0x000000ff17517208 */ /* 0x000fce0000000000 */
.L_x_2130:
[----:B------:R-:W-:Y:S05]  /*75420*/  BSYNC.RECONVERGENT B3 ;  /* 0x0000000000037941 */ /* 0x000fea0003800200 */
.L_x_2129:
        /* <DEDUP_REMOVED lines=21> */
.L_x_2138:
[----:B------:R-:W-:Y:S05]  /*75580*/  BSYNC.RECONVERGENT B3 ;  /* 0x0000000000037941 */ /* 0x000fea0003800200 */
.L_x_2137:
[----:B------:R-:W0:Y:S01]  /*75590*/  LDCU UR6, c[0x0][0x388] ;  /* 0x00007100ff0677ac */ /* 0x000e220008000800 */
[----:B------:R-:W-:-:S05]  /*755a0*/  VIADD R120, R120, 0x1 ;  /* 0x0000000178787836 */ /* 0x000fca0000000000 */
[----:B0-----:R-:W-:-:S13]  /*755b0*/  ISETP.NE.AND P0, PT, R120, UR6, PT ;  /* 0x0000000678007c0c */ /* 0x001fda000bf05270 */
[----:B------:R-:W-:Y:S05]  /*755c0*/  @P0 BRA `(.L_x_2139) ;  /* 0xffffffec00a80947 */ /* 0x000fea000383ffff */
[----:B------:R-:W-:Y:S05]  /*755d0*/  BSYNC.RECONVERGENT B2 ;  /* 0x0000000000027941 */ /* 0x000fea0003800200 */
.L_x_2120:
        /* <DEDUP_REMOVED lines=11> */
.L_x_2161:
        /* <DEDUP_REMOVED lines=23> */
[----:B------:R-:W-:Y:S02]  /*75800*/  DMUL R34, R76, R114 ;  /* 0x000000724c227228 */ /* 0x000fe40000000000 */
[----:B------:R-:W-:Y:S02]  /*75810*/  DADD R82, -R84, R82 ;  /* 0x0000000054527229 */ /* 0x000fe40000000152 */
[----:B------:R-:W-:Y:S02]  /*75820*/  DMUL R36, R80, R64 ;  /* 0x0000004050247228 */ /* 0x000fe40000000000 */
[----:B------:R-:W-:-:S02]  /*75830*/  DFMA R24, R6, R114, -R24 ;  /* 0x000000720618722b */ /* 0x000fc40000000818 */
[----:B0-----:R-:W-:Y:S02]  /*75840*/  DFMA R22, R74, R116, -R34 ;  /* 0x000000744a16722b */ /* 0x001fe40000000822 */
[----:B------:R-:W-:-:S04]  /*75850*/  DADD R78, -R90, R78 ;  /* 0x000000005a4e7229 */ /* 0x000fc8000000014e */
        /* <DEDUP_REMOVED lines=33> */
.L_x_2148:
[----:B------:R-:W-:Y:S05]  /*75a70*/  BSYNC.RECONVERGENT B6 ;  /* 0x0000000000067941 */ /* 0x000fea0003800200 */
.L_x_2147:
        /* <DEDUP_REMOVED lines=33> */
.L_x_2150:
[----:B------:R-:W-:Y:S05]  /*75c90*/  BSYNC.RECONVERGENT B6 ;  /* 0x0000000000067941 */ /* 0x000fea0003800200 */
.L_x_2149:
        /* <DEDUP_REMOVED lines=28> */
.L_x_2152:
[----:B------:R-:W-:Y:S05]  /*75e60*/  BSYNC.RECONVERGENT B6 ;  /* 0x0000000000067941 */ /* 0x000fea0003800200 */
.L_x_2151:
[----:B------:R-:W-:-:S06]  /*75e70*/  DSETP.GEU.AND P1, PT, R22, RZ, PT ;  /* 0x000000ff1600722a */ /* 0x000fcc0003f2e000 */
[----:B------:R-:W-:Y:S02]  /*75e80*/  PLOP3.LUT P0, PT, P1, PT, PT, 0x8, 0x80 ;  /* 0x000000000080781c */ /* 0x000fe40000f0e170 */
[----:B------:R-:W-:Y:S02]  /*75e90*/  FSEL R86, R22, RZ, P1 ;  /* 0x000000ff16567208 */ /* 0x000fe40000800000 */
[----:B------:R-:W-:-:S09]  /*75ea0*/  FSEL R87, R23, RZ, P1 ;  /* 0x000000ff17577208 */ /* 0x000fd20000800000 */
.L_x_2146:
[----:B------:R-:W-:Y:S05]  /*75eb0*/  BSYNC.RECONVERGENT B5 ;  /* 0x0000000000057941 */ /* 0x000fea0003800200 */
.L_x_2145:
        /* <DEDUP_REMOVED lines=29> */
[----:B------:R-:W-:Y:S02]  /*76090*/  DMUL R34, R76, R114 ;  /* 0x000000724c227228 */ /* 0x000fe40000000000 */
[----:B------:R-:W-:Y:S02]  /*760a0*/  DADD R82, -R84, R82 ;  /* 0x0000000054527229 */ /* 0x000fe40000000152 */
[----:B0-----:R-:W-:Y:S02]  /*760b0*/  DMUL R36, R80, R64 ;  /* 0x0000004050247228 */ /* 0x001fe40000000000 */
[----:B------:R-:W-:-:S02]  /*760c0*/  DFMA R24, R6, R114, -R24 ;  /* 0x000000720618722b */ /* 0x000fc40000000818 */
[----:B------:R-:W-:Y:S02]  /*760d0*/  DFMA R66, R74, R116, -R34 ;  /* 0x000000744a42722b */ /* 0x000fe40000000822 */
[----:B------:R-:W-:-:S04]  /*760e0*/  DADD R78, -R90, R78 ;  /* 0x000000005a4e7229 */ /* 0x000fc8000000014e */
        /* <DEDUP_REMOVED lines=34> */
.L_x_2156:
[----:B------:R-:W-:Y:S05]  /*76310*/  BSYNC.RECONVERGENT B6 ;  /* 0x0000000000067941 */ /* 0x000fea0003800200 */
.L_x_2155:
        /* <DEDUP_REMOVED lines=33> */
.L_x_2158:
[----:B------:R-:W-:Y:S05]  /*76530*/  BSYNC.RECONVERGENT B6 ;  /* 0x0000000000067941 */ /* 0x000fea0003800200 */
.L_x_2157:
        /* <DEDUP_REMOVED lines=28> */
.L_x_2160:
[----:B------:R-:W-:Y:S05]  /*76700*/  BSYNC.RECONVERGENT B6 ;  /* 0x0000000000067941 */ /* 0x000fea0003800200 */
.L_x_2159:
[----:B------:R-:W-:-:S06]  /*76710*/  DSETP.GEU.AND P1, PT, R22, RZ, PT ;  /* 0x000000ff1600722a */ /* 0x000fcc0003f2e000 */
[----:B------:R-:W-:Y:S02]  /*76720*/  PLOP3.LUT P0, PT, P1, PT, PT, 0x8, 0x80 ;  /* 0x000000000080781c */ /* 0x000fe40000f0e170 */
[----:B------:R-:W-:Y:S02]  /*76730*/  FSEL R86, R22, RZ, P1 ;  /* 0x000000ff16567208 */ /* 0x000fe40000800000 */
[----:B------:R-:W-:-:S09]  /*76740*/  FSEL R87, R23, RZ, P1 ;  /* 0x000000ff17577208 */ /* 0x000fd20000800000 */
.L_x_2154:
[----:B------:R-:W-:Y:S05]  /*76750*/  BSYNC.RECONVERGENT B5 ;  /* 0x0000000000057941 */ /* 0x000fea0003800200 */
.L_x_2153:
        /* <DEDUP_REMOVED lines=16> */
.L_x_2144:
[----:B------:R-:W-:Y:S02]  /*76860*/  IMAD.MOV.U32 R6, RZ, RZ, R21 ;  /* 0x000000ffff067224 */ /* 0x000fe400078e0015 */
[----:B------:R-:W-:-:S07]  /*76870*/  IMAD.MOV.U32 R7, RZ, RZ, RZ ;  /* 0x000000ffff077224 */ /* 0x000fce00078e00ff */
.L_x_2143:
[----:B------:R-:W-:Y:S05]  /*76880*/  BSYNC.RECONVERGENT B3 ;  /* 0x0000000000037941 */ /* 0x000fea0003800200 */
.L_x_2142:
        /* <DEDUP_REMOVED lines=32> */
[----:B------:R-:W-:Y:S02]  /*76a90*/  DFMA R64, R74, R116, -R34 ;  /* 0x000000744a40722b */ /* 0x000fe40000000822 */
        /* <DEDUP_REMOVED lines=34> */
.L_x_2165:
[----:B------:R-:W-:Y:S05]  /*76cc0*/  BSYNC.RECONVERGENT B3 ;  /* 0x0000000000037941 */ /* 0x000fea0003800200 */
.L_x_2164:
        /* <DEDUP_REMOVED lines=33> */
.L_x_2167:
[----:B------:R-:W-:Y:S05]  /*76ee0*/  BSYNC.RECONVERGENT B3 ;  /* 0x0000000000037941 */ /* 0x000fea0003800200 */
.L_x_2166:
        /* <DEDUP_REMOVED lines=28> */
.L_x_2169:
[----:B------:R-:W-:Y:S05]  /*770b0*/  BSYNC.RECONVERGENT B3 ;  /* 0x0000000000037941 */ /* 0x000fea0003800200 */
.L_x_2168:
[----:B------:R-:W-:-:S06]  /*770c0*/  DSETP.GEU.AND P1, PT, R22, RZ, PT ;  /* 0x000000ff1600722a */ /* 0x000fcc0003f2e000 */
[----:B------:R-:W-:Y:S02]  /*770d0*/  PLOP3.LUT P0, PT, P1, PT, PT, 0x8, 0x80 ;  /* 0x000000000080781c */ /* 0x000fe40000f0e170 */
[----:B------:R-:W-:Y:S02]  /*770e0*/  FSEL R88, R22, RZ, P1 ;  /* 0x000000ff16587208 */ /* 0x000fe40000800000 */
[----:B------:R-:W-:-:S09]  /*770f0*/  FSEL R89, R23, RZ, P1 ;  /* 0x000000ff17597208 */ /* 0x000fd20000800000 */
.L_x_2163:
[----:B------:R-:W-:Y:S05]  /*77100*/  BSYNC.RECONVERGENT B2 ;  /* 0x0000000000027941 */ /* 0x000fea0003800200 */
.L_x_2162:
        /* <DEDUP_REMOVED lines=8> */
.L_x_2141:
[----:B------:R-:W-:Y:S05]  /*77190*/  BSYNC.RECONVERGENT B4 ;  /* 0x0000000000047941 */ /* 0x000fea0003800200 */
.L_x_2140:
        /* <DEDUP_REMOVED lines=17> */
.L_x_2177:
        /* <DEDUP_REMOVED lines=21> */
.L_x_2176:
[----:B------:R-:W-:Y:S05]  /*77400*/  BSYNC.RECONVERGENT B5 ;  /* 0x0000000000057941 */ /* 0x000fea0003800200 */
.L_x_2175:
        /* <DEDUP_REMOVED lines=10> */
.L_x_2174:
[----:B------:R-:W-:Y:S02]  /*774b0*/  IMAD.MOV.U32 R36, RZ, RZ, R22 ;  /* 0x000000ffff247224 */ /* 0x000fe400078e0016 */
[----:B------:R-:W-:-:S07]  /*774c0*/  IMAD.MOV.U32 R37, RZ, RZ, R23 ;  /* 0x000000ffff257224 */ /* 0x000fce00078e0017 */
.L_x_2173:
[----:B------:R-:W-:Y:S05]  /*774d0*/  BSYNC.RECONVERGENT B3 ;  /* 0x0000000000037941 */ /* 0x000fea0003800200 */
.L_x_2172:
        /* <DEDUP_REMOVED lines=16> */
.L_x_2182:
        /* <DEDUP_REMOVED lines=21> */
.L_x_2181:
[----:B------:R-:W-:Y:S05]  /*77730*/  BSYNC.RECONVERGENT B5 ;  /* 0x0000000000057941 */ /* 0x000fea0003800200 */
.L_x_2180:
        /* <DEDUP_REMOVED lines=10> */
.L_x_2179:
[----:B------:R-:W-:Y:S05]  /*777e0*/  BSYNC.RECONVERGENT B3 ;  /* 0x0000000000037941 */ /* 0x000fea0003800200 */
.L_x_2178:
        /* <DEDUP_REMOVED lines=23> */
.L_x_2184:
[----:B------:R-:W-:Y:S05]  /*77960*/  BSYNC.RECONVERGENT B3 ;  /* 0x0000000000037941 */ /* 0x000fea0003800200 */
.L_x_2183:
[----:B------:R-:W-:-:S11]  /*77970*/  DADD R118, R118, R22 ;  /* 0x0000000076767229 */ /* 0x000fd60000000016 */
.L_x_2171:
[----:B------:R-:W-:Y:S05]  /*77980*/  BSYNC.RECONVERGENT B2 ;  /* 0x0000000000027941 */ /* 0x000fea0003800200 */
.L_x_2170:
        /* <DEDUP_REMOVED lines=26> */
.L_x_2190:
        /* <DEDUP_REMOVED lines=21> */
.L_x_2189:
[----:B------:R-:W-:Y:S05]  /*77c80*/  BSYNC.RECONVERGENT B4 ;  /* 0x0000000000047941 */ /* 0x000fea0003800200 */
.L_x_2188:
        /* <DEDUP_REMOVED lines=10> */
.L_x_2187:
[----:B------:R-:W-:Y:S01]  /*77d30*/  IMAD.MOV.U32 R36, RZ, RZ, R22 ;  /* 0x000000ffff247224 */ /* 0x000fe200078e0016 */
[----:B------:R-:W-:-:S07]  /*77d40*/  MOV R37, R23 ;  /* 0x0000001700257202 */ /* 0x000fce0000000f00 */
.L_x_2186:
[----:B------:R-:W-:Y:S05]  /*77d50*/  BSYNC.RECONVERGENT B2 ;  /* 0x0000000000027941 */ /* 0x000fea0003800200 */
.L_x_2185:
        /* <DEDUP_REMOVED lines=11> */
.L_x_2195:
        /* <DEDUP_REMOVED lines=21> */
.L_x_2194:
[----:B------:R-:W-:Y:S05]  /*77f60*/  BSYNC.RECONVERGENT B4 ;  /* 0x0000000000047941 */ /* 0x000fea0003800200 */
.L_x_2193:
        /* <DEDUP_REMOVED lines=10> */
.L_x_2192:
[----:B------:R-:W-:Y:S05]  /*78010*/  BSYNC.RECONVERGENT B2 ;  /* 0x0000000000027941 */ /* 0x000fea0003800200 */
.L_x_2191:
        /* <DEDUP_REMOVED lines=21> */
.L_x_2197:
[----:B------:R-:W-:Y:S05]  /*78170*/  BSYNC.RECONVERGENT B2 ;  /* 0x0000000000027941 */ /* 0x000fea0003800200 */
.L_x_2196:
        /* <DEDUP_REMOVED lines=11> */
.L_x_2119:
[----:B------:R-:W-:Y:S05]  /*78230*/  BSYNC.RECONVERGENT B0 ;  /* 0x0000000000007941 */ /* 0x000fea0003800200 */
.L_x_2115:
[----:B------:R-:W-:Y:S05]  /*78240*/  @P4 BRA `(.L_x_2198) ;  /* 0xffffffbc00ec4947 */ /* 0x000fea000383ffff */
[----:B------:R-:W-:Y:S05]  /*78250*/  BSYNC.RECONVERGENT B1 ;  /* 0x0000000000017941 */ /* 0x000fea0003800200 */
.L_x_2114:
        /* <DEDUP_REMOVED lines=34> */
[----:B------:R-:W-:Y:S02]  /*78480*/  @P1 LOP3.LUT R21, R26, 0x406fe000, RZ, 0xfc, !PT ;  /* 0x406fe0001a151812 */ /* 0x000fe400078efcff */
[----:B------:R-:W-:-:S03]  /*78490*/  ISETP.NE.AND P0, PT, R171, 0x1, PT ;  /* 0x00000001ab00780c */ /* 0x000fc60003f05270 */
[----:B------:R-:W-:Y:S01]  /*784a0*/  IMAD.MOV.U32 R25, RZ, RZ, R21 ;  /* 0x000000ffff197224 */ /* 0x000fe200078e0015 */
[----:B------:R-:W1:Y:S01]  /*784b0*/  F2I.U32.F64.TRUNC R22, R22 ;  /* 0x0000001600167311 */ /* 0x000e62000030d000 */
[----:B0-----:R-:W-:Y:S01]  /*784c0*/  IMAD.MOV.U32 R6, RZ, RZ, 0x80000 ;  /* 0x00080000ff067424 */ /* 0x001fe200078e00ff */
[----:B------:R-:W-:-:S04]  /*784d0*/  FSEL R7, R0, 3.748046875, P2 ;  /* 0x406fe00000077808 */ /* 0x000fc80001000000 */
[----:B------:R-:W-:Y:S02]  /*784e0*/  @P3 LOP3.LUT R7, R6, 0x406fe000, RZ, 0xfc, !PT ;  /* 0x406fe00006073812 */ /* 0x000fe400078efcff */
[----:B------:R-:W-:Y:S01]  /*784f0*/  SEL R6, R34, RZ, P2 ;  /* 0x000000ff22067207 */ /* 0x000fe20001000000 */
        /* <DEDUP_REMOVED lines=15> */
.L_x_2200:
[----:B------:R-:W0:Y:S02]  /*785f0*/  LDC.64 R6, c[0x0][0x390] ;  /* 0x0000e400ff067b82 */ /* 0x000e240000000a00 */
[----:B0-----:R-:W-:-:S06]  /*78600*/  IMAD.WIDE R6, R172, 0x60, R6 ;  /* 0x00000060ac067825 */ /* 0x001fcc00078e0206 */
[----:B------:R-:W2:Y:S02]  /*78610*/  LDG.E.64 R6, desc[UR4][R6.64+0x50] ;  /* 0x0000500406067981 */ /* 0x000ea4000c1e1b00 */
[----:B--2---:R-:W-:-:S14]  /*78620*/  DSETP.GTU.AND P0, PT, R6, RZ, PT ;  /* 0x000000ff0600722a */ /* 0x004fdc0003f0c000 */
[----:B------:R-:W-:Y:S05]  /*78630*/  @!P0 BREAK.RELIABLE B0 ;  /* 0x0000000000008942 */ /* 0x000fea0003800100 */
[----:B------:R-:W-:Y:S05]  /*78640*/  @!P0 BRA `(.L_x_2026) ;  /* 0x000001a0002c8947 */ /* 0x000fea0003800000 */
.L_x_2201:
[----:B------:R-:W-:Y:S05]  /*78650*/  BSYNC.RELIABLE B0 ;  /* 0x0000000000007941 */ /* 0x000fea0003800100 */
.L_x_2199:
        /* <DEDUP_REMOVED lines=23> */
.L_x_2207:
        /* <DEDUP_REMOVED lines=21> */
.L_x_2206:
[----:B------:R-:W-:Y:S05]  /*78920*/  BSYNC.RECONVERGENT B2 ;  /* 0x0000000000027941 */ /* 0x000fea0003800200 */
.L_x_2205:
        /* <DEDUP_REMOVED lines=10> */
.L_x_2204:
[----:B------:R-:W-:Y:S01]  /*789d0*/  IMAD.MOV.U32 R72, RZ, RZ, R22 ;  /* 0x000000ffff487224 */ /* 0x000fe200078e0016 */
[----:B------:R-:W-:-:S07]  /*789e0*/  MOV R73, R23 ;  /* 0x0000001700497202 */ /* 0x000fce0000000f00 */
.L_x_2203:
[----:B------:R-:W-:Y:S05]  /*789f0*/  BSYNC.RECONVERGENT B0 ;  /* 0x0000000000007941 */ /* 0x000fea0003800200 */
.L_x_2202:
        /* <DEDUP_REMOVED lines=29> */
.L_x_2211:
[----:B------:R-:W-:Y:S05]  /*78bd0*/  BSYNC.RECONVERGENT B1 ;  /* 0x0000000000017941 */ /* 0x000fea0003800200 */
.L_x_2210:
        /* <DEDUP_REMOVED lines=25> */
.L_x_2213:
[----:B------:R-:W-:Y:S05]  /*78d70*/  BSYNC.RECONVERGENT B1 ;  /* 0x0000000000017941 */ /* 0x000fea0003800200 */
.L_x_2212:
        /* <DEDUP_REMOVED lines=21> */
.L_x_2215:
[----:B------:R-:W-:Y:S05]  /*78ed0*/  BSYNC.RECONVERGENT B1 ;  /* 0x0000000000017941 */ /* 0x000fea0003800200 */
.L_x_2214:
[----:B------:R-:W-:Y:S02]  /*78ee0*/  IMAD.MOV.U32 R134, RZ, RZ, R22 ;  /* 0x000000ffff867224 */ /* 0x000fe400078e0016 */
[----:B------:R-:W-:-:S07]  /*78ef0*/  IMAD.MOV.U32 R135, RZ, RZ, R23 ;  /* 0x000000ffff877224 */ /* 0x000fce00078e0017 */
.L_x_2209:
[----:B------:R-:W-:Y:S05]  /*78f00*/  BSYNC.RECONVERGENT B0 ;  /* 0x0000000000007941 */ /* 0x000fea0003800200 */
.L_x_2208:
[----:B------:R-:W0:Y:S01]  /*78f10*/  LDCU UR6, c[0x0][0x3a8] ;  /* 0x00007500ff0677ac */ /* 0x000e220008000800 */
[----:B------:R-:W-:Y:S01]  /*78f20*/  BSSY.RECONVERGENT B6, `(.L_x_2216) ;  /* 0x0000b58000067945 */ /* 0x000fe20003800200 */
[----:B0-----:R-:W-:-:S09]  /*78f30*/  UISETP.GE.AND UP0, UPT, UR6, 0x1, UPT ;  /* 0x000000010600788c */ /* 0x001fd2000bf06270 */
[----:B------:R-:W-:Y:S05]  /*78f40*/  BRA.U !UP0, `(.L_x_2217) ;  /* 0x0000000908887547 */ /* 0x000fea000b800000 */
[----:B------:R-:W-:-:S07]  /*78f50*/  IMAD.MOV.U32 R74, RZ, RZ, RZ ;  /* 0x000000ffff4a7224 */ /* 0x000fce00078e00ff */
.L_x_2234:
        /* <DEDUP_REMOVED lines=28> */
.L_x_2225:
        /* <DEDUP_REMOVED lines=21> */
.L_x_2224:
[----:B------:R-:W-:Y:S05]  /*79270*/  BSYNC.RECONVERGENT B3 ;  /* 0x0000000000037941 */ /* 0x000fea0003800200 */
.L_x_2223:
        /* <DEDUP_REMOVED lines=10> */
.L_x_2222:
[----:B------:R-:W-:Y:S02]  /*79320*/  IMAD.MOV.U32 R72, RZ, RZ, R22 ;  /* 0x000000ffff487224 */ /* 0x000fe400078e0016 */
[----:B------:R-:W-:-:S07]  /*79330*/  IMAD.MOV.U32 R73, RZ, RZ, R23 ;  /* 0x000000ffff497224 */ /* 0x000fce00078e0017 */
.L_x_2221:
[----:B------:R-:W-:Y:S05]  /*79340*/  BSYNC.RECONVERGENT B1 ;  /* 0x0000000000017941 */ /* 0x000fea0003800200 */
.L_x_2220:
        /* <DEDUP_REMOVED lines=29> */
.L_x_2229:
[----:B------:R-:W-:Y:S05]  /*79520*/  BSYNC.RECONVERGENT B2 ;  /* 0x0000000000027941 */ /* 0x000fea0003800200 */
.L_x_2228:
        /* <DEDUP_REMOVED lines=25> */
.L_x_2231:
[----:B------:R-:W-:Y:S05]  /*796c0*/  BSYNC.RECONVERGENT B2 ;  /* 0x0000000000027941 */ /* 0x000fea0003800200 */
.L_x_2230:
        /* <DEDUP_REMOVED lines=23> */
.L_x_2232:
[----:B------:R-:W-:Y:S05]  /*79840*/  BSYNC.RECONVERGENT B2 ;  /* 0x0000000000027941 */ /* 0x000fea0003800200 */
.L_x_2227:
[----:B------:R-:W-:Y:S05]  /*79850*/  BSYNC.RECONVERGENT B1 ;  /* 0x0000000000017941 */ /* 0x000fea0003800200 */
.L_x_2226:
        /* <DEDUP_REMOVED lines=12> */
.L_x_2219:
[----:B------:R-:W-:Y:S05]  /*79920*/  BSYNC.RELIABLE B0 ;  /* 0x0000000000007941 */ /* 0x000fea0003800100 */
.L_x_2218:
[----:B------:R-:W0:Y:S01]  /*79930*/  LDCU UR6, c[0x0][0x3a8] ;  /* 0x00007500ff0677ac */ /* 0x000e220008000800 */
[----:B------:R-:W-:-:S05]  /*79940*/  VIADD R74, R74, 0x1 ;  /* 0x000000014a4a7836 */ /* 0x000fca0000000000 */
[----:B0-----:R-:W-:-:S13]  /*79950*/  ISETP.NE.AND P0, PT, R74, UR6, PT ;  /* 0x000000064a007c0c */ /* 0x001fda000bf05270 */
[----:B------:R-:W-:Y:S05]  /*79960*/  @P0 BRA `(.L_x_2234) ;  /* 0xfffffff4007c0947 */ /* 0x000fea000383ffff */
.L_x_2217:
[----:B------:R-:W0:Y:S01]  /*79970*/  LDCU UR6, c[0x0][0x388] ;  /* 0x00007100ff0677ac */ /* 0x000e220008000800 */
[----:B------:R-:W-:Y:S01]  /*79980*/  IMAD.MOV.U32 R170, RZ, RZ, -0x1 ;  /* 0xffffffffffaa7424 */ /* 0x000fe200078e00ff */
[----:B------:R-:W-:Y:S01]  /*79990*/  MOV R169, 0xffffffff ;  /* 0xffffffff00a97802 */ /* 0x000fe20000000f00 */
[----:B------:R-:W-:Y:S02]  /*799a0*/  IMAD.MOV.U32 R34, RZ, RZ, -0x1 ;  /* 0xffffffffff227424 */ /* 0x000fe400078e00ff */
[----:B------:R-:W-:Y:S01]  /*799b0*/  IMAD.MOV.U32 R35, RZ, RZ, 0x7fefffff ;  /* 0x7fefffffff237424 */ /* 0x000fe200078e00ff */
        /* <DEDUP_REMOVED lines=8> */
.L_x_2252:
        /* <DEDUP_REMOVED lines=63> */
[----:B------:R-:W-:Y:S02]  /*79e30*/  IMAD.MOV.U32 R104, RZ, RZ, R22 ;  /* 0x000000ffff687224 */ /* 0x000fe400078e0016 */
[----:B------:R-:W-:-:S07]  /*79e40*/  IMAD.MOV.U32 R105, RZ, RZ, R23 ;  /* 0x000000ffff697224 */ /* 0x000fce00078e0017 */
.L_x_2239:
[----:B------:R-:W-:Y:S05]  /*79e50*/  BSYNC.RECONVERGENT B2 ;  /* 0x0000000000027941 */ /* 0x000fea0003800200 */
.L_x_2238:
        /* <DEDUP_REMOVED lines=33> */
.L_x_2241:
[----:B------:R-:W-:Y:S05]  /*7a070*/  BSYNC.RECONVERGENT B2 ;  /* 0x0000000000027941 */ /* 0x000fea0003800200 */
.L_x_2240:
        /* <DEDUP_REMOVED lines=28> */
.L_x_2243:
[----:B------:R-:W-:Y:S05]  /*7a240*/  BSYNC.RECONVERGENT B2 ;  /* 0x0000000000027941 */ /* 0x000fea0003800200 */
.L_x_2242:
[----:B------:R-:W-:-:S06]  /*7a250*/  DSETP.GEU.AND P1, PT, R22, RZ, PT ;  /* 0x000000ff1600722a */ /* 0x000fcc0003f2e000 */
[----:B------:R-:W-:Y:S02]  /*7a260*/  FSEL R106, R22, RZ, P1 ;  /* 0x000000ff166a7208 */ /* 0x000fe40000800000 */
[----:B------:R-:W-:-:S07]  /*7a270*/  FSEL R107, R23, RZ, P1 ;  /* 0x000000ff176b7208 */ /* 0x000fce0000800000 */
.L_x_2237:
[----:B------:R-:W-:Y:S05]  /*7a280*/  BSYNC.RECONVERGENT B1 ;  /* 0x0000000000017941 */ /* 0x000fea0003800200 */
.L_x_2236:
        /* <DEDUP_REMOVED lines=51> */
.L_x_2247:
[----:B------:R-:W-:Y:S05]  /*7a5c0*/  BSYNC.RECONVERGENT B2 ;  /* 0x0000000000027941 */ /* 0x000fea0003800200 */
.L_x_2246:
        /* <DEDUP_REMOVED lines=33> */
.L_x_2249:
[----:B------:R-:W-:Y:S05]  /*7a7e0*/  BSYNC.RECONVERGENT B2 ;  /* 0x0000000000027941 */ /* 0x000fea0003800200 */
.L_x_2248:
        /* <DEDUP_REMOVED lines=28> */
.L_x_2251:
[----:B------:R-:W-:Y:S05]  /*7a9b0*/  BSYNC.RECONVERGENT B2 ;  /* 0x0000000000027941 */ /* 0x000fea0003800200 */
.L_x_2250:
[----:B------:R-:W-:-:S06]  /*7a9c0*/  DSETP.GEU.AND P0, PT, R22, RZ, PT ;  /* 0x000000ff1600722a */ /* 0x000fcc0003f0e000 */
[----:B------:R-:W-:Y:S02]  /*7a9d0*/  FSEL R36, R22, RZ, P0 ;  /* 0x000000ff16247208 */ /* 0x000fe40000000000 */
[----:B------:R-:W-:-:S07]  /*7a9e0*/  FSEL R37, R23, RZ, P0 ;  /* 0x000000ff17257208 */ /* 0x000fce0000000000 */
.L_x_2245:
[----:B------:R-:W-:Y:S05]  /*7a9f0*/  BSYNC.RECONVERGENT B1 ;  /* 0x0000000000017941 */ /* 0x000fea0003800200 */
.L_x_2244:
        /* <DEDUP_REMOVED lines=26> */
.L_x_2235:
        /* <DEDUP_REMOVED lines=11> */
.L_x_2276:
        /* <DEDUP_REMOVED lines=62> */
.L_x_2261:
[----:B------:R-:W-:Y:S05]  /*7b030*/  BSYNC.RECONVERGENT B4 ;  /* 0x0000000000047941 */ /* 0x000fea0003800200 */
.L_x_2260:
        /* <DEDUP_REMOVED lines=33> */
.L_x_2263:
[----:B------:R-:W-:Y:S05]  /*7b250*/  BSYNC.RECONVERGENT B4 ;  /* 0x0000000000047941 */ /* 0x000fea0003800200 */
.L_x_2262:
        /* <DEDUP_REMOVED lines=28> */
.L_x_2265:
[----:B------:R-:W-:Y:S05]  /*7b420*/  BSYNC.RECONVERGENT B4 ;  /* 0x0000000000047941 */ /* 0x000fea0003800200 */
.L_x_2264:
[----:B------:R-:W-:-:S06]  /*7b430*/  DSETP.GEU.AND P1, PT, R22, RZ, PT ;  /* 0x000000ff1600722a */ /* 0x000fcc0003f2e000 */
[----:B------:R-:W-:Y:S02]  /*7b440*/  PLOP3.LUT P0, PT, P1, PT, PT, 0x8, 0x80 ;  /* 0x000000000080781c */ /* 0x000fe40000f0e170 */
[----:B------:R-:W-:Y:S02]  /*7b450*/  FSEL R74, R22, RZ, P1 ;  /* 0x000000ff164a7208 */ /* 0x000fe40000800000 */
[----:B------:R-:W-:-:S09]  /*7b460*/  FSEL R75, R23, RZ, P1 ;  /* 0x000000ff174b7208 */ /* 0x000fd20000800000 */
.L_x_2259:
[----:B------:R-:W-:Y:S05]  /*7b470*/  BSYNC.RECONVERGENT B3 ;  /* 0x0000000000037941 */ /* 0x000fea0003800200 */
.L_x_2258:
        /* <DEDUP_REMOVED lines=72> */
.L_x_2269:
[----:B------:R-:W-:Y:S05]  /*7b900*/  BSYNC.RECONVERGENT B4 ;  /* 0x0000000000047941 */ /* 0x000fea0003800200 */
.L_x_2268:
        /* <DEDUP_REMOVED lines=33> */
.L_x_2271:
[----:B------:R-:W-:Y:S05]  /*7bb20*/  BSYNC.RECONVERGENT B4 ;  /* 0x0000000000047941 */ /* 0x000fea0003800200 */
.L_x_2270:
        /* <DEDUP_REMOVED lines=28> */
.L_x_2273:
[----:B------:R-:W-:Y:S05]  /*7bcf0*/  BSYNC.RECONVERGENT B4 ;  /* 0x0000000000047941 */ /* 0x000fea0003800200 */
.L_x_2272:
[----:B------:R-:W-:-:S06]  /*7bd00*/  DSETP.GEU.AND P0, PT, R22, RZ, PT ;  /* 0x000000ff1600722a */ /* 0x000fcc0003f0e000 */
[----:B------:R-:W-:Y:S02]  /*7bd10*/  PLOP3.LUT P1, PT, P0, PT, PT, 0x8, 0x80 ;  /* 0x000000000080781c */ /* 0x000fe4000072e170 */
[----:B------:R-:W-:Y:S02]  /*7bd20*/  FSEL R88, R22, RZ, P0 ;  /* 0x000000ff16587208 */ /* 0x000fe40000000000 */
[----:B------:R-:W-:-:S09]  /*7bd30*/  FSEL R89, R23, RZ, P0 ;  /* 0x000000ff17597208 */ /* 0x000fd20000000000 */
.L_x_2267:
[----:B------:R-:W-:Y:S05]  /*7bd40*/  BSYNC.RECONVERGENT B3 ;  /* 0x0000000000037941 */ /* 0x000fea0003800200 */
.L_x_2266:
        /* <DEDUP_REMOVED lines=10> */
.L_x_2275:
[----:B------:R-:W-:Y:S05]  /*7bdf0*/  BSYNC.RECONVERGENT B3 ;  /* 0x0000000000037941 */ /* 0x000fea0003800200 */
.L_x_2274:
[----:B------:R-:W0:Y:S01]  /*7be00*/  LDCU UR6, c[0x0][0x398] ;  /* 0x00007300ff0677ac */ /* 0x000e220008000800 */
[----:B------:R-:W-:Y:S01]  /*7be10*/  IADD3 R91, PT, PT, R91, 0x2, RZ ;  /* 0x000000025b5b7810 */ /* 0x000fe20007ffe0ff */
[----:B0-----:R-:W-:-:S05]  /*7be20*/  IMAD.U32 R0, RZ, RZ, UR6 ;  /* 0x00000006ff007e24 */ /* 0x001fca000f8e00ff */
[----:B------:R-:W-:-:S04]  /*7be30*/  LOP3.LUT R6, R0, 0x7ffffffe, RZ, 0xc0, !PT ;  /* 0x7ffffffe00067812 */ /* 0x000fc800078ec0ff */
[----:B------:R-:W-:-:S13]  /*7be40*/  ISETP.NE.AND P0, PT, R91, R6, PT ;  /* 0x000000065b00720c */ /* 0x000fda0003f05270 */
[----:B------:R-:W-:Y:S05]  /*7be50*/  @P0 BRA `(.L_x_2276) ;  /* 0xffffffec007c0947 */ /* 0x000fea000383ffff */
[----:B------:R-:W-:Y:S05]  /*7be60*/  BSYNC.RECONVERGENT B0 ;  /* 0x0000000000007941 */ /* 0x000fea0003800200 */
.L_x_2257:
[----:B------:R-:W-:-:S07]  /*7be70*/  IMAD.MOV.U32 R91, RZ, RZ, R6 ;  /* 0x000000ffff5b7224 */ /* 0x000fce00078e0006 */
.L_x_2256:
[----:B------:R-:W-:Y:S05]  /*7be80*/  BSYNC.RECONVERGENT B1 ;  /* 0x0000000000017941 */ /* 0x000fea0003800200 */
.L_x_2255:
        /* <DEDUP_REMOVED lines=65> */
.L_x_2280:
[----:B------:R-:W-:Y:S05]  /*7c2a0*/  BSYNC.RECONVERGENT B1 ;  /* 0x0000000000017941 */ /* 0x000fea0003800200 */
.L_x_2279:
        /* <DEDUP_REMOVED lines=33> */
.L_x_2282:
[----:B------:R-:W-:Y:S05]  /*7c4c0*/  BSYNC.RECONVERGENT B1 ;  /* 0x0000000000017941 */ /* 0x000fea0003800200 */
.L_x_2281:
        /* <DEDUP_REMOVED lines=28> */
.L_x_2284:
[----:B------:R-:W-:Y:S05]  /*7c690*/  BSYNC.RECONVERGENT B1 ;  /* 0x0000000000017941 */ /* 0x000fea0003800200 */
.L_x_2283:
[----:B------:R-:W-:-:S06]  /*7c6a0*/  DSETP.GEU.AND P1, PT, R22, RZ, PT ;  /* 0x000000ff1600722a */ /* 0x000fcc0003f2e000 */
[----:B------:R-:W-:Y:S02]  /*7c6b0*/  PLOP3.LUT P0, PT, P1, PT, PT, 0x8, 0x80 ;  /* 0x000000000080781c */ /* 0x000fe40000f0e170 */
[----:B------:R-:W-:Y:S02]  /*7c6c0*/  FSEL R88, R22, RZ, P1 ;  /* 0x000000ff16587208 */ /* 0x000fe40000800000 */
[----:B------:R-:W-:-:S09]  /*7c6d0*/  FSEL R89, R23, RZ, P1 ;  /* 0x000000ff17597208 */ /* 0x000fd20000800000 */
.L_x_2278:
[----:B------:R-:W-:Y:S05]  /*7c6e0*/  BSYNC.RECONVERGENT B0 ;  /* 0x0000000000007941 */ /* 0x000fea0003800200 */
.L_x_2277:
        /* <DEDUP_REMOVED lines=10> */
.L_x_2254:
[----:B------:R-:W-:Y:S05]  /*7c790*/  BSYNC.RECONVERGENT B2 ;  /* 0x0000000000027941 */ /* 0x000fea0003800200 */
.L_x_2253:
        /* <DEDUP_REMOVED lines=70> */
.L_x_2289:
[----:B------:R-:W-:Y:S05]  /*7cc00*/  BSYNC.RECONVERGENT B1 ;  /* 0x0000000000017941 */ /* 0x000fea0003800200 */
.L_x_2288:
        /* <DEDUP_REMOVED lines=28> */
.L_x_2291:
[----:B------:R-:W-:Y:S05]  /*7cdd0*/  BSYNC.RECONVERGENT B1 ;  /* 0x0000000000017941 */ /* 0x000fea0003800200 */
.L_x_2290:
        /* <DEDUP_REMOVED lines=48> */
.L_x_2297:
        /* <DEDUP_REMOVED lines=21> */
.L_x_2296:
[----:B------:R-:W-:Y:S05]  /*7d230*/  BSYNC.RECONVERGENT B3 ;  /* 0x0000000000037941 */ /* 0x000fea0003800200 */
.L_x_2295:
        /* <DEDUP_REMOVED lines=10> */
.L_x_2294:
[----:B------:R-:W-:Y:S02]  /*7d2e0*/  IMAD.MOV.U32 R82, RZ, RZ, R22 ;  /* 0x000000ffff527224 */ /* 0x000fe400078e0016 */
[----:B------:R-:W-:-:S07]  /*7d2f0*/  IMAD.MOV.U32 R83, RZ, RZ, R23 ;  /* 0x000000ffff537224 */ /* 0x000fce00078e0017 */
.L_x_2293:
[----:B------:R-:W-:Y:S05]  /*7d300*/  BSYNC.RECONVERGENT B1 ;  /* 0x0000000000017941 */ /* 0x000fea0003800200 */
.L_x_2292:
        /* <DEDUP_REMOVED lines=25> */
.L_x_2299:
[----:B------:R-:W-:Y:S05]  /*7d4a0*/  BSYNC.RECONVERGENT B1 ;  /* 0x0000000000017941 */ /* 0x000fea0003800200 */
.L_x_2298:
[----:B------:R-:W0:Y:S01]  /*7d4b0*/  MUFU.RCP64H R25, R83 ;  /* 0x0000005300197308 */ /* 0x000e220000001800 */
[----:B------:R-:W-:Y:S01]  /*7d4c0*/  IMAD.MOV.U32 R24, RZ, RZ, 0x1 ;  /* 0x00000001ff187424 */ /* 0x000fe200078e00ff */
[----:B------:R-:W-:Y:S01]  /*7d4d0*/  FSETP.GEU.AND P1, PT, |R7|, 6.5827683646048100446e-37, PT ;  /* 0x036000000700780b */ /* 0x000fe20003f2e200 */
[----:B------:R-:W-:Y:S01]  /*7d4e0*/  BSSY.RECONVERGENT B1, `(.L_x_2300) ;  /* 0x0000016000017945 */ /* 0x000fe20003800200 */
[----:B------:R-:W-:Y:S01]  /*7d4f0*/  MOV R132, R22 ;  /* 0x0000001600847202 */ /* 0x000fe20000000f00 */
[----:B------:R-:W-:Y:S02]  /*7d500*/  IMAD.MOV.U32 R133, RZ, RZ, R23 ;  /* 0x000000ffff857224 */ /* 0x000fe400078e0017 */
        /* <DEDUP_REMOVED lines=19> */
.L_x_2301:
[----:B------:R-:W-:Y:S05]  /*7d640*/  BSYNC.RECONVERGENT B1 ;  /* 0x0000000000017941 */ /* 0x000fea0003800200 */
.L_x_2300:
        /* <DEDUP_REMOVED lines=21> */
.L_x_2303:
[----:B------:R-:W-:Y:S05]  /*7d7a0*/  BSYNC.RECONVERGENT B1 ;  /* 0x0000000000017941 */ /* 0x000fea0003800200 */
.L_x_2302:
[----:B------:R-:W-:Y:S02]  /*7d7b0*/  IMAD.MOV.U32 R74, RZ, RZ, R22 ;  /* 0x000000ffff4a7224 */ /* 0x000fe400078e0016 */
[----:B------:R-:W-:Y:S01]  /*7d7c0*/  IMAD.MOV.U32 R75, RZ, RZ, R23 ;  /* 0x000000ffff4b7224 */ /* 0x000fe200078e0017 */
[----:B------:R-:W-:Y:S06]  /*7d7d0*/  BRA `(.L_x_2287) ;  /* 0x00000010004c7947 */ /* 0x000fec0003800000 */
.L_x_2286:
        /* <DEDUP_REMOVED lines=78> */
.L_x_2307:
[----:B------:R-:W-:Y:S05]  /*7dcc0*/  BSYNC.RECONVERGENT B2 ;  /* 0x0000000000027941 */ /* 0x000fea0003800200 */
.L_x_2306:
        /* <DEDUP_REMOVED lines=30> */
.L_x_2309:
[----:B------:R-:W-:Y:S05]  /*7deb0*/  BSYNC.RECONVERGENT B2 ;  /* 0x0000000000027941 */ /* 0x000fea0003800200 */
.L_x_2308:
        /* <DEDUP_REMOVED lines=34> */
.L_x_2305:
[----:B------:R-:W-:Y:S05]  /*7e0e0*/  BSYNC.RECONVERGENT B1 ;  /* 0x0000000000017941 */ /* 0x000fea0003800200 */
.L_x_2304:
        /* <DEDUP_REMOVED lines=19> */
.L_x_2315:
        /* <DEDUP_REMOVED lines=21> */
.L_x_2314:
[----:B------:R-:W-:Y:S05]  /*7e370*/  BSYNC.RECONVERGENT B3 ;  /* 0x0000000000037941 */ /* 0x000fea0003800200 */
.L_x_2313:
        /* <DEDUP_REMOVED lines=10> */
.L_x_2312:
[----:B------:R-:W-:Y:S01]  /*7e420*/  MOV R78, R22 ;  /* 0x00000016004e7202 */ /* 0x000fe20000000f00 */
[----:B------:R-:W-:-:S07]  /*7e430*/  IMAD.MOV.U32 R79, RZ, RZ, R23 ;  /* 0x000000ffff4f7224 */ /* 0x000fce00078e0017 */
.L_x_2311:
[----:B------:R-:W-:Y:S05]  /*7e440*/  BSYNC.RECONVERGENT B1 ;  /* 0x0000000000017941 */ /* 0x000fea0003800200 */
.L_x_2310:
        /* <DEDUP_REMOVED lines=25> */
.L_x_2317:
[----:B------:R-:W-:Y:S05]  /*7e5e0*/  BSYNC.RECONVERGENT B1 ;  /* 0x0000000000017941 */ /* 0x000fea0003800200 */
.L_x_2316:
        /* <DEDUP_REMOVED lines=25> */
.L_x_2319:
[----:B------:R-:W-:Y:S05]  /*7e780*/  BSYNC.RECONVERGENT B1 ;  /* 0x0000000000017941 */ /* 0x000fea0003800200 */
.L_x_2318:
        /* <DEDUP_REMOVED lines=21> */
.L_x_2321:
[----:B------:R-:W-:Y:S05]  /*7e8e0*/  BSYNC.RECONVERGENT B1 ;  /* 0x0000000000017941 */ /* 0x000fea0003800200 */
.L_x_2320:
[----:B------:R-:W-:Y:S02]  /*7e8f0*/  IMAD.MOV.U32 R74, RZ, RZ, R22 ;  /* 0x000000ffff4a7224 */ /* 0x000fe400078e0016 */
[----:B------:R-:W-:-:S07]  /*7e900*/  IMAD.MOV.U32 R75, RZ, RZ, R23 ;  /* 0x000000ffff4b7224 */ /* 0x000fce00078e0017 */
.L_x_2287:
[----:B------:R-:W-:Y:S05]  /*7e910*/  BSYNC.RECONVERGENT B0 ;  /* 0x0000000000007941 */ /* 0x000fea0003800200 */
.L_x_2285:
        /* <DEDUP_REMOVED lines=19> */
.L_x_2406:
        /* <DEDUP_REMOVED lines=18> */
.L_x_2325:
[----:B------:R-:W2:Y:S04]  /*7eb70*/  LDG.E.64 R86, desc[UR4][R6.64+0x20] ;  /* 0x0000200406567981 */ /* 0x000ea8000c1e1b00 */
[----:B------:R-:W3:Y:S04]  /*7eb80*/  LDG.E.64 R84, desc[UR4][R6.64+0x18] ;  /* 0x0000180406547981 */ /* 0x000ee8000c1e1b00 */
[----:B------:R-:W4:Y:S01]  /*7eb90*/  LDG.E.64 R82, desc[UR4][R6.64+0x10] ;  /* 0x0000100406527981 */ /* 0x000f22000c1e1b00 */
[----:B------:R-:W-:Y:S01]  /*7eba0*/  IMAD.MOV.U32 R88, RZ, RZ, 0x0 ;  /* 0x00000000ff587424 */ /* 0x000fe200078e00ff */
[----:B------:R-:W-:Y:S01]  /*7ebb0*/  MOV R89, 0x3ff00000 ;  /* 0x3ff0000000597802 */ /* 0x000fe20000000f00 */
[----:B--2---:R-:W-:-:S02]  /*7ebc0*/  DADD R86, -R34, R86 ;  /* 0x0000000022567229 */ /* 0x004fc40000000156 */
[----:B---3--:R-:W-:Y:S02]  /*7ebd0*/  DADD R84, -R36, R84 ;  /* 0x0000000024547229 */ /* 0x008fe40000000154 */
[----:B----4-:R-:W-:-:S11]  /*7ebe0*/  DADD R82, -R38, R82 ;  /* 0x0000000026527229 */ /* 0x010fd60000000152 */
.L_x_2326:
[----:B------:R-:W-:Y:S05]  /*7ebf0*/  BSYNC.RELIABLE B0 ;  /* 0x0000000000007941 */ /* 0x000fea0003800100 */
.L_x_2324:
        /* <DEDUP_REMOVED lines=9> */
.L_x_2347:
        /* <DEDUP_REMOVED lines=65> */
.L_x_2332:
[----:B------:R-:W-:Y:S05]  /*7f0a0*/  BSYNC.RECONVERGENT B2 ;  /* 0x0000000000027941 */ /* 0x000fea0003800200 */
.L_x_2331:
        /* <DEDUP_REMOVED lines=33> */
.L_x_2334:
[----:B------:R-:W-:Y:S05]  /*7f2c0*/  BSYNC.RECONVERGENT B2 ;  /* 0x0000000000027941 */ /* 0x000fea0003800200 */
.L_x_2333:
        /* <DEDUP_REMOVED lines=28> */
.L_x_2336:
[----:B------:R-:W-:Y:S05]  /*7f490*/  BSYNC.RECONVERGENT B2 ;  /* 0x0000000000027941 */ /* 0x000fea0003800200 */
.L_x_2335:
[----:B------:R-:W-:-:S06]  /*7f4a0*/  DSETP.GEU.AND P1, PT, R22, RZ, PT ;  /* 0x000000ff1600722a */ /* 0x000fcc0003f2e000 */
[----:B------:R-:W-:Y:S02]  /*7f4b0*/  FSEL R124, R22, RZ, P1 ;  /* 0x000000ff167c7208 */ /* 0x000fe40000800000 */
[----:B------:R-:W-:-:S07]  /*7f4c0*/  FSEL R125, R23, RZ, P1 ;  /* 0x000000ff177d7208 */ /* 0x000fce0000800000 */
.L_x_2330:
[----:B------:R-:W-:Y:S05]  /*7f4d0*/  BSYNC.RECONVERGENT B1 ;  /* 0x0000000000017941 */ /* 0x000fea0003800200 */
.L_x_2329:
        /* <DEDUP_REMOVED lines=51> */
.L_x_2340:
[----:B------:R-:W-:Y:S05]  /*7f810*/  BSYNC.RECONVERGENT B2 ;  /* 0x0000000000027941 */ /* 0x000fea0003800200 */
.L_x_2339:
        /* <DEDUP_REMOVED lines=33> */
.L_x_2342:
[----:B------:R-:W-:Y:S05]  /*7fa30*/  BSYNC.RECONVERGENT B2 ;  /* 0x0000000000027941 */ /* 0x000fea0003800200 */
.L_x_2341:
        /* <DEDUP_REMOVED lines=28> */
.L_x_2344:
[----:B------:R-:W-:Y:S05]  /*7fc00*/  BSYNC.RECONVERGENT B2 ;  /* 0x0000000000027941 */ /* 0x000fea0003800200 */
.L_x_2343:
[----:B------:R-:W-:-:S06]  /*7fc10*/  DSETP.GEU.AND P0, PT, R22, RZ, PT ;  /* 0x000000ff1600722a */ /* 0x000fcc0003f0e000 */
[----:B------:R-:W-:Y:S02]  /*7fc20*/  FSEL R110, R22, RZ, P0 ;  /* 0x000000ff166e7208 */ /* 0x000fe40000000000 */
[----:B------:R-:W-:-:S07]  /*7fc30*/  FSEL R111, R23, RZ, P0 ;  /* 0x000000ff176f7208 */ /* 0x000fce0000000000 */
.L_x_2338:
[----:B------:R-:W-:Y:S05]  /*7fc40*/  BSYNC.RECONVERGENT B1 ;  /* 0x0000000000017941 */ /* 0x000fea0003800200 */
.L_x_2337:
        /* <DEDUP_REMOVED lines=21> */
.L_x_2346:
[----:B------:R-:W-:Y:S05]  /*7fda0*/  BSYNC.RECONVERGENT B1 ;  /* 0x0000000000017941 */ /* 0x000fea0003800200 */
.L_x_2345:
[----:B------:R-:W0:Y:S01]  /*7fdb0*/  LDCU UR6, c[0x0][0x388] ;  /* 0x00007100ff0677ac */ /* 0x000e220008000800 */
[----:B------:R-:W-:-:S05]  /*7fdc0*/  VIADD R163, R163, 0x1 ;  /* 0x00000001a3a37836 */ /* 0x000fca0000000000 */
[----:B0-----:R-:W-:-:S13]  /*7fdd0*/  ISETP.NE.AND P0, PT, R163, UR6, PT ;  /* 0x00000006a3007c0c */ /* 0x001fda000bf05270 */
[----:B------:R-:W-:Y:S05]  /*7fde0*/  @P0 BRA `(.L_x_2347) ;  /* 0xffffffec00a80947 */ /* 0x000fea000383ffff */
[----:B------:R-:W-:Y:S05]  /*7fdf0*/  BSYNC.RECONVERGENT B0 ;  /* 0x0000000000007941 */ /* 0x000fea0003800200 */
.L_x_2328:
        /* <DEDUP_REMOVED lines=11> */
.L_x_2369:
        /* <DEDUP_REMOVED lines=64> */
.L_x_2356:
[----:B------:R0:W-:Y:S05]  /*802b0*/  BMOV.32 B11, R115 ;  /* 0x000000730b007356 */ /* 0x0001ea0000000000 */
[----:B------:R-:W-:Y:S05]  /*802c0*/  BSYNC.RECONVERGENT B11 ;  /* 0x00000000000b7941 */ /* 0x000fea0003800200 */
.L_x_2355:
        /* <DEDUP_REMOVED lines=35> */
.L_x_2358:
[----:B------:R1:W-:Y:S05]  /*80500*/  BMOV.32 B11, R104 ;  /* 0x000000680b007356 */ /* 0x0003ea0000000000 */
[----:B------:R-:W-:Y:S05]  /*80510*/  BSYNC.RECONVERGENT B11 ;  /* 0x00000000000b7941 */ /* 0x000fea0003800200 */
.L_x_2357:
        /* <DEDUP_REMOVED lines=19> */
[----:B------:R-:W2:Y:S08]  /*80650*/  BMOV.32.CLEAR R6, B11 ;  /* 0x000000000b067355 */ /* 0x000eb00000100000 */
        /* <DEDUP_REMOVED lines=10> */
.L_x_2360:
[----:B------:R2:W-:Y:S05]  /*80700*/  BMOV.32 B11, R6 ;  /* 0x000000060b007356 */ /* 0x0005ea0000000000 */
[----:B------:R-:W-:Y:S05]  /*80710*/  BSYNC.RECONVERGENT B11 ;  /* 0x00000000000b7941 */ /* 0x000fea0003800200 */
.L_x_2359:
[----:B------:R-:W-:-:S06]  /*80720*/  DSETP.GEU.AND P1, PT, R22, RZ, PT ;  /* 0x000000ff1600722a */ /* 0x000fcc0003f2e000 */
[----:B------:R-:W-:Y:S02]  /*80730*/  PLOP3.LUT P0, PT, P1, PT, PT, 0x8, 0x80 ;  /* 0x000000000080781c */ /* 0x000fe40000f0e170 */
[----:B------:R-:W-:Y:S02]  /*80740*/  FSEL R112, R22, RZ, P1 ;  /* 0x000000ff16707208 */ /* 0x000fe40000800000 */
[----:B------:R-:W-:-:S09]  /*80750*/  FSEL R113, R23, RZ, P1 ;  /* 0x000000ff17717208 */ /* 0x000fd20000800000 */
.L_x_2354:
[----:B------:R-:W-:Y:S05]  /*80760*/  BSYNC.RECONVERGENT B0 ;  /* 0x0000000000007941 */ /* 0x000fea0003800200 */
.L_x_2353:
        /* <DEDUP_REMOVED lines=71> */
.L_x_2364:
[----:B------:R0:W-:Y:S05]  /*80be0*/  BMOV.32 B11, R115 ;  /* 0x000000730b007356 */ /* 0x0001ea0000000000 */
[----:B------:R-:W-:Y:S05]  /*80bf0*/  BSYNC.RECONVERGENT B11 ;  /* 0x00000000000b7941 */ /* 0x000fea0003800200 */
.L_x_2363:
        /* <DEDUP_REMOVED lines=35> */
.L_x_2366:
[----:B------:R1:W-:Y:S05]  /*80e30*/  BMOV.32 B11, R104 ;  /* 0x000000680b007356 */ /* 0x0003ea0000000000 */
[----:B------:R-:W-:Y:S05]  /*80e40*/  BSYNC.RECONVERGENT B11 ;  /* 0x00000000000b7941 */ /* 0x000fea0003800200 */
.L_x_2365:
        /* <DEDUP_REMOVED lines=30> */
.L_x_2368:
[----:B------:R2:W-:Y:S05]  /*81030*/  BMOV.32 B11, R6 ;  /* 0x000000060b007356 */ /* 0x0005ea0000000000 */
[----:B------:R-:W-:Y:S05]  /*81040*/  BSYNC.RECONVERGENT B11 ;  /* 0x00000000000b7941 */ /* 0x000fea0003800200 */
.L_x_2367:
[----:B------:R-:W-:-:S06]  /*81050*/  DSETP.GEU.AND P1, PT, R22, RZ, PT ;  /* 0x000000ff1600722a */ /* 0x000fcc0003f2e000 */
[----:B------:R-:W-:Y:S02]  /*81060*/  PLOP3.LUT P0, PT, P1, PT, PT, 0x8, 0x80 ;  /* 0x000000000080781c */ /* 0x000fe40000f0e170 */
[----:B------:R-:W-:Y:S02]  /*81070*/  FSEL R112, R22, RZ, P1 ;  /* 0x000000ff16707208 */ /* 0x000fe40000800000 */
[----:B------:R-:W-:-:S09]  /*81080*/  FSEL R113, R23, RZ, P1 ;  /* 0x000000ff17717208 */ /* 0x000fd20000800000 */
.L_x_2362:
[----:B------:R-:W-:Y:S05]  /*81090*/  BSYNC.RECONVERGENT B0 ;  /* 0x0000000000007941 */ /* 0x000fea0003800200 */
.L_x_2361:
[----:B------:R-:W-:Y:S01]  /*810a0*/  DSETP.GTU.AND P1, PT, R112, R88, PT ;  /* 0x000000587000722a */ /* 0x000fe20003f2c000 */
[----:B------:R-:W-:Y:S01]  /*810b0*/  UMOV UR6, 0xd2f1a9fc ;  /* 0xd2f1a9fc00067882 */ /* 0x000fe20000000000 */
[----:B------:R-:W-:-:S04]  /*810c0*/  UMOV UR7, 0x3f50624d ;  /* 0x3f50624d00077882 */ /* 0x000fc80000000000 */
[----:B------:R-:W-:Y:S01]  /*810d0*/  DSETP.LTU.OR P1, PT, R112, UR6, P1 ;  /* 0x0000000670007e2a */ /* 0x000fe20008f29400 */
[----:B------:R-:W3:Y:S05]  /*810e0*/  LDCU UR6, c[0x0][0x398] ;  /* 0x00007300ff0677ac */ /* 0x000eea0008000800 */
[----:B------:R-:W-:-:S13]  /*810f0*/  PLOP3.LUT P0, PT, P0, P1, PT, 0xf8, 0x8f ;  /* 0x00000000008f781c */ /* 0x000fda0000703f70 */
[----:B--2---:R-:W2:Y:S02]  /*81100*/  @!P0 LDC.64 R6, c[0x0][0x390] ;  /* 0x0000e400ff068b82 */ /* 0x004ea40000000a00 */
[----:B--2---:R-:W-:-:S06]  /*81110*/  @!P0 IMAD.WIDE.U32 R6, R114, 0x60, R6 ;  /* 0x0000006072068825 */ /* 0x004fcc00078e0006 */
[----:B------:R-:W2:Y:S01]  /*81120*/  @!P0 LDG.E.64 R6, desc[UR4][R6.64+0xb8] ;  /* 0x0000b80406068981 */ /* 0x000ea2000c1e1b00 */
[----:B---3--:R-:W-:Y:S02]  /*81130*/  IMAD.U32 R0, RZ, RZ, UR6 ;  /* 0x00000006ff007e24 */ /* 0x008fe4000f8e00ff */
[----:B------:R-:W-:-:S03]  /*81140*/  VIADD R114, R114, 0x2 ;  /* 0x0000000272727836 */ /* 0x000fc60000000000 */
[----:B------:R-:W-:-:S04]  /*81150*/  LOP3.LUT R21, R0, 0x7ffffffe, RZ, 0xc0, !PT ;  /* 0x7ffffffe00157812 */ /* 0x000fc800078ec0ff */
[----:B------:R-:W-:Y:S01]  /*81160*/  ISETP.NE.AND P1, PT, R114, R21, PT ;  /* 0x000000157200720c */ /* 0x000fe20003f25270 */
[----:B--2---:R-:W-:-:S12]  /*81170*/  @!P0 DMUL R90, R90, R6 ;  /* 0x000000065a5a8228 */ /* 0x004fd80000000000 */
[----:B------:R-:W-:Y:S05]  /*81180*/  @P1 BRA `(.L_x_2369) ;  /* 0xffffffec00481947 */ /* 0x000fea000383ffff */
[----:B------:R-:W-:Y:S05]  /*81190*/  BSYNC.RECONVERGENT B1 ;  /* 0x0000000000017941 */ /* 0x000fea0003800200 */
.L_x_2352:
[----:B------:R-:W-:Y:S02]  /*811a0*/  IMAD.MOV.U32 R6, RZ, RZ, R21 ;  /* 0x000000ffff067224 */ /* 0x000fe400078e0015 */
[----:B------:R-:W-:-:S07]  /*811b0*/  IMAD.MOV.U32 R7, RZ, RZ, RZ ;  /* 0x000000ffff077224 */ /* 0x000fce00078e00ff */
.L_x_2351:
[----:B------:R-:W-:Y:S05]  /*811c0*/  BSYNC.RECONVERGENT B2 ;  /* 0x0000000000027941 */ /* 0x000fea0003800200 */
.L_x_2350:
[----:B------:R-:W-:-:S04]  /*811d0*/  LOP3.LUT R0, R0, 0x1, RZ, 0xc0, !PT ;  /* 0x0000000100007812 */ /* 0x000fc800078ec0ff */
[----:B------:R-:W-:-:S13]  /*811e0*/  ISETP.NE.U32.AND P0, PT, R0, 0x1, PT ;  /* 0x000000010000780c */ /* 0x000fda0003f05070 */
[----:B------:R-:W-:Y:S05]  /*811f0*/  @P0 BRA `(.L_x_2349) ;  /* 0x0000000800340947 */ /* 0x000fea0003800000 */
[----:B------:R-:W2:Y:S01]  /*81200*/  LDC.64 R110, c[0x0][0x390] ;  /* 0x0000e400ff6e7b82 */ /* 0x000ea20000000a00 */
[----:B------:R-:W-:Y:S02]  /*81210*/  IMAD R7, R7, 0x60, RZ ;  /* 0x0000006007077824 */ /* 0x000fe400078e02ff */
[----:B--2---:R-:W-:-:S05]  /*81220*/  IMAD.WIDE.U32 R110, R6, 0x60, R110 ;  /* 0x00000060066e7825 */ /* 0x004fca00078e006e */
        /* <DEDUP_REMOVED lines=14> */
[----:B0-----:R-:W-:Y:S01]  /*81310*/  CS2R R114, SRZ ;  /* 0x0000000000727805 */ /* 0x001fe2000001ff00 */
        /* <DEDUP_REMOVED lines=46> */
.L_x_2373:
[----:B------:R-:W-:Y:S05]  /*81600*/  BSYNC.RECONVERGENT B1 ;  /* 0x0000000000017941 */ /* 0x000fea0003800200 */
.L_x_2372:
        /* <DEDUP_REMOVED lines=33> */
.L_x_2375:
[----:B------:R-:W-:Y:S05]  /*81820*/  BSYNC.RECONVERGENT B1 ;  /* 0x0000000000017941 */ /* 0x000fea0003800200 */
.L_x_2374:
        /* <DEDUP_REMOVED lines=28> */
.L_x_2377:
[----:B------:R-:W-:Y:S05]  /*819f0*/  BSYNC.RECONVERGENT B1 ;  /* 0x0000000000017941 */ /* 0x000fea0003800200 */
.L_x_2376:
[----:B------:R-:W-:-:S06]  /*81a00*/  DSETP.GEU.AND P1, PT, R22, RZ, PT ;  /* 0x000000ff1600722a */ /* 0x000fcc0003f2e000 */
[----:B------:R-:W-:Y:S02]  /*81a10*/  PLOP3.LUT P0, PT, P1, PT, PT, 0x8, 0x80 ;  /* 0x000000000080781c */ /* 0x000fe40000f0e170 */
[----:B------:R-:W-:Y:S02]  /*81a20*/  FSEL R114, R22, RZ, P1 ;  /* 0x000000ff16727208 */ /* 0x000fe40000800000 */
[----:B------:R-:W-:-:S09]  /*81a30*/  FSEL R115, R23, RZ, P1 ;  /* 0x000000ff17737208 */ /* 0x000fd20000800000 */
.L_x_2371:
[----:B------:R-:W-:Y:S05]  /*81a40*/  BSYNC.RECONVERGENT B0 ;  /* 0x0000000000007941 */ /* 0x000fea0003800200 */
.L_x_2370:
        /* <DEDUP_REMOVED lines=8> */
.L_x_2349:
[----:B------:R-:W-:Y:S05]  /*81ad0*/  BSYNC.RECONVERGENT B3 ;  /* 0x0000000000037941 */ /* 0x000fea0003800200 */
.L_x_2348:
        /* <DEDUP_REMOVED lines=15> */
.L_x_2384:
[----:B------:R-:W2:Y:S01]  /*81bd0*/  MUFU.RCP64H R23, R7 ;  /* 0x0000000700177308 */ /* 0x000ea20000001800 */
[----:B------:R-:W-:Y:S01]  /*81be0*/  MOV R22, 0x1 ;  /* 0x0000000100167802 */ /* 0x000fe20000000f00 */
        /* <DEDUP_REMOVED lines=22> */
.L_x_2383:
[----:B------:R-:W-:Y:S05]  /*81d50*/  BSYNC.RECONVERGENT B3 ;  /* 0x0000000000037941 */ /* 0x000fea0003800200 */
.L_x_2382:
        /* <DEDUP_REMOVED lines=10> */
.L_x_2381:
[----:B------:R-:W-:Y:S05]  /*81e00*/  BSYNC.RECONVERGENT B1 ;  /* 0x0000000000017941 */ /* 0x000fea0003800200 */
.L_x_2380:
        /* <DEDUP_REMOVED lines=14> */
.L_x_2389:
        /* <DEDUP_REMOVED lines=24> */
.L_x_2388:
[----:B------:R-:W-:Y:S05]  /*82070*/  BSYNC.RECONVERGENT B3 ;  /* 0x0000000000037941 */ /* 0x000fea0003800200 */
.L_x_2387:
        /* <DEDUP_REMOVED lines=10> */
.L_x_2386:
[----:B------:R-:W-:Y:S05]  /*82120*/  BSYNC.RECONVERGENT B1 ;  /* 0x0000000000017941 */ /* 0x000fea0003800200 */
.L_x_2385:
[----:B------:R-:W-:Y:S01]  /*82130*/  DMUL R64, R22, R88 ;  /* 0x0000005816407228 */ /* 0x000fe20000000000 */
[----:B------:R-:W-:Y:S01]  /*82140*/  IMAD.MOV.U32 R6, RZ, RZ, 0x1 ;  /* 0x00000001ff067424 */ /* 0x000fe200078e00ff */
[----:B------:R-:W-:Y:S01]  /*82150*/  DMUL R24, R84, R72 ;  /* 0x0000004854187228 */ /* 0x000fe20000000000 */
[----:B------:R-:W-:Y:S03]  /*82160*/  BSSY.RECONVERGENT B1, `(.L_x_2390) ;  /* 0x0000017000017945 */ /* 0x000fe60003800200 */
[----:B------:R-:W2:Y:S04]  /*82170*/  MUFU.RCP64H R7, R65 ;  /* 0x0000004100077308 */ /* 0x000ea80000001800 */
        /* <DEDUP_REMOVED lines=21> */
.L_x_2391:
[----:B------:R-:W-:Y:S05]  /*822d0*/  BSYNC.RECONVERGENT B1 ;  /* 0x0000000000017941 */ /* 0x000fea0003800200 */
.L_x_2390:
[----:B------:R-:W-:-:S11]  /*822e0*/  DADD R76, R76, R22 ;  /* 0x000000004c4c7229 */ /* 0x000fd60000000016 */
.L_x_2379:
[----:B------:R-:W-:Y:S05]  /*822f0*/  BSYNC.RECONVERGENT B0 ;  /* 0x0000000000007941 */ /* 0x000fea0003800200 */
.L_x_2378:
        /* <DEDUP_REMOVED lines=29> */
.L_x_2397:
        /* <DEDUP_REMOVED lines=21> */
.L_x_2396:
[----:B------:R-:W-:Y:S05]  /*82620*/  BSYNC.RECONVERGENT B2 ;  /* 0x0000000000027941 */ /* 0x000fea0003800200 */
.L_x_2395:
        /* <DEDUP_REMOVED lines=10> */
.L_x_2394:
[----:B------:R-:W-:Y:S02]  /*826d0*/  IMAD.MOV.U32 R84, RZ, RZ, R22 ;  /* 0x000000ffff547224 */ /* 0x000fe400078e0016 */
[----:B------:R-:W-:-:S07]  /*826e0*/  IMAD.MOV.U32 R85, RZ, RZ, R23 ;  /* 0x000000ffff557224 */ /* 0x000fce00078e0017 */
.L_x_2393:
[----:B------:R-:W-:Y:S05]  /*826f0*/  BSYNC.RECONVERGENT B0 ;  /* 0x0000000000007941 */ /* 0x000fea0003800200 */
.L_x_2392:
        /* <DEDUP_REMOVED lines=8> */
.L_x_2403:
        /* <DEDUP_REMOVED lines=21> */
.L_x_2402:
[----:B------:R-:W-:Y:S05]  /*828d0*/  BSYNC.RECONVERGENT B2 ;  /* 0x0000000000027941 */ /* 0x000fea0003800200 */
.L_x_2401:
        /* <DEDUP_REMOVED lines=10> */
.L_x_2400:
[----:B------:R-:W-:Y:S02]  /*82980*/  IMAD.MOV.U32 R6, RZ, RZ, R22 ;  /* 0x000000ffff067224 */ /* 0x000fe400078e0016 */
[----:B------:R-:W-:-:S07]  /*82990*/  IMAD.MOV.U32 R7, RZ, RZ, R23 ;  /* 0x000000ffff077224 */ /* 0x000fce00078e0017 */
.L_x_2399:
[----:B------:R-:W-:Y:S05]  /*829a0*/  BSYNC.RECONVERGENT B0 ;  /* 0x0000000000007941 */ /* 0x000fea0003800200 */
.L_x_2398:
        /* <DEDUP_REMOVED lines=20> */
[----:B01----:R-:W-:Y:S05]  /*82af0*/  CALL.REL.NOINC `($__internal_2_$__cuda_sm20_div_rn_f64_full) ;  /* 0x00000388004c7944 */ /* 0x003fea0003c00000 */
.L_x_2405:
[----:B------:R-:W-:Y:S05]  /*82b00*/  BSYNC.RECONVERGENT B0 ;  /* 0x0000000000007941 */ /* 0x000fea0003800200 */
.L_x_2404:
        /* <DEDUP_REMOVED lines=11> */
.L_x_2327:
[----:B------:R-:W-:Y:S05]  /*82bc0*/  BSYNC.RECONVERGENT B4 ;  /* 0x0000000000047941 */ /* 0x000fea0003800200 */
.L_x_2323:
[----:B------:R-:W2:Y:S01]  /*82bd0*/  LDCU UR6, c[0x0][0x3a8] ;  /* 0x00007500ff0677ac */ /* 0x000ea20008000800 */
[----:B------:R-:W-:-:S05]  /*82be0*/  VIADD R164, R164, 0x1 ;  /* 0x00000001a4a47836 */ /* 0x000fca0000000000 */
[----:B--2---:R-:W-:-:S13]  /*82bf0*/  ISETP.NE.AND P0, PT, R164, UR6, PT ;  /* 0x00000006a4007c0c */ /* 0x004fda000bf05270 */
[----:B------:R-:W-:Y:S05]  /*82c00*/  @P0 BRA `(.L_x_2406) ;  /* 0xffffffbc00900947 */ /* 0x000fea000383ffff */
[----:B------:R-:W-:Y:S05]  /*82c10*/  BSYNC.RECONVERGENT B5 ;  /* 0x0000000000057941 */ /* 0x000fea0003800200 */
.L_x_2322:
        /* <DEDUP_REMOVED lines=60> */
.L_x_2408:
[----:B------:R-:W2:Y:S02]  /*82fe0*/  LDG.E.64 R6, desc[UR4][R24.64+0x50] ;  /* 0x0000500418067981 */ /* 0x000ea4000c1e1b00 */
[----:B--2---:R-:W-:-:S14]  /*82ff0*/  DSETP.GTU.AND P0, PT, R6, RZ, PT ;  /* 0x000000ff0600722a */ /* 0x004fdc0003f0c000 */
[----:B------:R-:W-:Y:S05]  /*83000*/  @!P0 BREAK.RELIABLE B0 ;  /* 0x0000000000008942 */ /* 0x000fea0003800100 */
[----:B------:R-:W-:Y:S05]  /*83010*/  @!P0 BRA `(.L_x_2233) ;  /* 0x0000001400208947 */ /* 0x000fea0003800000 */
.L_x_2409:
[----:B------:R-:W-:Y:S05]  /*83020*/  BSYNC.RELIABLE B0 ;  /* 0x0000000000007941 */ /* 0x000fea0003800100 */
.L_x_2407:
[----:B------:R-:W-:-:S13]  /*83030*/  ISETP.NE.AND P0, PT, R169, 0x1, PT ;  /* 0x00000001a900780c */ /* 0x000fda0003f05270 */
[----:B------:R-:W-:Y:S05]  /*83040*/  @!P0 BRA `(.L_x_2410) ;  /* 0x0000000800908947 */ /* 0x000fea0003800000 */
[----:B------:R-:W-:-:S13]  /*83050*/  ISETP.NE.AND P0, PT, R169, RZ, PT ;  /* 0x000000ffa900720c */ /* 0x000fda0003f05270 */
[----:B------:R-:W-:Y:S05]  /*83060*/  @P0 BRA `(.L_x_2233) ;  /* 0x00000014000c0947 */ /* 0x000fea0003800000 */
[----:B------:R-:W2:Y:S04]  /*83070*/  LDG.E.64 R24, desc[UR4][R38.64+0x70] ;  /* 0x0000700426187981 */ /* 0x000ea8000c1e1b00 */
[----:B------:R3:W4:Y:S01]  /*83080*/  LDG.E.64 R34, desc[UR4][R38.64+0x78] ;  /* 0x0000780426227981 */ /* 0x000722000c1e1b00 */
[----:B------:R-:W-:Y:S01]  /*83090*/  IMAD.MOV.U32 R22, RZ, RZ, 0x80000 ;  /* 0x00080000ff167424 */ /* 0x000fe200078e00ff */
[----:B------:R-:W-:Y:S01]  /*830a0*/  LOP3.LUT R36, R164, 0xff, RZ, 0xc0, !PT ;  /* 0x000000ffa4247812 */ /* 0x000fe200078ec0ff */
[----:B------:R-:W-:Y:S01]  /*830b0*/  IMAD.MOV.U32 R26, RZ, RZ, 0x80000 ;  /* 0x00080000ff1a7424 */ /* 0x000fe200078e00ff */
[----:B------:R-:W-:Y:S01]  /*830c0*/  LOP3.LUT R64, R133, 0xff, RZ, 0xc0, !PT ;  /* 0x000000ff85407812 */ /* 0x000fe200078ec0ff */
[----:B------:R-:W-:Y:S01]  /*830d0*/  IMAD.MOV.U32 R74, RZ, RZ, 0x80000 ;  /* 0x00080000ff4a7424 */ /* 0x000fe200078e00ff */
[----:B------:R-:W-:-:S02]  /*830e0*/  LOP3.LUT R132, R132, 0xff, RZ, 0xc0, !PT ;  /* 0x000000ff84847812 */ /* 0x000fc400078ec0ff */
[----:B------:R-:W-:Y:S01]  /*830f0*/  I2F.F64.U16 R36, R36 ;  /* 0x0000002400247312 */ /* 0x000fe20000101800 */
[----:B---3--:R-:W-:-:S07]  /*83100*/  LOP3.LUT R38, R163, 0xff, RZ, 0xc0, !PT ;  /* 0x000000ffa3267812 */ /* 0x008fce00078ec0ff */
[----:B------:R-:W3:Y:S08]  /*83110*/  I2F.F64.U16 R38, R38 ;  /* 0x0000002600267312 */ /* 0x000ef00000101800 */
[----:B------:R-:W5:Y:S01]  /*83120*/  I2F.F64.U16 R64, R64 ;  /* 0x0000004000407312 */ /* 0x000f620000101800 */
[----:B--2---:R-:W-:Y:S02]  /*83130*/  DMUL R6, RZ, R24 ;  /* 0x00000018ff067228 */ /* 0x004fe40000000000 */
[----:B----4-:R-:W-:-:S06]  /*83140*/  DMUL R66, RZ, R34 ;  /* 0x00000022ff427228 */ /* 0x010fcc0000000000 */
        /* <DEDUP_REMOVED lines=8> */
[----:B------:R-:W-:Y:S01]  /*831d0*/  DADD R24, -R24, 1 ;  /* 0x3ff0000018187429 */ /* 0x000fe20000000100 */
[----:B------:R-:W-:Y:S01]  /*831e0*/  MOV R7, R21 ;  /* 0x0000001500077202 */ /* 0x000fe20000000f00 */
[----:B------:R-:W-:-:S03]  /*831f0*/  IMAD.MOV.U32 R21, RZ, RZ, 0x80000 ;  /* 0x00080000ff157424 */ /* 0x000fc600078e00ff */
[----:B------:R2:W-:Y:S01]  /*83200*/  F2I.U32.F64.TRUNC R0, R6 ;  /* 0x0000000600007311 */ /* 0x0005e2000030d000 */
[----:B------:R-:W-:Y:S02]  /*83210*/  DSETP.MIN.AND P0, P1, R22, 255, PT ;  /* 0x406fe0001600742a */ /* 0x000fe40003900000 */
[----:B------:R-:W-:Y:S02]  /*83220*/  DADD R24, R24, -R34 ;  /* 0x0000000018187229 */ /* 0x000fe40000000822 */
[----:B------:R-:W-:Y:S01]  /*83230*/  DMUL R34, R34, 255 ;  /* 0x406fe00022227828 */ /* 0x000fe20000000000 */
[----:B--2---:R-:W-:-:S05]  /*83240*/  IMAD.MOV.U32 R6, RZ, RZ, R23 ;  /* 0x000000ffff067224 */ /* 0x004fca00078e0017 */
[C---:B---3--:R-:W-:Y:S02]  /*83250*/  DMUL R38, R24.reuse, R38 ;  /* 0x0000002618267228 */ /* 0x048fe40000000000 */
[C---:B------:R-:W-:Y:S01]  /*83260*/  DMUL R36, R24.reuse, R36 ;  /* 0x0000002418247228 */ /* 0x040fe20000000000 */
[----:B------:R-:W-:Y:S01]  /*83270*/  FSEL R7, R6, 3.748046875, P0 ;  /* 0x406fe00006077808 */ /* 0x000fe20000000000 */
[----:B------:R-:W-:Y:S01]  /*83280*/  IMAD.MOV.U32 R6, RZ, RZ, R22 ;  /* 0x000000ffff067224 */ /* 0x000fe200078e0016 */
[----:B------:R-:W-:Y:S01]  /*83290*/  @P1 LOP3.LUT R7, R21, 0x406fe000, RZ, 0xfc, !PT ;  /* 0x406fe00015071812 */ /* 0x000fe200078efcff */
[----:B------:R-:W2:Y:S01]  /*832a0*/  I2F.F64.U16 R22, R132 ;  /* 0x0000008400167312 */ /* 0x000ea20000101800 */
[----:B------:R-:W-:Y:S01]  /*832b0*/  IMAD.MOV.U32 R21, RZ, RZ, R67 ;  /* 0x000000ffff157224 */ /* 0x000fe200078e0043 */
[----:B-----5:R-:W-:Y:S01]  /*832c0*/  DMUL R64, R24, R64 ;  /* 0x0000004018407228 */ /* 0x020fe20000000000 */
[----:B------:R-:W-:Y:S01]  /*832d0*/  SEL R6, R6, RZ, P0 ;  /* 0x000000ff06067207 */ /* 0x000fe20000000000 */
[----:B------:R-:W-:-:S02]  /*832e0*/  DSETP.MIN.AND P0, P1, R36, 255, PT ;  /* 0x406fe0002400742a */ /* 0x000fc40003900000 */
[----:B------:R-:W-:Y:S02]  /*832f0*/  FSEL R73, R21, 3.748046875, P2 ;  /* 0x406fe00015497808 */ /* 0x000fe40001000000 */
[----:B------:R-:W-:Y:S01]  /*83300*/  @P3 LOP3.LUT R73, R26, 0x406fe000, RZ, 0xfc, !PT ;  /* 0x406fe0001a493812 */ /* 0x000fe200078efcff */
[----:B------:R-:W-:Y:S01]  /*83310*/  DSETP.MIN.AND P2, P3, R38, 255, PT ;  /* 0x406fe0002600742a */ /* 0x000fe20003b40000 */
[----:B------:R-:W-:Y:S01]  /*83320*/  IMAD.MOV.U32 R26, RZ, RZ, R37 ;  /* 0x000000ffff1a7224 */ /* 0x000fe200078e0025 */
[----:B------:R3:W-:Y:S01]  /*83330*/  F2I.U32.F64.TRUNC R21, R6 ;  /* 0x0000000600157311 */ /* 0x0007e2000030d000 */
[----:B------:R-:W-:Y:S01]  /*83340*/  IMAD.MOV.U32 R37, RZ, RZ, 0x80000 ;  /* 0x00080000ff257424 */ /* 0x000fe200078e00ff */
[----:B--2---:R-:W-:Y:S01]  /*83350*/  DMUL R66, R24, R22 ;  /* 0x0000001618427228 */ /* 0x004fe20000000000 */
[----:B------:R-:W-:Y:S01]  /*83360*/  IMAD.MOV.U32 R24, RZ, RZ, 0x80000 ;  /* 0x00080000ff187424 */ /* 0x000fe200078e00ff */
[----:B------:R-:W-:-:S04]  /*83370*/  MOV R22, R39 ;  /* 0x0000002700167202 */ /* 0x000fc80000000f00 */
[----:B------:R-:W2:Y:S01]  /*83380*/  F2I.U32.F64.TRUNC R72, R72 ;  /* 0x0000004800487311 */ /* 0x000ea2000030d000 */
[----:B------:R-:W-:Y:S02]  /*83390*/  LOP3.LUT R39, R0, 0xff, RZ, 0xc0, !PT ;  /* 0x000000ff00277812 */ /* 0x000fe400078ec0ff */
[----:B------:R-:W-:Y:S02]  /*833a0*/  FSEL R23, R22, 3.748046875, P2 ;  /* 0x406fe00016177808 */ /* 0x000fe40001000000 */
[----:B---3--:R-:W-:Y:S02]  /*833b0*/  FSEL R7, R26, 3.748046875, P0 ;  /* 0x406fe0001a077808 */ /* 0x008fe40000000000 */
[----:B------:R-:W-:Y:S01]  /*833c0*/  @P3 LOP3.LUT R23, R24, 0x406fe000, RZ, 0xfc, !PT ;  /* 0x406fe00018173812 */ /* 0x000fe200078efcff */
[----:B------:R-:W-:Y:S01]  /*833d0*/  IMAD.MOV.U32 R24, RZ, RZ, R65 ;  /* 0x000000ffff187224 */ /* 0x000fe200078e0041 */
[----:B------:R-:W-:Y:S01]  /*833e0*/  SEL R22, R38, RZ, P2 ;  /* 0x000000ff26167207 */ /* 0x000fe20001000000 */
[----:B------:R-:W-:Y:S01]  /*833f0*/  DSETP.MIN.AND P2, P3, R66, 255, PT ;  /* 0x406fe0004200742a */ /* 0x000fe20003b40000 */
[----:B------:R-:W-:-:S02]  /*83400*/  @P1 LOP3.LUT R7, R74, 0x406fe000, RZ, 0xfc, !PT ;  /* 0x406fe0004a071812 */ /* 0x000fc400078efcff */
[----:B------:R-:W-:Y:S01]  /*83410*/  SEL R6, R36, RZ, P0 ;  /* 0x000000ff24067207 */ /* 0x000fe20000000000 */
[----:B------:R-:W-:Y:S01]  /*83420*/  DSETP.MIN.AND P0, P1, R64, 255, PT ;  /* 0x406fe0004000742a */ /* 0x000fe20003900000 */
[----:B------:R-:W3:Y:S01]  /*83430*/  F2I.U32.F64.TRUNC R22, R22 ;  /* 0x0000001600167311 */ /* 0x000ee2000030d000 */
[----:B------:R-:W-:Y:S01]  /*83440*/  IMAD.MOV.U32 R36, RZ, RZ, 0x80000 ;  /* 0x00080000ff247424 */ /* 0x000fe200078e00ff */
[----:B--2---:R-:W-:-:S03]  /*83450*/  LOP3.LUT R72, R72, 0xff, RZ, 0xc0, !PT ;  /* 0x000000ff48487812 */ /* 0x004fc600078ec0ff */
[----:B------:R-:W-:Y:S02]  /*83460*/  FSEL R25, R24, 3.748046875, P0 ;  /* 0x406fe00018197808 */ /* 0x000fe40000000000 */
[----:B------:R-:W-:Y:S01]  /*83470*/  SEL R24, R64, RZ, P0 ;  /* 0x000000ff40187207 */ /* 0x000fe20000000000 */
[----:B------:R2:W4:Y:S05]  /*83480*/  F2I.U32.F64.TRUNC R26, R6 ;  /* 0x00000006001a7311 */ /* 0x00052a000030d000 */
[----:B------:R-:W-:Y:S01]  /*83490*/  @P1 LOP3.LUT R25, R36, 0x406fe000, RZ, 0xfc, !PT ;  /* 0x406fe00024191812 */ /* 0x000fe200078efcff */
[----:B------:R-:W-:Y:S01]  /*834a0*/  DSETP.MIN.AND P0, P1, R34, 255, PT ;  /* 0x406fe0002200742a */ /* 0x000fe20003900000 */
[----:B---3--:R-:W-:-:S02]  /*834b0*/  LOP3.LUT R0, R22, 0xff, RZ, 0xc0, !PT ;  /* 0x000000ff16007812 */ /* 0x008fc400078ec0ff */
[----:B------:R3:W5:Y:S01]  /*834c0*/  F2I.U32.F64.TRUNC R36, R24 ;  /* 0x0000001800247311 */ /* 0x000762000030d000 */
[----:B--2---:R-:W-:Y:S02]  /*834d0*/  IMAD.MOV.U32 R6, RZ, RZ, R67 ;  /* 0x000000ffff067224 */ /* 0x004fe400078e0043 */
[----:B------:R-:W-:-:S03]  /*834e0*/  IMAD.IADD R0, R39, 0x1, R0 ;  /* 0x0000000127007824 */ /* 0x000fc600078e0200 */
[----:B------:R-:W-:Y:S02]  /*834f0*/  FSEL R7, R6, 3.748046875, P2 ;  /* 0x406fe00006077808 */ /* 0x000fe40001000000 */
[----:B------:R-:W-:Y:S02]  /*83500*/  @P3 LOP3.LUT R7, R37, 0x406fe000, RZ, 0xfc, !PT ;  /* 0x406fe00025073812 */ /* 0x000fe400078efcff */
[----:B------:R-:W-:Y:S01]  /*83510*/  SEL R6, R66, RZ, P2 ;  /* 0x000000ff42067207 */ /* 0x000fe20001000000 */
[----:B---3--:R-:W-:Y:S01]  /*83520*/  IMAD.MOV.U32 R24, RZ, RZ, R35 ;  /* 0x000000ffff187224 */ /* 0x008fe200078e0023 */
[----:B----4-:R-:W-:Y:S02]  /*83530*/  LOP3.LUT R26, R26, 0xff, RZ, 0xc0, !PT ;  /* 0x000000ff1a1a7812 */ /* 0x010fe400078ec0ff */
[----:B------:R2:W3:Y:S01]  /*83540*/  F2I.U32.F64.TRUNC R37, R6 ;  /* 0x0000000600257311 */ /* 0x0004e2000030d000 */
[----:B-----5:R-:W-:Y:S02]  /*83550*/  LOP3.LUT R36, R36, 0xff, RZ, 0xc0, !PT ;  /* 0x000000ff24247812 */ /* 0x020fe400078ec0ff */
[----:B------:R-:W-:-:S02]  /*83560*/  IMAD.IADD R23, R26, 0x1, R39 ;  /* 0x000000011a177824 */ /* 0x000fc400078e0227 */
[----:B------:R-:W-:-:S04]  /*83570*/  IMAD.MOV.U32 R26, RZ, RZ, 0x80000 ;  /* 0x00080000ff1a7424 */ /* 0x000fc800078e00ff */
[----:B------:R-:W4:Y:S01]  /*83580*/  I2F.F64.U32 R22, R23 ;  /* 0x0000001700167312 */ /* 0x000f220000201800 */
[----:B--2---:R-:W-:Y:S02]  /*83590*/  FSEL R7, R24, 3.748046875, P0 ;  /* 0x406fe00018077808 */ /* 0x004fe40000000000 */
[----:B------:R-:W-:Y:S02]  /*835a0*/  @P1 LOP3.LUT R7, R26, 0x406fe000, RZ, 0xfc, !PT ;  /* 0x406fe0001a071812 */ /* 0x000fe400078efcff */
[----:B------:R-:W-:Y:S01]  /*835b0*/  LOP3.LUT R26, R21, 0xff, RZ, 0xc0, !PT ;  /* 0x000000ff151a7812 */ /* 0x000fe200078ec0ff */
[----:B------:R-:W-:Y:S01]  /*835c0*/  IMAD.MOV.U32 R21, RZ, RZ, 0x80000 ;  /* 0x00080000ff157424 */ /* 0x000fe200078e00ff */
[----:B---3--:R-:W-:Y:S01]  /*835d0*/  LOP3.LUT R37, R37, 0xff, RZ, 0xc0, !PT ;  /* 0x000000ff25257812 */ /* 0x008fe200078ec0ff */
[----:B------:R2:W3:Y:S01]  /*835e0*/  I2F.F64.U32 R24, R0 ;  /* 0x0000000000187312 */ /* 0x0004e20000201800 */
[----:B------:R-:W-:Y:S02]  /*835f0*/  SEL R6, R34, RZ, P0 ;  /* 0x000000ff22067207 */ /* 0x000fe40000000000 */
[----:B------:R-:W-:Y:S01]  /*83600*/  IADD3 R34, PT, PT, R39, R36, RZ ;  /* 0x0000002427227210 */ /* 0x000fe20007ffe0ff */
[----:B------:R-:W-:-:S02]  /*83610*/  IMAD.IADD R37, R37, 0x1, R26 ;  /* 0x0000000125257824 */ /* 0x000fc400078e021a */
[----:B------:R-:W-:Y:S01]  /*83620*/  IMAD.MOV.U32 R26, RZ, RZ, 0x80000 ;  /* 0x00080000ff1a7424 */ /* 0x000fe200078e00ff */
[----:B----4-:R-:W-:Y:S01]  /*83630*/  DSETP.MIN.AND P0, P1, R22, 255, PT ;  /* 0x406fe0001600742a */ /* 0x010fe20003900000 */
[----:B--2---:R-:W-:Y:S01]  /*83640*/  IMAD.MOV.U32 R0, RZ, RZ, R23 ;  /* 0x000000ffff007224 */ /* 0x004fe200078e0017 */
[----:B------:R-:W-:Y:S01]  /*83650*/  I2F.F64.U32 R34, R34 ;  /* 0x0000002200227312 */ /* 0x000fe20000201800 */
[----:B---3--:R-:W-:-:S07]  /*83660*/  DSETP.MIN.AND P2, P3, R24, 255, PT ;  /* 0x406fe0001800742a */ /* 0x008fce0003b40000 */
        /* <DEDUP_REMOVED lines=60> */
[----:B------:R-:W2:Y:S01]  /*83a30*/  F2I.U32.F64.TRUNC R24, R24 ;  /* 0x0000001800187311 */ /* 0x000ea2000030d000 */
[----:B---3--:R-:W-:-:S07]  /*83a40*/  PRMT R163, R22, 0x7610, R163 ;  /* 0x0000761016a37816 */ /* 0x008fce00000000a3 */
[----:B------:R-:W3:Y:S01]  /*83a50*/  F2I.U32.F64.TRUNC R6, R6 ;  /* 0x0000000600067311 */ /* 0x000ee2000030d000 */
[----:B--2---:R-:W-:Y:S02]  /*83a60*/  PRMT R133, R24, 0x7610, R133 ;  /* 0x0000761018857816 */ /* 0x004fe40000000085 */
[----:B---3--:R-:W-:Y:S01]  /*83a70*/  PRMT R132, R6, 0x7610, R132 ;  /* 0x0000761006847816 */ /* 0x008fe20000000084 */
[----:B------:R-:W-:Y:S06]  /*83a80*/  BRA `(.L_x_2233) ;  /* 0x0000000800847947 */ /* 0x000fec0003800000 */
.L_x_2410:
[----:B------:R-:W2:Y:S04]  /*83a90*/  LDG.E.64 R36, desc[UR4][R24.64+0x50] ;  /* 0x0000500418247981 */ /* 0x000ea8000c1e1b00 */
[----:B------:R3:W4:Y:S01]  /*83aa0*/  LDG.E.64 R34, desc[UR4][R24.64+0x58] ;  /* 0x0000580418227981 */ /* 0x000722000c1e1b00 */
[----:B------:R-:W-:Y:S01]  /*83ab0*/  MOV R22, 0x80000 ;  /* 0x0008000000167802 */ /* 0x000fe20000000f00 */
[----:B------:R-:W-:Y:S01]  /*83ac0*/  IMAD.MOV.U32 R72, RZ, RZ, 0x80000 ;  /* 0x00080000ff487424 */ /* 0x000fe200078e00ff */
[----:B------:R-:W-:Y:S02]  /*83ad0*/  LOP3.LUT R64, R164, 0xff, RZ, 0xc0, !PT ;  /* 0x000000ffa4407812 */ /* 0x000fe400078ec0ff */
[----:B------:R-:W-:Y:S02]  /*83ae0*/  LOP3.LUT R163, R163, 0xff, RZ, 0xc0, !PT ;  /* 0x000000ffa3a37812 */ /* 0x000fe400078ec0ff */
[----:B------:R-:W-:-:S02]  /*83af0*/  LOP3.LUT R66, R133, 0xff, RZ, 0xc0, !PT ;  /* 0x000000ff85427812 */ /* 0x000fc400078ec0ff */
[----:B------:R-:W-:Y:S01]  /*83b00*/  I2F.F64.U16 R64, R64 ;  /* 0x0000004000407312 */ /* 0x000fe20000101800 */
[----:B------:R-:W-:-:S07]  /*83b10*/  LOP3.LUT R132, R132, 0xff, RZ, 0xc0, !PT ;  /* 0x000000ff84847812 */ /* 0x000fce00078ec0ff */
        /* <DEDUP_REMOVED lines=9> */
[----:B------:R-:W-:Y:S01]  /*83bb0*/  IMAD.MOV.U32 R26, RZ, RZ, R38 ;  /* 0x000000ffff1a7224 */ /* 0x000fe200078e0026 */
[----:B------:R-:W-:Y:S01]  /*83bc0*/  FSEL R21, R0, 3.748046875, P0 ;  /* 0x406fe00000157808 */ /* 0x000fe20000000000 */
[----:B------:R-:W-:-:S05]  /*83bd0*/  DMUL R34, R34, 255 ;  /* 0x406fe00022227828 */ /* 0x000fca0000000000 */
[----:B------:R-:W-:Y:S01]  /*83be0*/  @P1 LOP3.LUT R21, R22, 0x406fe000, RZ, 0xfc, !PT ;  /* 0x406fe00016151812 */ /* 0x000fe200078efcff */
[----:B------:R-:W-:Y:S01]  /*83bf0*/  DMUL R22, R36, 255 ;  /* 0x406fe00024167828 */ /* 0x000fe20000000000 */
[----:B------:R-:W2:Y:S03]  /*83c00*/  I2F.F64.U16 R36, R163 ;  /* 0x000000a300247312 */ /* 0x000ea60000101800 */
[----:B------:R-:W-:Y:S02]  /*83c10*/  IMAD.MOV.U32 R7, RZ, RZ, R21 ;  /* 0x000000ffff077224 */ /* 0x000fe400078e0015 */
[----:B------:R-:W-:Y:S02]  /*83c20*/  IMAD.MOV.U32 R21, RZ, RZ, 0x80000 ;  /* 0x00080000ff157424 */ /* 0x000fe400078e00ff */
[----:B------:R-:W-:Y:S01]  /*83c30*/  DSETP.MIN.AND P0, P1, R22, 255, PT ;  /* 0x406fe0001600742a */ /* 0x000fe20003900000 */
[----:B------:R3:W-:Y:S01]  /*83c40*/  F2I.U32.F64.TRUNC R0, R6 ;  /* 0x0000000600007311 */ /* 0x0007e2000030d000 */
[----:B--2---:R-:W-:Y:S01]  /*83c50*/  DMUL R36, R36, R24 ;  /* 0x0000001824247228 */ /* 0x004fe20000000000 */
[----:B---3--:R-:W-:-:S05]  /*83c60*/  IMAD.MOV.U32 R6, RZ, RZ, R23 ;  /* 0x000000ffff067224 */ /* 0x008fca00078e0017 */
[----:B------:R-:W-:Y:S01]  /*83c70*/  FSEL R7, R6, 3.748046875, P0 ;  /* 0x406fe00006077808 */ /* 0x000fe20000000000 */
[----:B------:R-:W-:Y:S01]  /*83c80*/  IMAD.MOV.U32 R6, RZ, RZ, R22 ;  /* 0x000000ffff067224 */ /* 0x000fe200078e0016 */
[----:B------:R-:W-:-:S04]  /*83c90*/  DMUL R22, R64, R24 ;  /* 0x0000001840167228 */ /* 0x000fc80000000000 */
[----:B------:R-:W-:Y:S01]  /*83ca0*/  @P1 LOP3.LUT R7, R21, 0x406fe000, RZ, 0xfc, !PT ;  /* 0x406fe00015071812 */ /* 0x000fe200078efcff */
[----:B------:R-:W2:Y:S01]  /*83cb0*/  I2F.F64.U16 R64, R132 ;  /* 0x0000008400407312 */ /* 0x000ea20000101800 */
[----:B------:R-:W-:Y:S01]  /*83cc0*/  IMAD.MOV.U32 R21, RZ, RZ, R39 ;  /* 0x000000ffff157224 */ /* 0x000fe200078e0027 */
[-C--:B------:R-:W-:Y:S01]  /*83cd0*/  DMUL R38, R66, R24.reuse ;  /* 0x0000001842267228 */ /* 0x080fe20000000000 */
[----:B------:R-:W-:Y:S02]  /*83ce0*/  SEL R6, R6, RZ, P0 ;  /* 0x000000ff06067207 */ /* 0x000fe40000000000 */
[----:B------:R-:W-:Y:S01]  /*83cf0*/  SEL R66, R26, RZ, P2 ;  /* 0x000000ff1a427207 */ /* 0x000fe20001000000 */
[----:B------:R-:W-:Y:S01]  /*83d00*/  DSETP.MIN.AND P0, P1, R22, 255, PT ;  /* 0x406fe0001600742a */ /* 0x000fe20003900000 */
[----:B------:R-:W-:Y:S02]  /*83d10*/  FSEL R73, R21, 3.748046875, P2 ;  /* 0x406fe00015497808 */ /* 0x000fe40001000000 */
[----:B------:R-:W-:Y:S01]  /*83d20*/  @P3 LOP3.LUT R73, R72, 0x406fe000, RZ, 0xfc, !PT ;  /* 0x406fe00048493812 */ /* 0x000fe200078efcff */
[----:B------:R-:W-:Y:S01]  /*83d30*/  DSETP.MIN.AND P2, P3, R36, 255, PT ;  /* 0x406fe0002400742a */ /* 0x000fe20003b40000 */
[----:B------:R-:W-:Y:S01]  /*83d40*/  MOV R26, R23 ;  /* 0x00000017001a7202 */ /* 0x000fe20000000f00 */
[----:B------:R-:W-:Y:S01]  /*83d50*/  IMAD.MOV.U32 R23, RZ, RZ, R37 ;  /* 0x000000ffff177224 */ /* 0x000fe200078e0025 */
[----:B------:R3:W-:Y:S01]  /*83d60*/  F2I.U32.F64.TRUNC R21, R6 ;  /* 0x0000000600157311 */ /* 0x0007e2000030d000 */
[----:B------:R-:W-:Y:S01]  /*83d70*/  IMAD.MOV.U32 R37, RZ, RZ, 0x80000 ;  /* 0x00080000ff257424 */ /* 0x000fe200078e00ff */
[----:B--2---:R-:W-:Y:S01]  /*83d80*/  DMUL R64, R64, R24 ;  /* 0x0000001840407228 */ /* 0x004fe20000000000 */
[----:B------:R-:W-:Y:S01]  /*83d90*/  IMAD.MOV.U32 R67, RZ, RZ, R73 ;  /* 0x000000ffff437224 */ /* 0x000fe200078e0049 */
[----:B------:R-:W-:Y:S01]  /*83da0*/  FSEL R23, R23, 3.748046875, P2 ;  /* 0x406fe00017177808 */ /* 0x000fe20001000000 */
[----:B------:R-:W-:-:S03]  /*83db0*/  IMAD.MOV.U32 R24, RZ, RZ, 0x80000 ;  /* 0x00080000ff187424 */ /* 0x000fc600078e00ff */
[----:B------:R-:W2:Y:S01]  /*83dc0*/  F2I.U32.F64.TRUNC R66, R66 ;  /* 0x0000004200427311 */ /* 0x000ea2000030d000 */
[----:B---3--:R-:W-:Y:S02]  /*83dd0*/  SEL R6, R22, RZ, P0 ;  /* 0x000000ff16067207 */ /* 0x008fe40000000000 */
[----:B------:R-:W-:Y:S02]  /*83de0*/  FSEL R7, R26, 3.748046875, P0 ;  /* 0x406fe0001a077808 */ /* 0x000fe40000000000 */
[----:B------:R-:W-:Y:S01]  /*83df0*/  @P3 LOP3.LUT R23, R24, 0x406fe000, RZ, 0xfc, !PT ;  /* 0x406fe00018173812 */ /* 0x000fe200078efcff */
[----:B------:R-:W-:Y:S01]  /*83e00*/  IMAD.MOV.U32 R24, RZ, RZ, R39 ;  /* 0x000000ffff187224 */ /* 0x000fe200078e0027 */
[----:B------:R-:W-:Y:S01]  /*83e10*/  SEL R22, R36, RZ, P2 ;  /* 0x000000ff24167207 */ /* 0x000fe20001000000 */
[----:B------:R-:W-:Y:S01]  /*83e20*/  DSETP.MIN.AND P2, P3, R64, 255, PT ;  /* 0x406fe0004000742a */ /* 0x000fe20003b40000 */
[----:B------:R-:W-:Y:S01]  /*83e30*/  @P1 LOP3.LUT R7, R72, 0x406fe000, RZ, 0xfc, !PT ;  /* 0x406fe00048071812 */ /* 0x000fe200078efcff */
[----:B------:R-:W-:Y:S01]  /*83e40*/  DSETP.MIN.AND P0, P1, R38, 255, PT ;  /* 0x406fe0002600742a */ /* 0x000fe20003900000 */
[----:B------:R-:W-:-:S02]  /*83e50*/  LOP3.LUT R39, R0, 0xff, RZ, 0xc0, !PT ;  /* 0x000000ff00277812 */ /* 0x000fc400078ec0ff */
[----:B------:R3:W4:Y:S01]  /*83e60*/  F2I.U32.F64.TRUNC R26, R6 ;  /* 0x00000006001a7311 */ /* 0x000722000030d000 */
[----:B--2---:R-:W-:Y:S02]  /*83e70*/  LOP3.LUT R66, R66, 0xff, RZ, 0xc0, !PT ;  /* 0x000000ff42427812 */ /* 0x004fe400078ec0ff */
[----:B------:R-:W-:Y:S02]  /*83e80*/  FSEL R25, R24, 3.748046875, P0 ;  /* 0x406fe00018197808 */ /* 0x000fe40000000000 */
[----:B------:R-:W-:-:S03]  /*83e90*/  SEL R24, R38, RZ, P0 ;  /* 0x000000ff26187207 */ /* 0x000fc60000000000 */
[----:B------:R-:W2:Y:S01]  /*83ea0*/  F2I.U32.F64.TRUNC R22, R22 ;  /* 0x0000001600167311 */ /* 0x000ea2000030d000 */
[----:B---3--:R-:W-:Y:S02]  /*83eb0*/  IMAD.MOV.U32 R6, RZ, RZ, R65 ;  /* 0x000000ffff067224 */ /* 0x008fe400078e0041 */
[C---:B------:R-:W-:Y:S01]  /*83ec0*/  @P1 LOP3.LUT R25, R37.reuse, 0x406fe000, RZ, 0xfc, !PT ;  /* 0x406fe00025191812 */ /* 0x040fe200078efcff */
[----:B------:R-:W-:Y:S02]  /*83ed0*/  DSETP.MIN.AND P0, P1, R34, 255, PT ;  /* 0x406fe0002200742a */ /* 0x000fe40003900000 */
[----:B------:R-:W-:Y:S02]  /*83ee0*/  FSEL R7, R6, 3.748046875, P2 ;  /* 0x406fe00006077808 */ /* 0x000fe40001000000 */
[----:B------:R3:W5:Y:S01]  /*83ef0*/  F2I.U32.F64.TRUNC R36, R24 ;  /* 0x0000001800247311 */ /* 0x000762000030d000 */
[----:B------:R-:W-:Y:S02]  /*83f00*/  @P3 LOP3.LUT R7, R37, 0x406fe000, RZ, 0xfc, !PT ;  /* 0x406fe00025073812 */ /* 0x000fe400078efcff */
[----:B------:R-:W-:-:S02]  /*83f10*/  SEL R6, R64, RZ, P2 ;  /* 0x000000ff40067207 */ /* 0x000fc40001000000 */
[----:B----4-:R-:W-:Y:S02]  /*83f20*/  LOP3.LUT R26, R26, 0xff, RZ, 0xc0, !PT ;  /* 0x000000ff1a1a7812 */ /* 0x010fe400078ec0ff */
[----:B--2---:R-:W-:Y:S01]  /*83f30*/  LOP3.LUT R0, R22, 0xff, RZ, 0xc0, !PT ;  /* 0x000000ff16007812 */ /* 0x004fe200078ec0ff */
[----:B------:R2:W4:Y:S01]  /*83f40*/  F2I.U32.F64.TRUNC R37, R6 ;  /* 0x0000000600257311 */ /* 0x000522000030d000 */
[----:B---3--:R-:W-:Y:S01]  /*83f50*/  MOV R24, R35 ;  /* 0x0000002300187202 */ /* 0x008fe20000000f00 */
[----:B------:R-:W-:Y:S02]  /*83f60*/  IMAD.IADD R23, R26, 0x1, R39 ;  /* 0x000000011a177824 */ /* 0x000fe400078e0227 */
[----:B------:R-:W-:Y:S02]  /*83f70*/  IMAD.IADD R0, R39, 0x1, R0 ;  /* 0x0000000127007824 */ /* 0x000fe400078e0200 */
[----:B------:R-:W-:Y:S01]  /*83f80*/  IMAD.MOV.U32 R26, RZ, RZ, 0x80000 ;  /* 0x00080000ff1a7424 */ /* 0x000fe200078e00ff */
[----:B-----5:R-:W-:Y:S01]  /*83f90*/  LOP3.LUT R36, R36, 0xff, RZ, 0xc0, !PT ;  /* 0x000000ff24247812 */ /* 0x020fe200078ec0ff */
[----:B------:R-:W3:Y:S01]  /*83fa0*/  I2F.F64.U32 R22, R23 ;  /* 0x0000001700167312 */ /* 0x000ee20000201800 */
[----:B--2---:R-:W-:-:S02]  /*83fb0*/  FSEL R7, R24, 3.748046875, P0 ;  /* 0x406fe00018077808 */ /* 0x004fc40000000000 */
[----:B------:R-:W-:Y:S02]  /*83fc0*/  @P1 LOP3.LUT R7, R26, 0x406fe000, RZ, 0xfc, !PT ;  /* 0x406fe0001a071812 */ /* 0x000fe400078efcff */
[----:B------:R-:W-:Y:S01]  /*83fd0*/  LOP3.LUT R26, R21, 0xff, RZ, 0xc0, !PT ;  /* 0x000000ff151a7812 */ /* 0x000fe200078ec0ff */
[----:B------:R-:W-:Y:S01]  /*83fe0*/  IMAD.MOV.U32 R21, RZ, RZ, 0x80000 ;  /* 0x00080000ff157424 */ /* 0x000fe200078e00ff */
[----:B----4-:R-:W-:Y:S01]  /*83ff0*/  LOP3.LUT R37, R37, 0xff, RZ, 0xc0, !PT ;  /* 0x000000ff25257812 */ /* 0x010fe200078ec0ff */
[----:B------:R2:W4:Y:S01]  /*84000*/  I2F.F64.U32 R24, R0 ;  /* 0x0000000000187312 */ /* 0x0005220000201800 */
[----:B------:R-:W-:Y:S01]  /*84010*/  SEL R6, R34, RZ, P0 ;  /* 0x000000ff22067207 */ /* 0x000fe20000000000 */
[----:B------:R-:W-:Y:S02]  /*84020*/  IMAD.IADD R34, R39, 0x1, R36 ;  /* 0x0000000127227824 */ /* 0x000fe400078e0224 */
[----:B------:R-:W-:Y:S02]  /*84030*/  IMAD.IADD R37, R37, 0x1, R26 ;  /* 0x0000000125257824 */ /* 0x000fe400078e021a */
[----:B------:R-:W-:Y:S01]  /*84040*/  IMAD.MOV.U32 R26, RZ, RZ, 0x80000 ;  /* 0x00080000ff1a7424 */ /* 0x000fe200078e00ff */
[----:B---3--:R-:W-:Y:S01]  /*84050*/  DSETP.MIN.AND P0, P1, R22, 255, PT ;  /* 0x406fe0001600742a */ /* 0x008fe20003900000 */
[----:B--2---:R-:W-:Y:S01]  /*84060*/  IMAD.MOV.U32 R0, RZ, RZ, R23 ;  /* 0x000000ffff007224 */ /* 0x004fe200078e0017 */
[----:B------:R-:W-:Y:S01]  /*84070*/  I2F.F64.U32 R34, R34 ;  /* 0x0000002200227312 */ /* 0x000fe20000201800 */
[----:B----4-:R-:W-:-:S07]  /*84080*/  DSETP.MIN.AND P2, P3, R24, 255, PT ;  /* 0x406fe0001800742a */ /* 0x010fce0003b40000 */
        /* <DEDUP_REMOVED lines=20> */
[----:B---3--:R-:W-:-:S04]  /*841d0*/  MOV R6, R37 ;  /* 0x0000002500067202 */ /* 0x008fc80000000f00 */
[----:B------:R-:W-:Y:S02]  /*841e0*/  FSEL R7, R6, 3.748046875, P2 ;  /* 0x406fe00006077808 */ /* 0x000fe40001000000 */
[----:B------:R-:W-:Y:S02]  /*841f0*/  SEL R6, R36, RZ, P2 ;  /* 0x000000ff24067207 */ /* 0x000fe40001000000 */
[----:B------:R-:W-:Y:S02]  /*84200*/  @P3 LOP3.LUT R7, R26, 0x406fe000, RZ, 0xfc, !PT ;  /* 0x406fe0001a073812 */ /* 0x000fe400078efcff */
[----:B----4-:R-:W-:Y:S01]  /*84210*/  LOP3.LUT R23, R0, 0xff, RZ, 0xc0, !PT ;  /* 0x000000ff00177812 */ /* 0x010fe200078ec0ff */
[C---:B------:R-:W-:Y:S01]  /*84220*/  IMAD.IADD R0, R66.reuse, 0x1, R35 ;  /* 0x0000000142007824 */ /* 0x040fe200078e0223 */
[----:B------:R-:W3:Y:S01]  /*84230*/  F2I.U32.F64.TRUNC R6, R6 ;  /* 0x0000000600067311 */ /* 0x000ee2000030d000 */
[----:B--2---:R-:W-:Y:S02]  /*84240*/  LOP3.LUT R21, R21, 0xff, RZ, 0xc0, !PT ;  /* 0x000000ff15157812 */ /* 0x004fe400078ec0ff */
[----:B------:R-:W-:-:S03]  /*84250*/  IMAD.IADD R23, R66, 0x1, R23 ;  /* 0x0000000142177824 */ /* 0x000fc600078e0217 */
[----:B------:R-:W-:Y:S02]  /*84260*/  IMAD.IADD R21, R66, 0x1, R21 ;  /* 0x0000000142157824 */ /* 0x000fe400078e0215 */
[----:B------:R-:W2:Y:S01]  /*84270*/  I2F.F64.U32 R24, R0 ;  /* 0x0000000000187312 */ /* 0x000ea20000201800 */
[----:B---3--:R-:W-:-:S07]  /*84280*/  LOP3.LUT R7, R6, 0xff, RZ, 0xc0, !PT ;  /* 0x000000ff06077812 */ /* 0x008fce00078ec0ff */
        /* <DEDUP_REMOVED lines=23> */
[----:B--2---:R-:W-:Y:S02]  /*84400*/  MOV R6, 0x80000 ;  /* 0x0008000000067802 */ /* 0x004fe40000000f00 */
[----:B------:R-:W-:Y:S02]  /*84410*/  FSEL R7, R0, 3.748046875, P2 ;  /* 0x406fe00000077808 */ /* 0x000fe40001000000 */
[----:B------:R-:W-:Y:S02]  /*84420*/  @P3 LOP3.LUT R7, R6, 0x406fe000, RZ, 0xfc, !PT ;  /* 0x406fe00006073812 */ /* 0x000fe400078efcff */
[----:B------:R-:W-:Y:S02]  /*84430*/  SEL R6, R36, RZ, P2 ;  /* 0x000000ff24067207 */ /* 0x000fe40001000000 */
[----:B------:R-:W-:-:S04]  /*84440*/  @P1 LOP3.LUT R25, R21, 0x406fe000, RZ, 0xfc, !PT ;  /* 0x406fe00015191812 */ /* 0x000fc800078efcff */
[----:B------:R-:W2:Y:S01]  /*84450*/  F2I.U32.F64.TRUNC R24, R24 ;  /* 0x0000001800187311 */ /* 0x000ea2000030d000 */
[----:B---3--:R-:W-:-:S07]  /*84460*/  PRMT R163, R22, 0x7610, R163 ;  /* 0x0000761016a37816 */ /* 0x008fce00000000a3 */
[----:B------:R-:W3:Y:S01]  /*84470*/  F2I.U32.F64.TRUNC R6, R6 ;  /* 0x0000000600067311 */ /* 0x000ee2000030d000 */
[----:B--2---:R-:W-:Y:S02]  /*84480*/  PRMT R133, R24, 0x7610, R133 ;  /* 0x0000761018857816 */ /* 0x004fe40000000085 */
[----:B---3--:R-:W-:-:S07]  /*84490*/  PRMT R132, R6, 0x7610, R132 ;  /* 0x0000761006847816 */ /* 0x008fce0000000084 */
.L_x_2233:
[----:B------:R-:W-:Y:S05]  /*844a0*/  BSYNC.RECONVERGENT B6 ;  /* 0x0000000000067941 */ /* 0x000fea0003800200 */
.L_x_2216:
[----:B------:R-:W-:Y:S01]  /*844b0*/  DMUL R6, R142, R148 ;  /* 0x000000948e067228 */ /* 0x000fe20000000000 */
[----:B------:R-:W-:Y:S01]  /*844c0*/  IMAD.MOV.U32 R24, RZ, RZ, 0x0 ;  /* 0x00000000ff187424 */ /* 0x000fe200078e00ff */
[----:B------:R-:W-:Y:S01]  /*844d0*/  BSSY.RECONVERGENT B0, `(.L_x_2411) ;  /* 0x00000cd000007945 */ /* 0x000fe20003800200 */
[----:B------:R-:W-:Y:S01]  /*844e0*/  IMAD.MOV.U32 R25, RZ, RZ, 0x3ff80000 ;  /* 0x3ff80000ff197424 */ /* 0x000fe200078e00ff */
        /* <DEDUP_REMOVED lines=34> */
[----:B------:R-:W-:Y:S01]  /*84710*/  IMAD.MOV.U32 R36, RZ, RZ, R34 ;  /* 0x000000ffff247224 */ /* 0x000fe200078e0022 */
[----:B------:R-:W-:-:S07]  /*84720*/  MOV R37, R35 ;  /* 0x0000002300257202 */ /* 0x000fce0000000f00 */
.L_x_2418:
        /* <DEDUP_REMOVED lines=21> */
.L_x_2417:
[----:B------:R-:W-:Y:S05]  /*84880*/  BSYNC.RECONVERGENT B3 ;  /* 0x0000000000037941 */ /* 0x000fea0003800200 */
.L_x_2416:
        /* <DEDUP_REMOVED lines=10> */
.L_x_2415:
[----:B------:R-:W-:Y:S01]  /*84930*/  IMAD.MOV.U32 R34, RZ, RZ, R22 ;  /* 0x000000ffff227224 */ /* 0x000fe200078e0016 */
[----:B------:R-:W-:-:S07]  /*84940*/  MOV R35, R23 ;  /* 0x0000001700237202 */ /* 0x000fce0000000f00 */
.L_x_2414:
[----:B------:R-:W-:Y:S05]  /*84950*/  BSYNC.RECONVERGENT B1 ;  /* 0x0000000000017941 */ /* 0x000fea0003800200 */
.L_x_2413:
        /* <DEDUP_REMOVED lines=20> */
.L_x_2423:
        /* <DEDUP_REMOVED lines=21> */
.L_x_2422:
[----:B------:R-:W-:Y:S05]  /*84bf0*/  BSYNC.RECONVERGENT B3 ;  /* 0x0000000000037941 */ /* 0x000fea0003800200 */
.L_x_2421:
        /* <DEDUP_REMOVED lines=10> */
.L_x_2420:
[----:B------:R-:W-:Y:S05]  /*84ca0*/  BSYNC.RECONVERGENT B1 ;  /* 0x0000000000017941 */ /* 0x000fea0003800200 */
.L_x_2419:
        /* <DEDUP_REMOVED lines=28> */
.L_x_2425:
[----:B------:R-:W-:Y:S05]  /*84e70*/  BSYNC.RECONVERGENT B1 ;  /* 0x0000000000017941 */ /* 0x000fea0003800200 */
.L_x_2424:
[----:B------:R-:W2:Y:S01]  /*84e80*/  MUFU.RCP64H R7, R39 ;  /* 0x0000002700077308 */ /* 0x000ea20000001800 */
[----:B------:R-:W-:Y:S01]  /*84e90*/  IMAD.MOV.U32 R6, RZ, RZ, 0x1 ;  /* 0x00000001ff067424 */ /* 0x000fe200078e00ff */
[----:B------:R-:W-:Y:S01]  /*84ea0*/  FSETP.GEU.AND P1, PT, |R143|, 6.5827683646048100446e-37, PT ;  /* 0x036000008f00780b */ /* 0x000fe20003f2e200 */
[----:B------:R-:W-:Y:S01]  /*84eb0*/  BSSY.RECONVERGENT B1, `(.L_x_2426) ;  /* 0x0000016000017945 */ /* 0x000fe20003800200 */
[----:B------:R-:W-:Y:S01]  /*84ec0*/  MOV R36, R22 ;  /* 0x0000001600247202 */ /* 0x000fe20000000f00 */
[----:B------:R-:W-:Y:S02]  /*84ed0*/  IMAD.MOV.U32 R37, RZ, RZ, R23 ;  /* 0x000000ffff257224 */ /* 0x000fe400078e0017 */
        /* <DEDUP_REMOVED lines=19> */
.L_x_2427:
[----:B------:R-:W-:Y:S05]  /*85010*/  BSYNC.RECONVERGENT B1 ;  /* 0x0000000000017941 */ /* 0x000fea0003800200 */
.L_x_2426:
        /* <DEDUP_REMOVED lines=21> */
.L_x_2429:
[----:B------:R-:W-:Y:S05]  /*85170*/  BSYNC.RECONVERGENT B1 ;  /* 0x0000000000017941 */ /* 0x000fea0003800200 */
.L_x_2428:
[----:B------:R-:W-:Y:S02]  /*85180*/  IMAD.MOV.U32 R6, RZ, RZ, R22 ;  /* 0x000000ffff067224 */ /* 0x000fe400078e0016 */
[----:B------:R-:W-:-:S07]  /*85190*/  IMAD.MOV.U32 R7, RZ, RZ, R23 ;  /* 0x000000ffff077224 */ /* 0x000fce00078e0017 */
.L_x_2412:
[----:B------:R-:W-:Y:S05]  /*851a0*/  BSYNC.RECONVERGENT B0 ;  /* 0x0000000000007941 */ /* 0x000fea0003800200 */
.L_x_2411:
        /* <DEDUP_REMOVED lines=18> */
[----:B------:R-:W-:Y:S01]  /*852d0*/  IMAD.MOV.U32 R72, RZ, RZ, R38 ;  /* 0x000000ffff487224 */ /* 0x000fe200078e0026 */
[----:B------:R-:W-:-:S07]  /*852e0*/  MOV R73, R39 ;  /* 0x0000002700497202 */ /* 0x000fce0000000f00 */
.L_x_2436:
        /* <DEDUP_REMOVED lines=21> */
.L_x_2435:
[----:B------:R-:W-:Y:S05]  /*85440*/  BSYNC.RECONVERGENT B2 ;  /* 0x0000000000027941 */ /* 0x000fea0003800200 */
.L_x_2434:
        /* <DEDUP_REMOVED lines=10> */
.L_x_2433:
[----:B------:R-:W-:Y:S05]  /*854f0*/  BSYNC.RECONVERGENT B0 ;  /* 0x0000000000007941 */ /* 0x000fea0003800200 */
.L_x_2432:
        /* <DEDUP_REMOVED lines=12> */
.L_x_2453:
        /* <DEDUP_REMOVED lines=28> */
.L_x_2445:
        /* <DEDUP_REMOVED lines=21> */
.L_x_2444:
[----:B------:R-:W-:Y:S05]  /*858d0*/  BSYNC.RECONVERGENT B3 ;  /* 0x0000000000037941 */ /* 0x000fea0003800200 */
.L_x_2443:
        /* <DEDUP_REMOVED lines=10> */
.L_x_2442:
[----:B------:R-:W-:Y:S02]  /*85980*/  IMAD.MOV.U32 R80, RZ, RZ, R22 ;  /* 0x000000ffff507224 */ /* 0x000fe400078e0016 */
[----:B------:R-:W-:-:S07]  /*85990*/  IMAD.MOV.U32 R81, RZ, RZ, R23 ;  /* 0x000000ffff517224 */ /* 0x000fce00078e0017 */
.L_x_2441:
[----:B------:R-:W-:Y:S05]  /*859a0*/  BSYNC.RECONVERGENT B1 ;  /* 0x0000000000017941 */ /* 0x000fea0003800200 */
.L_x_2440:
        /* <DEDUP_REMOVED lines=29> */
.L_x_2449:
[----:B------:R-:W-:Y:S05]  /*85b80*/  BSYNC.RECONVERGENT B2 ;  /* 0x0000000000027941 */ /* 0x000fea0003800200 */
.L_x_2448:
[----:B------:R-:W2:Y:S01]  /*85b90*/  MUFU.RCP64H R25, R81 ;  /* 0x0000005100197308 */ /* 0x000ea20000001800 */
[----:B------:R-:W-:Y:S01]  /*85ba0*/  MOV R24, 0x1 ;  /* 0x0000000100187802 */ /* 0x000fe20000000f00 */
[----:B------:R-:W-:Y:S01]  /*85bb0*/  BSSY.RECONVERGENT B2, `(.L_x_2450) ;  /* 0x0000017000027945 */ /* 0x000fe20003800200 */
[----:B------:R-:W-:Y:S01]  /*85bc0*/  FSETP.GEU.AND P1, PT, |R75|, 6.5827683646048100446e-37, PT ;  /* 0x036000004b00780b */ /* 0x000fe20003f2e200 */
        /* <DEDUP_REMOVED lines=21> */
.L_x_2451:
[----:B------:R-:W-:Y:S05]  /*85d20*/  BSYNC.RECONVERGENT B2 ;  /* 0x0000000000027941 */ /* 0x000fea0003800200 */
.L_x_2450:
        /* <DEDUP_REMOVED lines=23> */
.L_x_2452:
[----:B------:R-:W-:Y:S05]  /*85ea0*/  BSYNC.RECONVERGENT B2 ;  /* 0x0000000000027941 */ /* 0x000fea0003800200 */
.L_x_2447:
[----:B------:R-:W-:Y:S05]  /*85eb0*/  BSYNC.RECONVERGENT B1 ;  /* 0x0000000000017941 */ /* 0x000fea0003800200 */
.L_x_2446:
        /* <DEDUP_REMOVED lines=12> */
.L_x_2439:
[----:B------:R-:W-:Y:S05]  /*85f80*/  BSYNC.RELIABLE B0 ;  /* 0x0000000000007941 */ /* 0x000fea0003800100 */
.L_x_2438:
[----:B------:R-:W2:Y:S01]  /*85f90*/  LDCU UR6, c[0x0][0x3a8] ;  /* 0x00007500ff0677ac */ /* 0x000ea20008000800 */
[----:B------:R-:W-:-:S05]  /*85fa0*/  VIADD R82, R82, 0x1 ;  /* 0x0000000152527836 */ /* 0x000fca0000000000 */
[----:B--2---:R-:W-:-:S13]  /*85fb0*/  ISETP.NE.AND P0, PT, R82, UR6, PT ;  /* 0x0000000652007c0c */ /* 0x004fda000bf05270 */
[----:B------:R-:W-:Y:S05]  /*85fc0*/  @P0 BRA `(.L_x_2453) ;  /* 0xfffffff4007c0947 */ /* 0x000fea000383ffff */
.L_x_2437:
        /* <DEDUP_REMOVED lines=12> */
[----:B------:R-:W-:-:S07]  /*86090*/  IMAD.MOV.U32 R111, RZ, RZ, 0x7fefffff ;  /* 0x7fefffffff6f7424 */ /* 0x000fce00078e00ff */
.L_x_2471:
[----:B------:R-:W2:Y:S02]  /*860a0*/  LDC.64 R22, c[0x0][0x380] ;  /* 0x0000e000ff167b82 */ /* 0x000ea40000000a00 */
[----:B--2---:R-:W-:-:S05]  /*860b0*/  IMAD.WIDE.U32 R22, R116, 0x80, R22 ;  /* 0x0000008074167825 */ /* 0x004fca00078e0016 */
[----:B------:R-:W2:Y:S04]  /*860c0*/  LDG.E.64 R108, desc[UR4][R22.64+0x58] ;  /* 0x00005804166c7981 */ /* 0x000ea8000c1e1b00 */
[----:B------:R-:W2:Y:S04]  /*860d0*/  LDG.E.64 R112, desc[UR4][R22.64+0x10] ;  /* 0x0000100416707981 */ /* 0x000ea8000c1e1b00 */
[----:B------:R-:W3:Y:S04]  /*860e0*/  LDG.E.64 R106, desc[UR4][R22.64+0x50] ;  /* 0x00005004166a7981 */ /* 0x000ee8000c1e1b00 */
[----:B------:R-:W3:Y:S04]  /*860f0*/  LDG.E.64 R82, desc[UR4][R22.64+0x8] ;  /* 0x0000080416527981 */ /* 0x000ee8000c1e1b00 */
[----:B-1----:R-:W4:Y:S04]  /*86100*/  LDG.E.64 R104, desc[UR4][R22.64+0x48] ;  /* 0x0000480416687981 */ /* 0x002f28000c1e1b00 */
        /* <DEDUP_REMOVED lines=11> */
[----:B0-----:R-:W-:Y:S01]  /*861c0*/  CS2R R114, SRZ ;  /* 0x0000000000727805 */ /* 0x001fe2000001ff00 */
        /* <DEDUP_REMOVED lines=10> */
[----:B-1----:R-:W-:Y:S02]  /*86270*/  DMUL R22, R88, R64 ;  /* 0x0000004058167228 */ /* 0x002fe40000000000 */
        /* <DEDUP_REMOVED lines=35> */
.L_x_2458:
[----:B------:R-:W-:Y:S05]  /*864b0*/  BSYNC.RECONVERGENT B2 ;  /* 0x0000000000027941 */ /* 0x000fea0003800200 */
.L_x_2457:
        /* <DEDUP_REMOVED lines=33> */
.L_x_2460:
[----:B------:R-:W-:Y:S05]  /*866d0*/  BSYNC.RECONVERGENT B2 ;  /* 0x0000000000027941 */ /* 0x000fea0003800200 */
.L_x_2459:
        /* <DEDUP_REMOVED lines=28> */
.L_x_2462:
[----:B------:R-:W-:Y:S05]  /*868a0*/  BSYNC.RECONVERGENT B2 ;  /* 0x0000000000027941 */ /* 0x000fea0003800200 */
.L_x_2461:
[----:B------:R-:W-:-:S06]  /*868b0*/  DSETP.GEU.AND P1, PT, R22, RZ, PT ;  /* 0x000000ff1600722a */ /* 0x000fcc0003f2e000 */
[----:B------:R-:W-:Y:S02]  /*868c0*/  FSEL R114, R22, RZ, P1 ;  /* 0x000000ff16727208 */ /* 0x000fe40000800000 */
[----:B------:R-:W-:-:S07]  /*868d0*/  FSEL R115, R23, RZ, P1 ;  /* 0x000000ff17737208 */ /* 0x000fce0000800000 */
.L_x_2456:
[----:B------:R-:W-:Y:S05]  /*868e0*/  BSYNC.RECONVERGENT B1 ;  /* 0x0000000000017941 */ /* 0x000fea0003800200 */
.L_x_2455:
        /* <DEDUP_REMOVED lines=51> */
.L_x_2466:
[----:B------:R-:W-:Y:S05]  /*86c20*/  BSYNC.RECONVERGENT B2 ;  /* 0x0000000000027941 */ /* 0x000fea0003800200 */
.L_x_2465:
        /* <DEDUP_REMOVED lines=33> */
.L_x_2468:
[----:B------:R-:W-:Y:S05]  /*86e40*/  BSYNC.RECONVERGENT B2 ;  /* 0x0000000000027941 */ /* 0x000fea0003800200 */
.L_x_2467:
        /* <DEDUP_REMOVED lines=28> */
.L_x_2470:
[----:B------:R-:W-:Y:S05]  /*87010*/  BSYNC.RECONVERGENT B2 ;  /* 0x0000000000027941 */ /* 0x000fea0003800200 */
.L_x_2469:
[----:B------:R-:W-:-:S06]  /*87020*/  DSETP.GEU.AND P0, PT, R22, RZ, PT ;  /* 0x000000ff1600722a */ /* 0x000fcc0003f0e000 */
[----:B------:R-:W-:Y:S02]  /*87030*/  FSEL R74, R22, RZ, P0 ;  /* 0x000000ff164a7208 */ /* 0x000fe40000000000 */
[----:B------:R-:W-:-:S07]  /*87040*/  FSEL R75, R23, RZ, P0 ;  /* 0x000000ff174b7208 */ /* 0x000fce0000000000 */
.L_x_2464:
[----:B------:R-:W-:Y:S05]  /*87050*/  BSYNC.RECONVERGENT B1 ;  /* 0x0000000000017941 */ /* 0x000fea0003800200 */
.L_x_2463:
        /* <DEDUP_REMOVED lines=26> */
.L_x_2454:
        /* <DEDUP_REMOVED lines=11> */
.L_x_2495:
        /* <DEDUP_REMOVED lines=25> */
[----:B0-----:R-:W-:Y:S02]  /*87440*/  DMUL R22, R90, R64 ;  /* 0x000000405a167228 */ /* 0x001fe40000000000 */
[----:B------:R-:W-:-:S02]  /*87450*/  DFMA R24, R72, -R6, R78 ;  /* 0x800000064818722b */ /* 0x000fc4000000004e */
[----:B------:R-:W-:Y:S02]  /*87460*/  DADD R88, -R98, R88 ;  /* 0x0000000062587229 */ /* 0x000fe40000000158 */
        /* <DEDUP_REMOVED lines=31> */
[----:B-1----:R-:W-:Y:S05]  /*87660*/  CALL.REL.NOINC `($__internal_2_$__cuda_sm20_div_rn_f64_full) ;  /* 0x0000033c00707944 */ /* 0x002fea0003c00000 */
[----:B------:R-:W-:Y:S02]  /*87670*/  IMAD.MOV.U32 R94, RZ, RZ, R22 ;  /* 0x000000ffff5e7224 */ /* 0x000fe400078e0016 */
[----:B------:R-:W-:-:S07]  /*87680*/  IMAD.MOV.U32 R95, RZ, RZ, R23 ;  /* 0x000000ffff5f7224 */ /* 0x000fce00078e0017 */
.L_x_2480:
[----:B------:R-:W-:Y:S05]  /*87690*/  BSYNC.RECONVERGENT B4 ;  /* 0x0000000000047941 */ /* 0x000fea0003800200 */
.L_x_2479:
        /* <DEDUP_REMOVED lines=32> */
[----:B-1----:R-:W-:Y:S05]  /*878a0*/  CALL.REL.NOINC `($__internal_2_$__cuda_sm20_div_rn_f64_full) ;  /* 0x0000033800e07944 */ /* 0x002fea0003c00000 */
.L_x_2482:
[----:B------:R-:W-:Y:S05]  /*878b0*/  BSYNC.RECONVERGENT B4 ;  /* 0x0000000000047941 */ /* 0x000fea0003800200 */
.L_x_2481:
        /* <DEDUP_REMOVED lines=28> */
.L_x_2484:
[----:B------:R-:W-:Y:S05]  /*87a80*/  BSYNC.RECONVERGENT B4 ;  /* 0x0000000000047941 */ /* 0x000fea0003800200 */
.L_x_2483:
[----:B------:R-:W-:-:S06]  /*87a90*/  DSETP.GEU.AND P1, PT, R22, RZ, PT ;  /* 0x000000ff1600722a */ /* 0x000fcc0003f2e000 */
[----:B------:R-:W-:Y:S02]  /*87aa0*/  PLOP3.LUT P0, PT, P1, PT, PT, 0x8, 0x80 ;  /* 0x000000000080781c */ /* 0x000fe40000f0e170 */
[----:B------:R-:W-:Y:S02]  /*87ab0*/  FSEL R82, R22, RZ, P1 ;  /* 0x000000ff16527208 */ /* 0x000fe40000800000 */
[----:B------:R-:W-:-:S09]  /*87ac0*/  FSEL R83, R23, RZ, P1 ;  /* 0x000000ff17537208 */ /* 0x000fd20000800000 */
.L_x_2478:
[----:B------:R-:W-:Y:S05]  /*87ad0*/  BSYNC.RECONVERGENT B3 ;  /* 0x0000000000037941 */ /* 0x000fea0003800200 */
.L_x_2477:
        /* <DEDUP_REMOVED lines=23> */
[----:B------:R-:W-:Y:S01]  /*87c50*/  @!P0 SEL R137, R96, R137, P2 ;  /* 0x0000008960898207 */ /* 0x000fe20001000000 */
[----:B------:R-:W-:Y:S01]  /*87c60*/  @!P0 IMAD.MOV.U32 R111, RZ, RZ, R83 ;  /* 0x000000ffff6f8224 */ /* 0x000fe200078e0053 */
[----:B------:R-:W-:Y:S01]  /*87c70*/  @!P0 SEL R136, R136, 0x1, !P2 ;  /* 0x0000000188888807 */ /* 0x000fe20005000000 */
        /* <DEDUP_REMOVED lines=44> */
[----:B------:R-:W-:Y:S01]  /*87f40*/  IMAD.MOV.U32 R92, RZ, RZ, R22 ;  /* 0x000000ffff5c7224 */ /* 0x000fe200078e0016 */
[----:B------:R-:W-:-:S07]  /*87f50*/  MOV R93, R23 ;  /* 0x00000017005d7202 */ /* 0x000fce0000000f00 */
.L_x_2488:
[----:B------:R-:W-:Y:S05]  /*87f60*/  BSYNC.RECONVERGENT B4 ;  /* 0x0000000000047941 */ /* 0x000fea0003800200 */
.L_x_2487:
        /* <DEDUP_REMOVED lines=33> */
.L_x_2490:
[----:B------:R-:W-:Y:S05]  /*88180*/  BSYNC.RECONVERGENT B4 ;  /* 0x0000000000047941 */ /* 0x000fea0003800200 */
.L_x_2489:
        /* <DEDUP_REMOVED lines=28> */
.L_x_2492:
[----:B------:R-:W-:Y:S05]  /*88350*/  BSYNC.RECONVERGENT B4 ;  /* 0x0000000000047941 */ /* 0x000fea0003800200 */
.L_x_2491:
[----:B------:R-:W-:-:S06]  /*88360*/  DSETP.GEU.AND P0, PT, R22, RZ, PT ;  /* 0x000000ff1600722a */ /* 0x000fcc0003f0e000 */
[----:B------:R-:W-:Y:S02]  /*88370*/  PLOP3.LUT P1, PT, P0, PT, PT, 0x8, 0x80 ;  /* 0x000000000080781c */ /* 0x000fe4000072e170 */
[----:B------:R-:W-:Y:S02]  /*88380*/  FSEL R94, R22, RZ, P0 ;  /* 0x000000ff165e7208 */ /* 0x000fe40000000000 */
[----:B------:R-:W-:-:S09]  /*88390*/  FSEL R95, R23, RZ, P0 ;  /* 0x000000ff175f7208 */ /* 0x000fd20000000000 */
.L_x_2486:
[----:B------:R-:W-:Y:S05]  /*883a0*/  BSYNC.RECONVERGENT B3 ;  /* 0x0000000000037941 */ /* 0x000fea0003800200 */
.L_x_2485:
        /* <DEDUP_REMOVED lines=10> */
.L_x_2494:
[----:B------:R-:W-:Y:S05]  /*88450*/  BSYNC.RECONVERGENT B3 ;  /* 0x0000000000037941 */ /* 0x000fea0003800200 */
.L_x_2493:
[----:B------:R-:W0:Y:S01]  /*88460*/  LDCU UR6, c[0x0][0x398] ;  /* 0x00007300ff0677ac */ /* 0x000e220008000800 */
[----:B------:R-:W-:Y:S02]  /*88470*/  VIADD R96, R96, 0x2 ;  /* 0x0000000260607836 */ /* 0x000fe40000000000 */
[----:B0-----:R-:W-:-:S05]  /*88480*/  IMAD.U32 R0, RZ, RZ, UR6 ;  /* 0x00000006ff007e24 */ /* 0x001fca000f8e00ff */
[----:B------:R-:W-:-:S04]  /*88490*/  LOP3.LUT R21, R0, 0x7ffffffe, RZ, 0xc0, !PT ;  /* 0x7ffffffe00157812 */ /* 0x000fc800078ec0ff */
[----:B------:R-:W-:-:S13]  /*884a0*/  ISETP.NE.AND P0, PT, R96, R21, PT ;  /* 0x000000156000720c */ /* 0x000fda0003f05270 */
[----:B------:R-:W-:Y:S05]  /*884b0*/  @P0 BRA `(.L_x_2495) ;  /* 0xffffffec007c0947 */ /* 0x000fea000383ffff */
[----:B------:R-:W-:Y:S05]  /*884c0*/  BSYNC.RECONVERGENT B0 ;  /* 0x0000000000007941 */ /* 0x000fea0003800200 */
.L_x_2476:
[----:B------:R-:W-:-:S07]  /*884d0*/  IMAD.MOV.U32 R96, RZ, RZ, R21 ;  /* 0x000000ffff607224 */ /* 0x000fce00078e0015 */
.L_x_2475:
[----:B------:R-:W-:Y:S05]  /*884e0*/  BSYNC.RECONVERGENT B1 ;  /* 0x0000000000017941 */ /* 0x000fea0003800200 */
.L_x_2474:
[----:B------:R-:W-:-:S04]  /*884f0*/  LOP3.LUT R0, R0, 0x1, RZ, 0xc0, !PT ;  /* 0x0000000100007812 */ /* 0x000fc800078ec0ff */
[----:B------:R-:W-:-:S13]  /*88500*/  ISETP.NE.U32.AND P0, PT, R0, 0x1, PT ;  /* 0x000000010000780c */ /* 0x000fda0003f05070 */
[----:B------:R-:W-:Y:S05]  /*88510*/  @P0 BRA `(.L_x_2473) ;  /* 0x0000000800340947 */ /* 0x000fea0003800000 */
        /* <DEDUP_REMOVED lines=60> */
[----:B------:R-:W-:Y:S02]  /*888e0*/  IMAD.MOV.U32 R92, RZ, RZ, R22 ;  /* 0x000000ffff5c7224 */ /* 0x000fe400078e0016 */
[----:B------:R-:W-:-:S07]  /*888f0*/  IMAD.MOV.U32 R93, RZ, RZ, R23 ;  /* 0x000000ffff5d7224 */ /* 0x000fce00078e0017 */
.L_x_2499:
[----:B------:R-:W-:Y:S05]  /*88900*/  BSYNC.RECONVERGENT B1 ;  /* 0x0000000000017941 */ /* 0x000fea0003800200 */
.L_x_2498:
        /* <DEDUP_REMOVED lines=33> */
.L_x_2501:
[----:B------:R-:W-:Y:S05]  /*88b20*/  BSYNC.RECONVERGENT B1 ;  /* 0x0000000000017941 */ /* 0x000fea0003800200 */
.L_x_2500:
        /* <DEDUP_REMOVED lines=28> */
.L_x_2503:
[----:B------:R-:W-:Y:S05]  /*88cf0*/  BSYNC.RECONVERGENT B1 ;  /* 0x0000000000017941 */ /* 0x000fea0003800200 */
.L_x_2502:
[----:B------:R-:W-:-:S06]  /*88d00*/  DSETP.GEU.AND P1, PT, R22, RZ, PT ;  /* 0x000000ff1600722a */ /* 0x000fcc0003f2e000 */
[----:B------:R-:W-:Y:S02]  /*88d10*/  PLOP3.LUT P0, PT, P1, PT, PT, 0x8, 0x80 ;  /* 0x000000000080781c */ /* 0x000fe40000f0e170 */
[----:B------:R-:W-:Y:S02]  /*88d20*/  FSEL R94, R22, RZ, P1 ;  /* 0x000000ff165e7208 */ /* 0x000fe40000800000 */
[----:B------:R-:W-:-:S09]  /*88d30*/  FSEL R95, R23, RZ, P1 ;  /* 0x000000ff175f7208 */ /* 0x000fd20000800000 */
.L_x_2497:
[----:B------:R-:W-:Y:S05]  /*88d40*/  BSYNC.RECONVERGENT B0 ;  /* 0x0000000000007941 */ /* 0x000fea0003800200 */
.L_x_2496:
        /* <DEDUP_REMOVED lines=10> */
.L_x_2473:
[----:B------:R-:W-:Y:S05]  /*88df0*/  BSYNC.RECONVERGENT B2 ;  /* 0x0000000000027941 */ /* 0x000fea0003800200 */
.L_x_2472:
[----:B------:R-:W-:Y:S02]  /*88e00*/  ISETP.NE.AND P0, PT, R137, -0x1, PT ;  /* 0xffffffff8900780c */ /* 0x000fe40003f05270 */
[----:B------:R-:W-:Y:S02]  /*88e10*/  MOV R0, 0xff ;  /* 0x000000ff00007802 */ /* 0x000fe40000000f00 */
[----:B------:R-:W-:Y:S02]  /*88e20*/  PRMT R26, RZ, 0x7610, R26 ;  /* 0x00007610ff1a7816 */ /* 0x000fe4000000001a */
[----:B------:R-:W-:Y:S02]  /*88e30*/  PRMT R64, RZ, 0x7610, R64 ;  /* 0x00007610ff407816 */ /* 0x000fe40000000040 */
[----:B------:R-:W-:-:S05]  /*88e40*/  PRMT R21, RZ, 0x7610, R21 ;  /* 0x00007610ff157816 */ /* 0x000fca0000000015 */
        /* <DEDUP_REMOVED lines=43> */
[----:B------:R-:W4:Y:S01]  /*89100*/  MUFU.RCP64H R25, R65 ;  /* 0x0000004100197308 */ /* 0x000f220000001800 */
[----:B------:R-:W-:-:S03]  /*89110*/  DSETP.GEU.AND P0, PT, |R76|, UR6, PT ;  /* 0x000000064c007e2a */ /* 0x000fc6000bf0e200 */
[----:B------:R-:W-:Y:S02]  /*89120*/  FSEL R21, -R21, 0.058982465416193008423, !P1 ;  /* 0x3d71979915157808 */ /* 0x000fe40004800100 */
[----:B------:R-:W-:Y:S02]  /*89130*/  FSETP.GEU.AND P1, PT, |R95|, 6.5827683646048100446e-37, PT ;  /* 0x036000005f00780b */ /* 0x000fe40003f2e200 */
[----:B------:R-:W-:Y:S02]  /*89140*/  FSEL R80, R76, -3.1943016081226573927e-38, P0 ;  /* 0x812dea114c507808 */ /* 0x000fe40000000000 */
[----:B------:R-:W-:Y:S01]  /*89150*/  FSEL R81, R21, R77, !P0 ;  /* 0x0000004d15517208 */ /* 0x000fe20004000000 */
[----:B----4-:R-:W-:-:S08]  /*89160*/  DFMA R22, -R64, R24, 1 ;  /* 0x3ff000004016742b */ /* 0x010fd00000000118 */
        /* <DEDUP_REMOVED lines=14> */
[----:B01---5:R-:W-:Y:S05]  /*89250*/  CALL.REL.NOINC `($__internal_2_$__cuda_sm20_div_rn_f64_full) ;  /* 0x0000032000747944 */ /* 0x023fea0003c00000 */
.L_x_2508:
[----:B------:R-:W-:Y:S05]  /*89260*/  BSYNC.RECONVERGENT B1 ;  /* 0x0000000000017941 */ /* 0x000fea0003800200 */
.L_x_2507:
[----:B------:R-:W2:Y:S01]  /*89270*/  MUFU.RCP64H R25, R81 ;  /* 0x0000005100197308 */ /* 0x000ea20000001800 */
[----:B------:R-:W-:Y:S01]  /*89280*/  IMAD.MOV.U32 R24, RZ, RZ, 0x1 ;  /* 0x00000001ff187424 */ /* 0x000fe200078e00ff */
[----:B------:R-:W-:Y:S01]  /*89290*/  FSETP.GEU.AND P1, PT, |R79|, 6.5827683646048100446e-37, PT ;  /* 0x036000004f00780b */ /* 0x000fe20003f2e200 */
[----:B------:R-:W-:Y:S01]  /*892a0*/  IMAD.MOV.U32 R21, RZ, RZ, 0x3fe00000 ;  /* 0x3fe00000ff157424 */ /* 0x000fe200078e00ff */
[----:B------:R-:W-:Y:S03]  /*892b0*/  BSSY.RECONVERGENT B1, `(.L_x_2509) ;  /* 0x0000018000017945 */ /* 0x000fe60003800200 */
[----:B--2---:R-:W-:-:S08]  /*892c0*/  DFMA R64, -R80, R24, 1 ;  /* 0x3ff000005040742b */ /* 0x004fd00000000118 */
[----:B------:R-:W-:-:S08]  /*892d0*/  DFMA R64, R64, R64, R64 ;  /* 0x000000404040722b */ /* 0x000fd00000000040 */
[----:B------:R-:W-:Y:S01]  /*892e0*/  DFMA R64, R24, R64, R24 ;  /* 0x000000401840722b */ /* 0x000fe20000000018 */
[----:B-----5:R-:W2:Y:S07]  /*892f0*/  I2F.F64 R24, R72 ;  /* 0x0000004800187312 */ /* 0x020eae0000201c00 */
[----:B------:R-:W-:-:S08]  /*89300*/  DFMA R66, -R80, R64, 1 ;  /* 0x3ff000005042742b */ /* 0x000fd00000000140 */
[----:B------:R-:W-:Y:S02]  /*89310*/  DFMA R66, R64, R66, R64 ;  /* 0x000000424042722b */ /* 0x000fe40000000040 */
[----:B--2---:R-:W-:-:S06]  /*89320*/  DMUL R24, R24, R22 ;  /* 0x0000001618187228 */ /* 0x004fcc0000000000 */
        /* <DEDUP_REMOVED lines=8> */
[----:B------:R2:W3:-:S12]  /*893b0*/  F2I.F64.TRUNC R94, R24 ;  /* 0x00000018005e7311 */ /* 0x0004d8000030d100 */
[----:B--2---:R-:W-:Y:S05]  /*893c0*/  @P0 BRA P1, `(.L_x_2510) ;  /* 0x0000000000180947 */ /* 0x004fea0000800000 */
[----:B------:R-:W-:Y:S01]  /*893d0*/  IMAD.MOV.U32 R22, RZ, RZ, R78 ;  /* 0x000000ffff167224 */ /* 0x000fe200078e004e */
[----:B------:R-:W-:Y:S01]  /*893e0*/  MOV R0, 0x89430 ;  /* 0x0008943000007802 */ /* 0x000fe20000000f00 */
[----:B------:R-:W-:Y:S02]  /*893f0*/  IMAD.MOV.U32 R21, RZ, RZ, R79 ;  /* 0x000000ffff157224 */ /* 0x000fe400078e004f */
[----:B------:R-:W-:Y:S02]  /*89400*/  IMAD.MOV.U32 R64, RZ, RZ, R80 ;  /* 0x000000ffff407224 */ /* 0x000fe400078e0050 */
[----:B------:R-:W-:-:S07]  /*89410*/  IMAD.MOV.U32 R23, RZ, RZ, R81 ;  /* 0x000000ffff177224 */ /* 0x000fce00078e0051 */
[----:B01-3--:R-:W-:Y:S05]  /*89420*/  CALL.REL.NOINC `($__internal_2_$__cuda_sm20_div_rn_f64_full) ;  /* 0x0000032000007944 */ /* 0x00bfea0003c00000 */
.L_x_2510:
[----:B------:R-:W-:Y:S05]  /*89430*/  BSYNC.RECONVERGENT B1 ;  /* 0x0000000000017941 */ /* 0x000fea0003800200 */
.L_x_2509:
[----:B------:R-:W2:Y:S01]  /*89440*/  I2F.F64 R24, R73 ;  /* 0x0000004900187312 */ /* 0x000ea20000201c00 */
[----:B---3--:R-:W-:-:S04]  /*89450*/  VIMNMX R21, PT, PT, RZ, R94, !PT ;  /* 0x0000005eff157248 */ /* 0x008fc80007fe0100 */
[----:B------:R-:W-:Y:S01]  /*89460*/  ISETP.GE.AND P0, PT, R21, R72, PT ;  /* 0x000000481500720c */ /* 0x000fe20003f06270 */
[----:B--2---:R-:W-:Y:S01]  /*89470*/  DMUL R24, R24, R22 ;  /* 0x0000001618187228 */ /* 0x004fe20000000000 */
[----:B------:R-:W-:Y:S01]  /*89480*/  IMAD.MOV.U32 R23, RZ, RZ, 0x3fe00000 ;  /* 0x3fe00000ff177424 */ /* 0x000fe200078e00ff */
[----:B------:R-:W-:-:S10]  /*89490*/  MOV R22, RZ ;  /* 0x000000ff00167202 */ /* 0x000fd40000000f00 */
[----:B------:R-:W-:Y:S01]  /*894a0*/  @P0 VIADD R21, R72, 0xffffffff ;  /* 0xffffffff48150836 */ /* 0x000fe20000000000 */
[----:B------:R-:W-:-:S06]  /*894b0*/  LOP3.LUT R23, R23, 0x80000000, R25, 0xb8, !PT ;  /* 0x8000000017177812 */ /* 0x000fcc00078eb819 */
[----:B------:R-:W-:Y:S01]  /*894c0*/  DADD.RZ R22, R24, R22 ;  /* 0x0000000018167229 */ /* 0x000fe2000000c016 */
[----:B------:R-:W2:Y:S09]  /*894d0*/  LDC.64 R24, c[0x0][0x400] ;  /* 0x00010000ff187b82 */ /* 0x000eb20000000a00 */
[----:B------:R-:W3:Y:S02]  /*894e0*/  F2I.F64.TRUNC R22, R22 ;  /* 0x0000001600167311 */ /* 0x000ee4000030d100 */
[----:B---3--:R-:W-:-:S04]  /*894f0*/  VIMNMX R0, PT, PT, RZ, R22, !PT ;  /* 0x00000016ff007248 */ /* 0x008fc80007fe0100 */
[----:B------:R-:W-:-:S13]  /*89500*/  ISETP.GE.AND P1, PT, R0, R73, PT ;  /* 0x000000490000720c */ /* 0x000fda0003f26270 */
[----:B------:R-:W-:-:S04]  /*89510*/  @P1 VIADD R0, R73, 0xffffffff ;  /* 0xffffffff49001836 */ /* 0x000fc80000000000 */
[----:B------:R-:W-:-:S04]  /*89520*/  IMAD R21, R72, R0, R21 ;  /* 0x0000000048157224 */ /* 0x000fc800078e0215 */
[----:B--2---:R-:W-:-:S06]  /*89530*/  IMAD.WIDE R24, R21, 0x4, R24 ;  /* 0x0000000415187825 */ /* 0x004fcc00078e0218 */
        /* <DEDUP_REMOVED lines=32> */
.L_x_2516:
        /* <DEDUP_REMOVED lines=21> */
.L_x_2515:
[----:B------:R-:W-:Y:S05]  /*89890*/  BSYNC.RECONVERGENT B3 ;  /* 0x0000000000037941 */ /* 0x000fea0003800200 */
.L_x_2514:
        /* <DEDUP_REMOVED lines=10> */
.L_x_2513:
[----:B------:R-:W-:Y:S02]  /*89940*/  IMAD.MOV.U32 R78, RZ, RZ, R22 ;  /* 0x000000ffff4e7224 */ /* 0x000fe400078e0016 */
[----:B------:R-:W-:-:S07]  /*89950*/  IMAD.MOV.U32 R79, RZ, RZ, R23 ;  /* 0x000000ffff4f7224 */ /* 0x000fce00078e0017 */
.L_x_2512:
[----:B------:R-:W-:Y:S05]  /*89960*/  BSYNC.RECONVERGENT B1 ;  /* 0x0000000000017941 */ /* 0x000fea0003800200 */
.L_x_2511:
[----:B------:R-:W-:Y:S01]  /*89970*/  UMOV UR6, 0x812dea11 ;  /* 0x812dea1100067882 */ /* 0x000fe20000000000 */
[----:B------:R-:W-:Y:S02]  /*89980*/  UMOV UR7, 0x3d719799 ;  /* 0x3d71979900077882 */ /* 0x000fe40000000000 */
[----:B------:R-:W-:-:S14]  /*89990*/  DSETP.GEU.AND P0, PT, R78, UR6, PT ;  /* 0x000000064e007e2a */ /* 0x000fdc000bf0e000 */
        /* <DEDUP_REMOVED lines=22> */
.L_x_2518:
[----:B------:R-:W-:Y:S05]  /*89b00*/  BSYNC.RECONVERGENT B1 ;  /* 0x0000000000017941 */ /* 0x000fea0003800200 */
.L_x_2517:
        /* <DEDUP_REMOVED lines=23> */
[----:B------:R-:W-:Y:S02]  /*89c80*/  IMAD.MOV.U32 R130, RZ, RZ, R22 ;  /* 0x000000ffff827224 */ /* 0x000fe400078e0016 */
[----:B------:R-:W-:-:S07]  /*89c90*/  IMAD.MOV.U32 R131, RZ, RZ, R23 ;  /* 0x000000ffff837224 */ /* 0x000fce00078e0017 */
.L_x_2520:
[----:B------:R-:W-:Y:S05]  /*89ca0*/  BSYNC.RECONVERGENT B1 ;  /* 0x0000000000017941 */ /* 0x000fea0003800200 */
.L_x_2519:
        /* <DEDUP_REMOVED lines=21> */
.L_x_2522:
[----:B------:R-:W-:Y:S05]  /*89e00*/  BSYNC.RECONVERGENT B1 ;  /* 0x0000000000017941 */ /* 0x000fea0003800200 */
.L_x_2521:
[----:B------:R-:W-:Y:S01]  /*89e10*/  IMAD.MOV.U32 R128, RZ, RZ, R22 ;  /* 0x000000ffff807224 */ /* 0x000fe200078e0016 */
[----:B------:R-:W-:Y:S01]  /*89e20*/  MOV R129, R23 ;  /* 0x0000001700817202 */ /* 0x000fe20000000f00 */
[----:B------:R-:W-:Y:S06]  /*89e30*/  BRA `(.L_x_2506) ;  /* 0x00000010004c7947 */ /* 0x000fec0003800000 */
.L_x_2505:
[----:B------:R-:W2:Y:S02]  /*89e40*/  LDC.64 R22, c[0x0][0x390] ;  /* 0x0000e400ff167b82 */ /* 0x000ea40000000a00 */
[----:B--2---:R-:W-:-:S05]  /*89e50*/  IMAD.WIDE R22, R137, 0x60, R22 ;  /* 0x0000006089167825 */ /* 0x004fca00078e0216 */
[----:B------:R-:W2:Y:S04]  /*89e60*/  LDG.E.64 R100, desc[UR4][R22.64] ;  /* 0x0000000416647981 */ /* 0x000ea8000c1e1b00 */
[----:B------:R-:W2:Y:S04]  /*89e70*/  LDG.E.64 R88, desc[UR4][R22.64+0x18] ;  /* 0x0000180416587981 */ /* 0x000ea8000c1e1b00 */
[----:B------:R-:W3:Y:S04]  /*89e80*/  LDG.E.64 R96, desc[UR4][R22.64+0x10] ;  /* 0x0000100416607981 */ /* 0x000ee8000c1e1b00 */
[----:B------:R-:W3:Y:S04]  /*89e90*/  LDG.E.64 R84, desc[UR4][R22.64+0x28] ;  /* 0x0000280416547981 */ /* 0x000ee8000c1e1b00 */
[----:B------:R-:W1:Y:S04]  /*89ea0*/  LDG.E.64 R24, desc[UR4][R22.64+0x30] ;  /* 0x0000300416187981 */ /* 0x000e68000c1e1b00 */
[----:B------:R-:W4:Y:S04]  /*89eb0*/  LDG.E.64 R64, desc[UR4][R22.64+0x40] ;  /* 0x0000400416407981 */ /* 0x000f28000c1e1b00 */
        /* <DEDUP_REMOVED lines=12> */
[----:B-1----:R-:W-:Y:S02]  /*89f80*/  DADD R104, -R100, R24 ;  /* 0x0000000064687229 */ /* 0x002fe40000000118 */
[----:B----4-:R-:W-:-:S06]  /*89f90*/  DADD R108, -R96, R64 ;  /* 0x00000000606c7229 */ /* 0x010fcc0000000140 */
[----:B------:R-:W-:Y:S02]  /*89fa0*/  DMUL R78, R84, R104 ;  /* 0x00000068544e7228 */ /* 0x000fe40000000000 */
[----:B-----5:R-:W-:Y:S02]  /*89fb0*/  DADD R86, -R98, R86 ;  /* 0x0000000062567229 */ /* 0x020fe40000000156 */
        /* <DEDUP_REMOVED lines=15> */
[----:B------:R-:W3:Y:S01]  /*8a0b0*/  MUFU.RCP64H R67, R73 ;  /* 0x0000004900437308 */ /* 0x000ee20000001800 */
[----:B------:R-:W-:Y:S01]  /*8a0c0*/  DADD R100, R68, -R100 ;  /* 0x0000000044647229 */ /* 0x000fe20000000864 */
[----:B------:R-:W-:Y:S01]  /*8a0d0*/  IMAD.MOV.U32 R66, RZ, RZ, 0x1 ;  /* 0x00000001ff427424 */ /* 0x000fe200078e00ff */
[----:B------:R-:W-:Y:S01]  /*8a0e0*/  DADD R96, R110, -R96 ;  /* 0x000000006e607229 */ /* 0x000fe20000000860 */
[----:B------:R-:W-:Y:S01]  /*8a0f0*/  BSSY.RECONVERGENT B2, `(.L_x_2525) ;  /* 0x0000023000027945 */ /* 0x000fe20003800200 */
[----:B------:R-:W-:-:S04]  /*8a100*/  DADD R98, R42, -R98 ;  /* 0x000000002a627229 */ /* 0x000fc80000000862 */
[----:B------:R-:W-:Y:S02]  /*8a110*/  DMUL R64, R108, R100 ;  /* 0x000000646c407228 */ /* 0x000fe40000000000 */
[----:B------:R-:W-:Y:S02]  /*8a120*/  DMUL R24, R106, R96 ;  /* 0x000000606a187228 */ /* 0x000fe40000000000 */
[----:B-1----:R-:W-:Y:S02]  /*8a130*/  DMUL R22, R104, R98 ;  /* 0x0000006268167228 */ /* 0x002fe40000000000 */
[----:B---3--:R-:W-:Y:S02]  /*8a140*/  DFMA R102, -R72, R66, 1 ;  /* 0x3ff000004866742b */ /* 0x008fe40000000142 */
        /* <DEDUP_REMOVED lines=29> */
.L_x_2526:
[----:B------:R-:W-:Y:S05]  /*8a320*/  BSYNC.RECONVERGENT B2 ;  /* 0x0000000000027941 */ /* 0x000fea0003800200 */
.L_x_2525:
[----:B------:R-:W1:Y:S01]  /*8a330*/  MUFU.RCP64H R65, R73 ;  /* 0x0000004900417308 */ /* 0x000e620000001800 */
[----:B------:R-:W-:Y:S01]  /*8a340*/  MOV R64, 0x1 ;  /* 0x0000000100407802 */ /* 0x000fe20000000f00 */
[----:B------:R-:W-:Y:S01]  /*8a350*/  DMUL R24, R88, R96 ;  /* 0x0000006058187228 */ /* 0x000fe20000000000 */
[----:B------:R-:W-:Y:S01]  /*8a360*/  BSSY.RECONVERGENT B2, `(.L_x_2527) ;  /* 0x000001b000027945 */ /* 0x000fe20003800200 */
[----:B------:R-:W-:-:S06]  /*8a370*/  DMUL R22, R84, R98 ;  /* 0x0000006254167228 */ /* 0x000fcc0000000000 */
[----:B------:R-:W-:Y:S02]  /*8a380*/  DFMA R24, R84, R100, -R24 ;  /* 0x000000645418722b */ /* 0x000fe40000000818 */
[C---:B------:R-:W-:Y:S02]  /*8a390*/  DFMA R22, R86.reuse, R96, -R22 ;  /* 0x000000605616722b */ /* 0x040fe40000000816 */
        /* <DEDUP_REMOVED lines=23> */
.L_x_2528:
[----:B------:R-:W-:Y:S05]  /*8a510*/  BSYNC.RECONVERGENT B2 ;  /* 0x0000000000027941 */ /* 0x000fea0003800200 */
.L_x_2527:
        /* <DEDUP_REMOVED lines=34> */
.L_x_2524:
[----:B------:R-:W-:Y:S05]  /*8a740*/  BSYNC.RECONVERGENT B1 ;  /* 0x0000000000017941 */ /* 0x000fea0003800200 */
.L_x_2523:
        /* <DEDUP_REMOVED lines=19> */
.L_x_2534:
        /* <DEDUP_REMOVED lines=21> */
.L_x_2533:
[----:B------:R-:W-:Y:S05]  /*8a9d0*/  BSYNC.RECONVERGENT B3 ;  /* 0x0000000000037941 */ /* 0x000fea0003800200 */
.L_x_2532:
        /* <DEDUP_REMOVED lines=10> */
.L_x_2531:
[----:B------:R-:W-:Y:S02]  /*8aa80*/  IMAD.MOV.U32 R72, RZ, RZ, R22 ;  /* 0x000000ffff487224 */ /* 0x000fe400078e0016 */
[----:B------:R-:W-:-:S07]  /*8aa90*/  IMAD.MOV.U32 R73, RZ, RZ, R23 ;  /* 0x000000ffff497224 */ /* 0x000fce00078e0017 */
.L_x_2530:
[----:B------:R-:W-:Y:S05]  /*8aaa0*/  BSYNC.RECONVERGENT B1 ;  /* 0x0000000000017941 */ /* 0x000fea0003800200 */
.L_x_2529:
        /* <DEDUP_REMOVED lines=25> */
.L_x_2536:
[----:B------:R-:W-:Y:S05]  /*8ac40*/  BSYNC.RECONVERGENT B1 ;  /* 0x0000000000017941 */ /* 0x000fea0003800200 */
.L_x_2535:
        /* <DEDUP_REMOVED lines=25> */
.L_x_2538:
[----:B------:R-:W-:Y:S05]  /*8ade0*/  BSYNC.RECONVERGENT B1 ;  /* 0x0000000000017941 */ /* 0x000fea0003800200 */
.L_x_2537:
        /* <DEDUP_REMOVED lines=21> */
.L_x_2540:
[----:B------:R-:W-:Y:S05]  /*8af40*/  BSYNC.RECONVERGENT B1 ;  /* 0x0000000000017941 */ /* 0x000fea0003800200 */
.L_x_2539:
[----:B------:R-:W-:Y:S02]  /*8af50*/  IMAD.MOV.U32 R128, RZ, RZ, R22 ;  /* 0x000000ffff807224 */ /* 0x000fe400078e0016 */
[----:B------:R-:W-:-:S07]  /*8af60*/  IMAD.MOV.U32 R129, RZ, RZ, R23 ;  /* 0x000000ffff817224 */ /* 0x000fce00078e0017 */
.L_x_2506:
[----:B------:R-:W-:Y:S05]  /*8af70*/  BSYNC.RECONVERGENT B0 ;  /* 0x0000000000007941 */ /* 0x000fea0003800200 */
.L_x_2504:
        /* <DEDUP_REMOVED lines=8> */
[----:B------:R-:W-:Y:S02]  /*8b000*/  MOV R139, RZ ;  /* 0x000000ff008b7202 */ /* 0x000fe40000000f00 */
[----:B------:R-:W-:Y:S02]  /*8b010*/  CS2R R126, SRZ ;  /* 0x00000000007e7805 */ /* 0x000fe4000001ff00 */
[----:B------:R-:W-:-:S08]  /*8b020*/  DFMA R22, R134, R134, R22 ;  /* 0x000000868616722b */ /* 0x000fd00000000016 */
[----:B------:R-:W-:-:S08]  /*8b030*/  DFMA R22, R128, R128, R22 ;  /* 0x000000808016722b */ /* 0x000fd00000000016 */
[----:B------:R-:W-:-:S06]  /*8b040*/  DSETP.GT.AND P5, PT, |R22|, UR6, PT ;  /* 0x0000000616007e2a */ /* 0x000fcc000bfa4200 */
[----:B------:R-:W-:-:S14]  /*8b050*/  DSETP.EQ.OR P5, PT, R22, RZ, !P5 ;  /* 0x000000ff1600722a */ /* 0x000fdc0006fa2400 */
.L_x_2624:
[----:B--2---:R-:W2:Y:S01]  /*8b060*/  LDC.64 R22, c[0x0][0x3a0] ;  /* 0x0000e800ff167b82 */ /* 0x004ea20000000a00 */
        /* <DEDUP_REMOVED lines=9> */
[----:B0---4-:R-:W-:Y:S05]  /*8b100*/  @!P0 BRA `(.L_x_2544) ;  /* 0x0000000000288947 */ /* 0x011fea0003800000 */
[----:B------:R2:W5:Y:S04]  /*8b110*/  LDG.E.64 R124, desc[UR4][R22.64+0x28] ;  /* 0x00002804167c7981 */ /* 0x000568000c1e1b00 */
[----:B------:R2:W5:Y:S04]  /*8b120*/  LDG.E.64 R122, desc[UR4][R22.64+0x30] ;  /* 0x00003004167a7981 */ /* 0x000568000c1e1b00 */
[----:B------:R2:W5:Y:S01]  /*8b130*/  LDG.E.64 R120, desc[UR4][R22.64+0x38] ;  /* 0x0000380416787981 */ /* 0x000562000c1e1b00 */
[----:B------:R-:W-:Y:S01]  /*8b140*/  ISETP.NE.AND P0, PT, R0, RZ, PT ;  /* 0x000000ff0000720c */ /* 0x000fe20003f05270 */
[----:B------:R-:W-:-:S02]  /*8b150*/  IMAD.MOV.U32 R118, RZ, RZ, -0x7a276000 ;  /* 0x85d8a000ff767424 */ /* 0x000fc400078e00ff */
[----:B------:R-:W-:-:S10]  /*8b160*/  IMAD.MOV.U32 R119, RZ, RZ, 0x43763457 ;  /* 0x43763457ff777424 */ /* 0x000fd400078e00ff */
[----:B------:R-:W-:Y:S05]  /*8b170*/  @!P0 BREAK.RELIABLE B0 ;  /* 0x0000000000008942 */ /* 0x000fea0003800100 */
[----:B--2---:R-:W-:Y:S05]  /*8b180*/  @P0 BRA `(.L_x_2545) ;  /* 0x0000000000280947 */ /* 0x004fea0003800000 */
[----:B-----5:R-:W-:Y:S01]  /*8b190*/  DADD R126, R126, R108 ;  /* 0x000000007e7e7229 */ /* 0x020fe2000000006c */
[----:B------:R-:W-:Y:S10]  /*8b1a0*/  BRA `(.L_x_2546) ;  /* 0x0000004000007947 */ /* 0x000ff40003800000 */
.L_x_2544:
        /* <DEDUP_REMOVED lines=8> */
.L_x_2545:
[----:B------:R-:W-:Y:S05]  /*8b230*/  BSYNC.RELIABLE B0 ;  /* 0x0000000000007941 */ /* 0x000fea0003800100 */
.L_x_2543:
[----:B------:R-:W2:Y:S01]  /*8b240*/  LDCU UR6, c[0x0][0x388] ;  /* 0x00007100ff0677ac */ /* 0x000ea20008000800 */
[----:B------:R-:W-:Y:S02]  /*8b250*/  IMAD.MOV.U32 R116, RZ, RZ, 0x0 ;  /* 0x00000000ff747424 */ /* 0x000fe400078e00ff */
[----:B------:R-:W-:Y:S01]  /*8b260*/  IMAD.MOV.U32 R117, RZ, RZ, 0x3ff00000 ;  /* 0x3ff00000ff757424 */ /* 0x000fe200078e00ff */
[----:B--2---:R-:W-:-:S09]  /*8b270*/  UISETP.GE.AND UP0, UPT, UR6, 0x1, UPT ;  /* 0x000000010600788c */ /* 0x004fd2000bf06270 */
[----:B------:R-:W-:Y:S05]  /*8b280*/  BRA.U !UP0, `(.L_x_2547) ;  /* 0x00000011086c7547 */ /* 0x000fea000b800000 */
[----:B------:R-:W-:Y:S01]  /*8b290*/  BSSY.RECONVERGENT B0, `(.L_x_2547) ;  /* 0x000011a000007945 */ /* 0x000fe20003800200 */
[----:B------:R-:W-:Y:S01]  /*8b2a0*/  IMAD.MOV.U32 R138, RZ, RZ, RZ ;  /* 0x000000ffff8a7224 */ /* 0x000fe200078e00ff */
[----:B------:R-:W-:Y:S01]  /*8b2b0*/  MOV R116, 0x0 ;  /* 0x0000000000747802 */ /* 0x000fe20000000f00 */
[----:B------:R-:W-:-:S07]  /*8b2c0*/  IMAD.MOV.U32 R117, RZ, RZ, 0x3ff00000 ;  /* 0x3ff00000ff757424 */ /* 0x000fce00078e00ff */
.L_x_2566:
        /* <DEDUP_REMOVED lines=65> */
.L_x_2551:
[----:B------:R-:W-:Y:S05]  /*8b6e0*/  BSYNC.RECONVERGENT B2 ;  /* 0x0000000000027941 */ /* 0x000fea0003800200 */
.L_x_2550:
        /* <DEDUP_REMOVED lines=33> */
.L_x_2553:
[----:B------:R-:W-:Y:S05]  /*8b900*/  BSYNC.RECONVERGENT B2 ;  /* 0x0000000000027941 */ /* 0x000fea0003800200 */
.L_x_2552:
        /* <DEDUP_REMOVED lines=28> */
.L_x_2555:
[----:B------:R-:W-:Y:S05]  /*8bad0*/  BSYNC.RECONVERGENT B2 ;  /* 0x0000000000027941 */ /* 0x000fea0003800200 */
.L_x_2554:
[----:B------:R-:W-:-:S06]  /*8bae0*/  DSETP.GEU.AND P1, PT, R22, RZ, PT ;  /* 0x000000ff1600722a */ /* 0x000fcc0003f2e000 */
[----:B------:R-:W-:Y:S02]  /*8baf0*/  FSEL R114, R22, RZ, P1 ;  /* 0x000000ff16727208 */ /* 0x000fe40000800000 */
[----:B------:R-:W-:-:S07]  /*8bb00*/  FSEL R115, R23, RZ, P1 ;  /* 0x000000ff17737208 */ /* 0x000fce0000800000 */
.L_x_2549:
[----:B------:R-:W-:Y:S05]  /*8bb10*/  BSYNC.RECONVERGENT B1 ;  /* 0x0000000000017941 */ /* 0x000fea0003800200 */
.L_x_2548:
        /* <DEDUP_REMOVED lines=51> */
.L_x_2559:
[----:B------:R-:W-:Y:S05]  /*8be50*/  BSYNC.RECONVERGENT B2 ;  /* 0x0000000000027941 */ /* 0x000fea0003800200 */
.L_x_2558:
        /* <DEDUP_REMOVED lines=33> */
.L_x_2561:
[----:B------:R-:W-:Y:S05]  /*8c070*/  BSYNC.RECONVERGENT B2 ;  /* 0x0000000000027941 */ /* 0x000fea0003800200 */
.L_x_2560:
        /* <DEDUP_REMOVED lines=28> */
.L_x_2563:
[----:B------:R-:W-:Y:S05]  /*8c240*/  BSYNC.RECONVERGENT B2 ;  /* 0x0000000000027941 */ /* 0x000fea0003800200 */
.L_x_2562:
[----:B------:R-:W-:-:S06]  /*8c250*/  DSETP.GEU.AND P0, PT, R22, RZ, PT ;  /* 0x000000ff1600722a */ /* 0x000fcc0003f0e000 */
[----:B------:R-:W-:Y:S02]  /*8c260*/  FSEL R84, R22, RZ, P0 ;  /* 0x000000ff16547208 */ /* 0x000fe40000000000 */
[----:B------:R-:W-:-:S07]  /*8c270*/  FSEL R85, R23, RZ, P0 ;  /* 0x000000ff17557208 */ /* 0x000fce0000000000 */
.L_x_2557:
[----:B------:R-:W-:Y:S05]  /*8c280*/  BSYNC.RECONVERGENT B1 ;  /* 0x0000000000017941 */ /* 0x000fea0003800200 */
.L_x_2556:
        /* <DEDUP_REMOVED lines=21> */
.L_x_2565:
[----:B------:R-:W-:Y:S05]  /*8c3e0*/  BSYNC.RECONVERGENT B1 ;  /* 0x0000000000017941 */ /* 0x000fea0003800200 */
.L_x_2564:
[----:B------:R-:W0:Y:S01]  /*8c3f0*/  LDCU UR6, c[0x0][0x388] ;  /* 0x00007100ff0677ac */ /* 0x000e220008000800 */
[----:B------:R-:W-:-:S04]  /*8c400*/  IADD3 R138, PT, PT, R138, 0x1, RZ ;  /* 0x000000018a8a7810 */ /* 0x000fc80007ffe0ff */
[----:B0-----:R-:W-:-:S13]  /*8c410*/  ISETP.NE.AND P0, PT, R138, UR6, PT ;  /* 0x000000068a007c0c */ /* 0x001fda000bf05270 */
[----:B------:R-:W-:Y:S05]  /*8c420*/  @P0 BRA `(.L_x_2566) ;  /* 0xffffffec00a80947 */ /* 0x000fea000383ffff */
[----:B------:R-:W-:Y:S05]  /*8c430*/  BSYNC.RECONVERGENT B0 ;  /* 0x0000000000007941 */ /* 0x000fea0003800200 */
.L_x_2547:
        /* <DEDUP_REMOVED lines=11> */
.L_x_2588:
[----:B--2---:R-:W2:Y:S02]  /*8c4f0*/  LDC.64 R22, c[0x0][0x390] ;  /* 0x0000e400ff167b82 */ /* 0x004ea40000000a00 */
[----:B--2---:R-:W-:-:S05]  /*8c500*/  IMAD.WIDE.U32 R22, R94, 0x60, R22 ;  /* 0x000000605e167825 */ /* 0x004fca00078e0016 */
[----:B------:R-:W2:Y:S04]  /*8c510*/  LDG.E.64 R96, desc[UR4][R22.64+0x10] ;  /* 0x0000100416607981 */ /* 0x000ea8000c1e1b00 */
[----:B------:R-:W2:Y:S04]  /*8c520*/  LDG.E.64 R78, desc[UR4][R22.64+0x40] ;  /* 0x00004004164e7981 */ /* 0x000ea8000c1e1b00 */
[----:B---3--:R-:W3:Y:S04]  /*8c530*/  LDG.E.64 R74, desc[UR4][R22.64] ;  /* 0x00000004164a7981 */ /* 0x008ee8000c1e1b00 */
[----:B------:R-:W4:Y:S04]  /*8c540*/  LDG.E.64 R72, desc[UR4][R22.64+0x8] ;  /* 0x0000080416487981 */ /* 0x000f28000c1e1b00 */
[----:B------:R-:W3:Y:S04]  /*8c550*/  LDG.E.64 R82, desc[UR4][R22.64+0x30] ;  /* 0x0000300416527981 */ /* 0x000ee8000c1e1b00 */
[----:B------:R-:W4:Y:S04]  /*8c560*/  LDG.E.64 R80, desc[UR4][R22.64+0x38] ;  /* 0x0000380416507981 */ /* 0x000f28000c1e1b00 */
[----:B------:R-:W4:Y:S04]  /*8c570*/  LDG.E.64 R86, desc[UR4][R22.64+0x20] ;  /* 0x0000200416567981 */ /* 0x000f28000c1e1b00 */
[----:B------:R-:W4:Y:S04]  /*8c580*/  LDG.E.64 R88, desc[UR4][R22.64+0x18] ;  /* 0x0000180416587981 */ /* 0x000f28000c1e1b00 */
[----:B0-----:R0:W4:Y:S01]  /*8c590*/  LDG.E.64 R84, desc[UR4][R22.64+0x28] ;  /* 0x0000280416547981 */ /* 0x001122000c1e1b00 */
        /* <DEDUP_REMOVED lines=27> */
[----:B------:R-:W2:Y:S05]  /*8c750*/  BMOV.32.CLEAR R95, B11 ;  /* 0x000000000b5f7355 */ /* 0x000eaa0000100000 */
        /* <DEDUP_REMOVED lines=25> */
.L_x_2575:
[----:B------:R0:W-:Y:S05]  /*8c8f0*/  BMOV.32 B11, R95 ;  /* 0x0000005f0b007356 */ /* 0x0001ea0000000000 */
[----:B------:R-:W-:Y:S05]  /*8c900*/  BSYNC.RECONVERGENT B11 ;  /* 0x00000000000b7941 */ /* 0x000fea0003800200 */
.L_x_2574:
        /* <DEDUP_REMOVED lines=35> */
.L_x_2577:
[----:B------:R2:W-:Y:S05]  /*8cb40*/  BMOV.32 B11, R84 ;  /* 0x000000540b007356 */ /* 0x0005ea0000000000 */
[----:B------:R-:W-:Y:S05]  /*8cb50*/  BSYNC.RECONVERGENT B11 ;  /* 0x00000000000b7941 */ /* 0x000fea0003800200 */
.L_x_2576:
        /* <DEDUP_REMOVED lines=8> */
[----:B------:R-:W-:Y:S01]  /*8cbe0*/  DFMA R40, R82, R72, R40 ;  /* 0x000000485228722b */ /* 0x000fe20000000028 */
[----:B------:R-:W4:Y:S05]  /*8cbf0*/  BMOV.32.CLEAR R72, B11 ;  /* 0x000000000b487355 */ /* 0x000f2a0000100000 */
[----:B---3--:R-:W-:-:S02]  /*8cc00*/  DFMA R24, -R76, R22, 1 ;  /* 0x3ff000004c18742b */ /* 0x008fc40000000116 */
        /* <DEDUP_REMOVED lines=11> */
[----:B----4-:R-:W-:Y:S05]  /*8ccc0*/  @P0 BRA P1, `(.L_x_2579) ;  /* 0x00000000001c0947 */ /* 0x010fea0000800000 */
[----:B------:R-:W-:Y:S05]  /*8ccd0*/  BMOV.32.CLEAR RZ, B11 ;  /* 0x000000000bff7355 */ /* 0x000fea0000100000 */
[----:B------:R-:W-:Y:S01]  /*8cce0*/  IMAD.MOV.U32 R22, RZ, RZ, R40 ;  /* 0x000000ffff167224 */ /* 0x000fe200078e0028 */
[----:B------:R-:W-:Y:S01]  /*8ccf0*/  MOV R64, R76 ;  /* 0x0000004c00407202 */ /* 0x000fe20000000f00 */
[----:B------:R-:W-:Y:S01]  /*8cd00*/  IMAD.MOV.U32 R21, RZ, RZ, R41 ;  /* 0x000000ffff157224 */ /* 0x000fe200078e0029 */
[----:B------:R-:W-:Y:S01]  /*8cd10*/  MOV R0, 0x8cd40 ;  /* 0x0008cd4000007802 */ /* 0x000fe20000000f00 */
[----:B------:R-:W-:-:S07]  /*8cd20*/  IMAD.MOV.U32 R23, RZ, RZ, R77 ;  /* 0x000000ffff177224 */ /* 0x000fce00078e004d */
[----:B012---:R-:W-:Y:S05]  /*8cd30*/  CALL.REL.NOINC `($__internal_2_$__cuda_sm20_div_rn_f64_full) ;  /* 0x000002e400bc7944 */ /* 0x007fea0003c00000 */
.L_x_2579:
[----:B------:R3:W-:Y:S05]  /*8cd40*/  BMOV.32 B11, R72 ;  /* 0x000000480b007356 */ /* 0x0007ea0000000000 */
[----:B------:R-:W-:Y:S05]  /*8cd50*/  BSYNC.RECONVERGENT B11 ;  /* 0x00000000000b7941 */ /* 0x000fea0003800200 */
.L_x_2578:
[----:B------:R-:W-:-:S06]  /*8cd60*/  DSETP.GEU.AND P1, PT, R22, RZ, PT ;  /* 0x000000ff1600722a */ /* 0x000fcc0003f2e000 */
[----:B------:R-:W-:Y:S02]  /*8cd70*/  PLOP3.LUT P0, PT, P1, PT, PT, 0x8, 0x80 ;  /* 0x000000000080781c */ /* 0x000fe40000f0e170 */
[----:B------:R-:W-:Y:S02]  /*8cd80*/  FSEL R92, R22, RZ, P1 ;  /* 0x000000ff165c7208 */ /* 0x000fe40000800000 */
[----:B------:R-:W-:-:S09]  /*8cd90*/  FSEL R93, R23, RZ, P1 ;  /* 0x000000ff175d7208 */ /* 0x000fd20000800000 */
.L_x_2573:
[----:B------:R-:W-:Y:S05]  /*8cda0*/  BSYNC.RECONVERGENT B0 ;  /* 0x0000000000007941 */ /* 0x000fea0003800200 */
.L_x_2572:
[----:B------:R-:W4:Y:S02]  /*8cdb0*/  LDC.64 R22, c[0x0][0x390] ;  /* 0x0000e400ff167b82 */ /* 0x000f240000000a00 */
[----:B----4-:R-:W-:-:S05]  /*8cdc0*/  IMAD.WIDE.U32 R66, R94, 0x60, R22 ;  /* 0x000000605e427825 */ /* 0x010fca00078e0016 */
[----:B------:R-:W4:Y:S04]  /*8cdd0*/  LDG.E.64 R96, desc[UR4][R66.64+0x70] ;  /* 0x0000700442607981 */ /* 0x000f28000c1e1b00 */
[----:B------:R-:W4:Y:S04]  /*8cde0*/  LDG.E.64 R78, desc[UR4][R66.64+0xa0] ;  /* 0x0000a004424e7981 */ /* 0x000f28000c1e1b00 */
[----:B------:R-:W5:Y:S04]  /*8cdf0*/  LDG.E.64 R74, desc[UR4][R66.64+0x60] ;  /* 0x00006004424a7981 */ /* 0x000f68000c1e1b00 */
[----:B---3--:R-:W3:Y:S04]  /*8ce00*/  LDG.E.64 R72, desc[UR4][R66.64+0x68] ;  /* 0x0000680442487981 */ /* 0x008ee8000c1e1b00 */
        /* <DEDUP_REMOVED lines=25> */
[----:B0-----:R-:W-:Y:S02]  /*8cfa0*/  DMUL R66, R86, R40 ;  /* 0x0000002856427228 */ /* 0x001fe40000000000 */
[----:B------:R-:W-:-:S02]  /*8cfb0*/  DFMA R24, R78, R122, -R24 ;  /* 0x0000007a4e18722b */ /* 0x000fc40000000818 */
[----:B--2---:R-:W-:Y:S02]  /*8cfc0*/  DADD R84, -R96, R84 ;  /* 0x0000000060547229 */ /* 0x004fe40000000154 */
        /* <DEDUP_REMOVED lines=37> */
.L_x_2583:
[----:B------:R0:W-:Y:S05]  /*8d220*/  BMOV.32 B11, R95 ;  /* 0x0000005f0b007356 */ /* 0x0001ea0000000000 */
[----:B------:R-:W-:Y:S05]  /*8d230*/  BSYNC.RECONVERGENT B11 ;  /* 0x00000000000b7941 */ /* 0x000fea0003800200 */
.L_x_2582:
[----:B------:R-:W-:-:S06]  /*8d240*/  DSETP.GT.AND P1, PT, R90, 1, PT ;  /* 0x3ff000005a00742a */ /* 0x000fcc0003f24000 */
[----:B------:R-:W-:-:S14]  /*8d250*/  DSETP.LT.OR P1, PT, R90, RZ, P1 ;  /* 0x000000ff5a00722a */ /* 0x000fdc0000f21400 */
[----:B------:R-:W-:Y:S05]  /*8d260*/  @P1 BRA `(.L_x_2581) ;  /* 0x0000000400181947 */ /* 0x000fea0003800000 */
[----:B------:R-:W2:Y:S01]  /*8d270*/  MUFU.RCP64H R65, R77 ;  /* 0x0000004d00417308 */ /* 0x000ea20000001800 */
[----:B------:R-:W-:Y:S01]  /*8d280*/  MOV R64, 0x1 ;  /* 0x0000000100407802 */ /* 0x000fe20000000f00 */
        /* <DEDUP_REMOVED lines=30> */
.L_x_2585:
[----:B------:R2:W-:Y:S05]  /*8d470*/  BMOV.32 B11, R84 ;  /* 0x000000540b007356 */ /* 0x0005ea0000000000 */
[----:B------:R-:W-:Y:S05]  /*8d480*/  BSYNC.RECONVERGENT B11 ;  /* 0x00000000000b7941 */ /* 0x000fea0003800200 */
.L_x_2584:
        /* <DEDUP_REMOVED lines=30> */
.L_x_2587:
[----:B------:R3:W-:Y:S05]  /*8d670*/  BMOV.32 B11, R72 ;  /* 0x000000480b007356 */ /* 0x0007ea0000000000 */
[----:B------:R-:W-:Y:S05]  /*8d680*/  BSYNC.RECONVERGENT B11 ;  /* 0x00000000000b7941 */ /* 0x000fea0003800200 */
.L_x_2586:
[----:B------:R-:W-:-:S06]  /*8d690*/  DSETP.GEU.AND P1, PT, R22, RZ, PT ;  /* 0x000000ff1600722a */ /* 0x000fcc0003f2e000 */
[----:B------:R-:W-:Y:S02]  /*8d6a0*/  PLOP3.LUT P0, PT, P1, PT, PT, 0x8, 0x80 ;  /* 0x000000000080781c */ /* 0x000fe40000f0e170 */
[----:B------:R-:W-:Y:S02]  /*8d6b0*/  FSEL R92, R22, RZ, P1 ;  /* 0x000000ff165c7208 */ /* 0x000fe40000800000 */
[----:B------:R-:W-:-:S09]  /*8d6c0*/  FSEL R93, R23, RZ, P1 ;  /* 0x000000ff175d7208 */ /* 0x000fd20000800000 */
.L_x_2581:
[----:B------:R-:W-:Y:S05]  /*8d6d0*/  BSYNC.RECONVERGENT B0 ;  /* 0x0000000000007941 */ /* 0x000fea0003800200 */
.L_x_2580:
[----:B------:R-:W-:Y:S01]  /*8d6e0*/  DSETP.GTU.AND P1, PT, R92, R118, PT ;  /* 0x000000765c00722a */ /* 0x000fe20003f2c000 */
[----:B------:R-:W-:Y:S01]  /*8d6f0*/  UMOV UR6, 0xd2f1a9fc ;  /* 0xd2f1a9fc00067882 */ /* 0x000fe20000000000 */
[----:B------:R-:W-:-:S04]  /*8d700*/  UMOV UR7, 0x3f50624d ;  /* 0x3f50624d00077882 */ /* 0x000fc80000000000 */
[----:B------:R-:W-:Y:S01]  /*8d710*/  DSETP.LTU.OR P1, PT, R92, UR6, P1 ;  /* 0x000000065c007e2a */ /* 0x000fe20008f29400 */
[----:B------:R-:W4:Y:S05]  /*8d720*/  LDCU UR6, c[0x0][0x398] ;  /* 0x00007300ff0677ac */ /* 0x000f2a0008000800 */
[----:B------:R-:W-:-:S13]  /*8d730*/  PLOP3.LUT P0, PT, P0, P1, PT, 0xf8, 0x8f ;  /* 0x00000000008f781c */ /* 0x000fda0000703f70 */
[----:B------:R-:W5:Y:S02]  /*8d740*/  @!P0 LDC.64 R22, c[0x0][0x390] ;  /* 0x0000e400ff168b82 */ /* 0x000f640000000a00 */
[----:B-----5:R-:W-:-:S06]  /*8d750*/  @!P0 IMAD.WIDE.U32 R22, R94, 0x60, R22 ;  /* 0x000000605e168825 */ /* 0x020fcc00078e0016 */
[----:B------:R-:W5:Y:S01]  /*8d760*/  @!P0 LDG.E.64 R22, desc[UR4][R22.64+0xb8] ;  /* 0x0000b80416168981 */ /* 0x000f62000c1e1b00 */
[----:B----4-:R-:W-:Y:S02]  /*8d770*/  IMAD.U32 R0, RZ, RZ, UR6 ;  /* 0x00000006ff007e24 */ /* 0x010fe4000f8e00ff */
[----:B------:R-:W-:-:S03]  /*8d780*/  VIADD R94, R94, 0x2 ;  /* 0x000000025e5e7836 */ /* 0x000fc60000000000 */
[----:B------:R-:W-:-:S04]  /*8d790*/  LOP3.LUT R21, R0, 0x7ffffffe, RZ, 0xc0, !PT ;  /* 0x7ffffffe00157812 */ /* 0x000fc800078ec0ff */
[----:B------:R-:W-:Y:S01]  /*8d7a0*/  ISETP.NE.AND P1, PT, R94, R21, PT ;  /* 0x000000155e00720c */ /* 0x000fe20003f25270 */
[----:B-----5:R-:W-:-:S12]  /*8d7b0*/  @!P0 DMUL R116, R116, R22 ;  /* 0x0000001674748228 */ /* 0x020fd80000000000 */
[----:B------:R-:W-:Y:S05]  /*8d7c0*/  @P1 BRA `(.L_x_2588) ;  /* 0xffffffec00481947 */ /* 0x000fea000383ffff */
[----:B------:R-:W-:Y:S05]  /*8d7d0*/  BSYNC.RECONVERGENT B1 ;  /* 0x0000000000017941 */ /* 0x000fea0003800200 */
.L_x_2571:
[----:B------:R-:W-:Y:S02]  /*8d7e0*/  IMAD.MOV.U32 R22, RZ, RZ, R21 ;  /* 0x000000ffff167224 */ /* 0x000fe400078e0015 */
[----:B------:R-:W-:-:S07]  /*8d7f0*/  IMAD.MOV.U32 R23, RZ, RZ, RZ ;  /* 0x000000ffff177224 */ /* 0x000fce00078e00ff */
.L_x_2570:
[----:B------:R-:W-:Y:S05]  /*8d800*/  BSYNC.RECONVERGENT B2 ;  /* 0x0000000000027941 */ /* 0x000fea0003800200 */
.L_x_2569:
[----:B------:R-:W-:-:S04]  /*8d810*/  LOP3.LUT R0, R0, 0x1, RZ, 0xc0, !PT ;  /* 0x0000000100007812 */ /* 0x000fc800078ec0ff */
[----:B------:R-:W-:-:S13]  /*8d820*/  ISETP.NE.U32.AND P0, PT, R0, 0x1, PT ;  /* 0x000000010000780c */ /* 0x000fda0003f05070 */
[----:B------:R-:W-:Y:S05]  /*8d830*/  @P0 BRA `(.L_x_2568) ;  /* 0x0000000800340947 */ /* 0x000fea0003800000 */
[----:B------:R-:W4:Y:S01]  /*8d840*/  LDC.64 R90, c[0x0][0x390] ;  /* 0x0000e400ff5a7b82 */ /* 0x000f220000000a00 */
[----:B------:R-:W-:Y:S02]  /*8d850*/  IMAD R21, R23, 0x60, RZ ;  /* 0x0000006017157824 */ /* 0x000fe400078e02ff */
[----:B----4-:R-:W-:-:S04]  /*8d860*/  IMAD.WIDE.U32 R90, R22, 0x60, R90 ;  /* 0x00000060165a7825 */ /* 0x010fc800078e005a */
[----:B------:R-:W-:-:S05]  /*8d870*/  IMAD.IADD R91, R91, 0x1, R21 ;  /* 0x000000015b5b7824 */ /* 0x000fca00078e0215 */
[----:B------:R-:W4:Y:S04]  /*8d880*/  LDG.E.64 R92, desc[UR4][R90.64+0x10] ;  /* 0x000010045a5c7981 */ /* 0x000f28000c1e1b00 */
[----:B------:R-:W4:Y:S04]  /*8d890*/  LDG.E.64 R78, desc[UR4][R90.64+0x40] ;  /* 0x000040045a4e7981 */ /* 0x000f28000c1e1b00 */
[----:B------:R-:W4:Y:S04]  /*8d8a0*/  LDG.E.64 R74, desc[UR4][R90.64] ;  /* 0x000000045a4a7981 */ /* 0x000f28000c1e1b00 */
[----:B---3--:R-:W3:Y:S04]  /*8d8b0*/  LDG.E.64 R72, desc[UR4][R90.64+0x8] ;  /* 0x000008045a487981 */ /* 0x008ee8000c1e1b00 */
[----:B------:R-:W3:Y:S04]  /*8d8c0*/  LDG.E.64 R82, desc[UR4][R90.64+0x30] ;  /* 0x000030045a527981 */ /* 0x000ee8000c1e1b00 */
[----:B------:R-:W3:Y:S04]  /*8d8d0*/  LDG.E.64 R80, desc[UR4][R90.64+0x38] ;  /* 0x000038045a507981 */ /* 0x000ee8000c1e1b00 */
[----:B------:R-:W3:Y:S04]  /*8d8e0*/  LDG.E.64 R86, desc[UR4][R90.64+0x20] ;  /* 0x000020045a567981 */ /* 0x000ee8000c1e1b00 */
[----:B------:R-:W3:Y:S04]  /*8d8f0*/  LDG.E.64 R88, desc[UR4][R90.64+0x18] ;  /* 0x000018045a587981 */ /* 0x000ee8000c1e1b00 */
[----:B--2---:R-:W2:Y:S01]  /*8d900*/  LDG.E.64 R84, desc[UR4][R90.64+0x28] ;  /* 0x000028045a547981 */ /* 0x004ea2000c1e1b00 */
[----:B------:R-:W-:Y:S01]  /*8d910*/  UMOV UR6, 0x812dea11 ;  /* 0x812dea1100067882 */ /* 0x000fe20000000000 */
[----:B------:R-:W-:Y:S01]  /*8d920*/  UMOV UR7, 0x3d719799 ;  /* 0x3d71979900077882 */ /* 0x000fe20000000000 */
[----:B------:R-:W-:Y:S01]  /*8d930*/  BSSY.RECONVERGENT B0, `(.L_x_2589) ;  /* 0x0000075000007945 */ /* 0x000fe20003800200 */
[----:B------:R-:W-:-:S02]  /*8d940*/  PLOP3.LUT P0, PT, PT, PT, PT, 0x80, 0x8 ;  /* 0x000000000008781c */ /* 0x000fc40003f0f070 */
[----:B0-----:R-:W-:Y:S01]  /*8d950*/  CS2R R94, SRZ ;  /* 0x00000000005e7805 */ /* 0x001fe2000001ff00 */
[----:B----4-:R-:W-:-:S08]  /*8d960*/  DADD R78, -R92, R78 ;  /* 0x000000005c4e7229 */ /* 0x010fd0000000014e */
[----:B-----5:R-:W-:Y:S02]  /*8d970*/  DMUL R24, R78, R124 ;  /* 0x0000007c4e187228 */ /* 0x020fe40000000000 */
[----:B---3--:R-:W-:Y:S02]  /*8d980*/  DADD R82, -R74, R82 ;  /* 0x000000004a527229 */ /* 0x008fe40000000152 */
[C---:B------:R-:W-:Y:S02]  /*8d990*/  DADD R80, -R72.reuse, R80 ;  /* 0x0000000048507229 */ /* 0x040fe40000000150 */
        /* <DEDUP_REMOVED lines=42> */
.L_x_2592:
[----:B------:R-:W-:Y:S05]  /*8dc40*/  BSYNC.RECONVERGENT B1 ;  /* 0x0000000000017941 */ /* 0x000fea0003800200 */
.L_x_2591:
        /* <DEDUP_REMOVED lines=33> */
.L_x_2594:
[----:B------:R-:W-:Y:S05]  /*8de60*/  BSYNC.RECONVERGENT B1 ;  /* 0x0000000000017941 */ /* 0x000fea0003800200 */
.L_x_2593:
        /* <DEDUP_REMOVED lines=28> */
.L_x_2596:
[----:B------:R-:W-:Y:S05]  /*8e030*/  BSYNC.RECONVERGENT B1 ;  /* 0x0000000000017941 */ /* 0x000fea0003800200 */
.L_x_2595:
[----:B------:R-:W-:-:S06]  /*8e040*/  DSETP.GEU.AND P1, PT, R22, RZ, PT ;  /* 0x000000ff1600722a */ /* 0x000fcc0003f2e000 */
[----:B------:R-:W-:Y:S02]  /*8e050*/  PLOP3.LUT P0, PT, P1, PT, PT, 0x8, 0x80 ;  /* 0x000000000080781c */ /* 0x000fe40000f0e170 */
[----:B------:R-:W-:Y:S02]  /*8e060*/  FSEL R94, R22, RZ, P1 ;  /* 0x000000ff165e7208 */ /* 0x000fe40000800000 */
[----:B------:R-:W-:-:S09]  /*8e070*/  FSEL R95, R23, RZ, P1 ;  /* 0x000000ff175f7208 */ /* 0x000fd20000800000 */
.L_x_2590:
[----:B------:R-:W-:Y:S05]  /*8e080*/  BSYNC.RECONVERGENT B0 ;  /* 0x0000000000007941 */ /* 0x000fea0003800200 */
.L_x_2589:
        /* <DEDUP_REMOVED lines=8> */
.L_x_2568:
[----:B------:R-:W-:Y:S05]  /*8e110*/  BSYNC.RECONVERGENT B3 ;  /* 0x0000000000037941 */ /* 0x000fea0003800200 */
.L_x_2567:
[----:B-----5:R-:W-:Y:S01]  /*8e120*/  DMUL R22, R122, R130 ;  /* 0x000000827a167228 */ /* 0x020fe20000000000 */
[----:B------:R-:W-:Y:S07]  /*8e130*/  BSSY.RECONVERGENT B0, `(.L_x_2597) ;  /* 0x000007e000007945 */ /* 0x000fee0003800200 */
[----:B------:R-:W-:-:S08]  /*8e140*/  DFMA R22, R124, R134, R22 ;  /* 0x000000867c16722b */ /* 0x000fd00000000016 */
[----:B---3--:R-:W-:-:S08]  /*8e150*/  DFMA R72, R120, R128, R22 ;  /* 0x000000807848722b */ /* 0x008fd00000000016 */
        /* <DEDUP_REMOVED lines=13> */
.L_x_2603:
[----:B------:R-:W3:Y:S01]  /*8e230*/  MUFU.RCP64H R23, R75 ;  /* 0x0000004b00177308 */ /* 0x000ee20000001800 */
[----:B------:R-:W-:Y:S01]  /*8e240*/  IMAD.MOV.U32 R22, RZ, RZ, 0x1 ;  /* 0x00000001ff167424 */ /* 0x000fe200078e00ff */
[----:B------:R-:W-:Y:S01]  /*8e250*/  FSETP.GEU.AND P1, PT, |R41|, 6.5827683646048100446e-37, PT ;  /* 0x036000002900780b */ /* 0x000fe20003f2e200 */
[----:B------:R-:W-:Y:S04]  /*8e260*/  BSSY.RECONVERGENT B3, `(.L_x_2601) ;  /* 0x0000012000037945 */ /* 0x000fe80003800200 */
[----:B---3--:R-:W-:-:S08]  /*8e270*/  DFMA R24, R22, -R74, 1 ;  /* 0x3ff000001618742b */ /* 0x008fd0000000084a */
        /* <DEDUP_REMOVED lines=15> */
[----:B012---:R-:W-:Y:S05]  /*8e370*/  CALL.REL.NOINC `($__internal_2_$__cuda_sm20_div_rn_f64_full) ;  /* 0x000002d0002c7944 */ /* 0x007fea0003c00000 */
.L_x_2602:
[----:B------:R-:W-:Y:S05]  /*8e380*/  BSYNC.RECONVERGENT B3 ;  /* 0x0000000000037941 */ /* 0x000fea0003800200 */
.L_x_2601:
        /* <DEDUP_REMOVED lines=10> */
.L_x_2600:
[----:B------:R-:W-:Y:S05]  /*8e430*/  BSYNC.RECONVERGENT B1 ;  /* 0x0000000000017941 */ /* 0x000fea0003800200 */
.L_x_2599:
        /* <DEDUP_REMOVED lines=16> */
.L_x_2608:
[----:B------:R-:W3:Y:S01]  /*8e540*/  MUFU.RCP64H R23, R75 ;  /* 0x0000004b00177308 */ /* 0x000ee20000001800 */
[----:B------:R-:W-:Y:S01]  /*8e550*/  MOV R22, 0x1 ;  /* 0x0000000100167802 */ /* 0x000fe20000000f00 */
[----:B------:R-:W-:Y:S01]  /*8e560*/  BSSY.RECONVERGENT B3, `(.L_x_2606) ;  /* 0x0000013000037945 */ /* 0x000fe20003800200 */
[----:B------:R-:W-:-:S04]  /*8e570*/  FSETP.GEU.AND P1, PT, |R41|, 6.5827683646048100446e-37, PT ;  /* 0x036000002900780b */ /* 0x000fc80003f2e200 */
        /* <DEDUP_REMOVED lines=16> */
[----:B012---:R-:W-:Y:S05]  /*8e680*/  CALL.REL.NOINC `($__internal_2_$__cuda_sm20_div_rn_f64_full) ;  /* 0x000002cc00687944 */ /* 0x007fea0003c00000 */
.L_x_2607:
[----:B------:R-:W-:Y:S05]  /*8e690*/  BSYNC.RECONVERGENT B3 ;  /* 0x0000000000037941 */ /* 0x000fea0003800200 */
.L_x_2606:
        /* <DEDUP_REMOVED lines=10> */
.L_x_2605:
[----:B------:R-:W-:Y:S05]  /*8e740*/  BSYNC.RECONVERGENT B1 ;  /* 0x0000000000017941 */ /* 0x000fea0003800200 */
.L_x_2604:
[----:B------:R-:W-:Y:S01]  /*8e750*/  DMUL R64, R22, R76 ;  /* 0x0000004c16407228 */ /* 0x000fe20000000000 */
[----:B------:R-:W-:Y:S01]  /*8e760*/  BSSY.RECONVERGENT B1, `(.L_x_2609) ;  /* 0x0000019000017945 */ /* 0x000fe20003800200 */
[----:B------:R-:W-:Y:S01]  /*8e770*/  IMAD.MOV.U32 R22, RZ, RZ, 0x1 ;  /* 0x00000001ff167424 */ /* 0x000fe200078e00ff */
[----:B------:R-:W-:-:S03]  /*8e780*/  DMUL R40, R122, R130 ;  /* 0x000000827a287228 */ /* 0x000fc60000000000 */
[----:B------:R-:W3:Y:S05]  /*8e790*/  MUFU.RCP64H R23, R65 ;  /* 0x0000004100177308 */ /* 0x000eea0000001800 */
[----:B------:R-:W-:-:S08]  /*8e7a0*/  DFMA R40, R124, R134, R40 ;  /* 0x000000867c28722b */ /* 0x000fd00000000028 */
[----:B------:R-:W-:Y:S02]  /*8e7b0*/  DFMA R66, R120, R128, R40 ;  /* 0x000000807842722b */ /* 0x000fe40000000028 */
[----:B---3--:R-:W-:-:S08]  /*8e7c0*/  DFMA R24, -R64, R22, 1 ;  /* 0x3ff000004018742b */ /* 0x008fd00000000116 */
        /* <DEDUP_REMOVED lines=17> */
[----:B012---:R-:W-:Y:S05]  /*8e8e0*/  CALL.REL.NOINC `($__internal_2_$__cuda_sm20_div_rn_f64_full) ;  /* 0x000002c800d07944 */ /* 0x007fea0003c00000 */
.L_x_2610:
[----:B------:R-:W-:Y:S05]  /*8e8f0*/  BSYNC.RECONVERGENT B1 ;  /* 0x0000000000017941 */ /* 0x000fea0003800200 */
.L_x_2609:
[----:B------:R-:W-:-:S11]  /*8e900*/  DADD R126, R126, R22 ;  /* 0x000000007e7e7229 */ /* 0x000fd60000000016 */
.L_x_2598:
[----:B------:R-:W-:Y:S05]  /*8e910*/  BSYNC.RECONVERGENT B0 ;  /* 0x0000000000007941 */ /* 0x000fea0003800200 */
.L_x_2597:
        /* <DEDUP_REMOVED lines=26> */
.L_x_2616:
        /* <DEDUP_REMOVED lines=21> */
.L_x_2615:
[----:B------:R-:W-:Y:S05]  /*8ec10*/  BSYNC.RECONVERGENT B2 ;  /* 0x0000000000027941 */ /* 0x000fea0003800200 */
.L_x_2614:
        /* <DEDUP_REMOVED lines=10> */
.L_x_2613:
[----:B------:R-:W-:Y:S02]  /*8ecc0*/  IMAD.MOV.U32 R74, RZ, RZ, R22 ;  /* 0x000000ffff4a7224 */ /* 0x000fe400078e0016 */
[----:B------:R-:W-:-:S07]  /*8ecd0*/  IMAD.MOV.U32 R75, RZ, RZ, R23 ;  /* 0x000000ffff4b7224 */ /* 0x000fce00078e0017 */
.L_x_2612:
[----:B------:R-:W-:Y:S05]  /*8ece0*/  BSYNC.RECONVERGENT B0 ;  /* 0x0000000000007941 */ /* 0x000fea0003800200 */
.L_x_2611:
        /* <DEDUP_REMOVED lines=10> */
.L_x_2621:
        /* <DEDUP_REMOVED lines=21> */
.L_x_2620:
[----:B------:R-:W-:Y:S05]  /*8eee0*/  BSYNC.RECONVERGENT B2 ;  /* 0x0000000000027941 */ /* 0x000fea0003800200 */
.L_x_2619:
        /* <DEDUP_REMOVED lines=10> */
.L_x_2618:
[----:B------:R-:W-:Y:S05]  /*8ef90*/  BSYNC.RECONVERGENT B0 ;  /* 0x0000000000007941 */ /* 0x000fea0003800200 */
.L_x_2617:
[----:B------:R-:W-:Y:S01]  /*8efa0*/  DMUL R64, R22, R74 ;  /* 0x0000004a16407228 */ /* 0x000fe20000000000 */
[----:B------:R-:W-:Y:S01]  /*8efb0*/  FSETP.GEU.AND P1, PT, |R73|, 6.5827683646048100446e-37, PT ;  /* 0x036000004900780b */ /* 0x000fe20003f2e200 */
[----:B------:R-:W-:Y:S01]  /*8efc0*/  IMAD.MOV.U32 R22, RZ, RZ, 0x1 ;  /* 0x00000001ff167424 */ /* 0x000fe200078e00ff */
[----:B------:R-:W-:Y:S03]  /*8efd0*/  BSSY.RECONVERGENT B0, `(.L_x_2622) ;  /* 0x0000012000007945 */ /* 0x000fe60003800200 */
[----:B------:R-:W3:Y:S02]  /*8efe0*/  MUFU.RCP64H R23, R65 ;  /* 0x0000004100177308 */ /* 0x000ee40000001800 */
[----:B---3--:R-:W-:-:S08]  /*8eff0*/  DFMA R24, -R64, R22, 1 ;  /* 0x3ff000004018742b */ /* 0x008fd00000000116 */
        /* <DEDUP_REMOVED lines=14> */
[----:B012---:R-:W-:Y:S05]  /*8f0e0*/  CALL.REL.NOINC `($__internal_2_$__cuda_sm20_div_rn_f64_full) ;  /* 0x000002c000d07944 */ /* 0x007fea0003c00000 */
.L_x_2623:
[----:B------:R-:W-:Y:S05]  /*8f0f0*/  BSYNC.RECONVERGENT B0 ;  /* 0x0000000000007941 */ /* 0x000fea0003800200 */
.L_x_2622:
        /* <DEDUP_REMOVED lines=11> */
.L_x_2546:
[----:B------:R-:W-:Y:S05]  /*8f1b0*/  BSYNC.RECONVERGENT B4 ;  /* 0x0000000000047941 */ /* 0x000fea0003800200 */
.L_x_2542:
[----:B------:R-:W-:Y:S05]  /*8f1c0*/  @P4 BRA `(.L_x_2624) ;  /* 0xffffffbc00a44947 */ /* 0x000fea000383ffff */
[----:B------:R-:W-:Y:S05]  /*8f1d0*/  BSYNC.RECONVERGENT B5 ;  /* 0x0000000000057941 */ /* 0x000fea0003800200 */
.L_x_2541:
[----:B------:R-:W-:Y:S01]  /*8f1e0*/  LOP3.LUT R143, R143, 0xff, RZ, 0xc0, !PT ;  /* 0x000000ff8f8f7812 */ /* 0x000fe200078ec0ff */
[----:B------:R-:W-:Y:S01]  /*8f1f0*/  IMAD.MOV.U32 R26, RZ, RZ, 0x80000 ;  /* 0x00080000ff1a7424 */ /* 0x000fe200078e00ff */
[----:B------:R-:W-:Y:S01]  /*8f200*/  LOP3.LUT R142, R142, 0xff, RZ, 0xc0, !PT ;  /* 0x000000ff8e8e7812 */ /* 0x000fe200078ec0ff */
[----:B------:R-:W-:Y:S01]  /*8f210*/  IMAD.MOV.U32 R38, RZ, RZ, 0x80000 ;  /* 0x00080000ff267424 */ /* 0x000fe200078e00ff */
[----:B------:R-:W3:Y:S01]  /*8f220*/  I2F.F64.U16 R6, R143 ;  /* 0x0000008f00067312 */ /* 0x000ee20000101800 */
[----:B------:R-:W-:Y:S01]  /*8f230*/  LOP3.LUT R141, R141, 0xff, RZ, 0xc0, !PT ;  /* 0x000000ff8d8d7812 */ /* 0x000fe200078ec0ff */
[----:B------:R-:W-:Y:S01]  /*8f240*/  BSSY.RELIABLE B0, `(.L_x_2625) ;  /* 0x000003b000007945 */ /* 0x000fe20003800100 */
[----:B------:R-:W-:-:S05]  /*8f250*/  LOP3.LUT R34, R140, 0xff, RZ, 0xc0, !PT ;  /* 0x000000ff8c227812 */ /* 0x000fca00078ec0ff */
[----:B------:R-:W4:Y:S01]  /*8f260*/  I2F.F64.U16 R22, R142 ;  /* 0x0000008e00167312 */ /* 0x000f220000101800 */
[----:B---3--:R-:W-:-:S07]  /*8f270*/  DMUL R6, R6, R126 ;  /* 0x0000007e06067228 */ /* 0x008fce0000000000 */
[----:B------:R-:W3:Y:S01]  /*8f280*/  I2F.F64.U16 R24, R141 ;  /* 0x0000008d00187312 */ /* 0x000ee20000101800 */
[----:B----4-:R-:W-:-:S07]  /*8f290*/  DMUL R22, R22, R126 ;  /* 0x0000007e16167228 */ /* 0x010fce0000000000 */
[----:B------:R-:W4:Y:S01]  /*8f2a0*/  I2F.F64.U16 R34, R34 ;  /* 0x0000002200227312 */ /* 0x000f220000101800 */
[----:B------:R-:W-:Y:S01]  /*8f2b0*/  DSETP.MIN.AND P0, P1, R6, 255, PT ;  /* 0x406fe0000600742a */ /* 0x000fe20003900000 */
[----:B------:R-:W-:Y:S02]  /*8f2c0*/  IMAD.MOV.U32 R0, RZ, RZ, R7 ;  /* 0x000000ffff007224 */ /* 0x000fe400078e0007 */
[----:B------:R-:W-:Y:S01]  /*8f2d0*/  IMAD.MOV.U32 R7, RZ, RZ, 0x80000 ;  /* 0x00080000ff077424 */ /* 0x000fe200078e00ff */
[----:B------:R-:W-:Y:S02]  /*8f2e0*/  DSETP.MIN.AND P2, P3, R22, 255, PT ;  /* 0x406fe0001600742a */ /* 0x000fe40003b40000 */
[----:B------:R-:W-:Y:S01]  /*8f2f0*/  FSEL R21, R0, 3.748046875, P0 ;  /* 0x406fe00000157808 */ /* 0x000fe20000000000 */
[-C--:B---3--:R-:W-:Y:S01]  /*8f300*/  DMUL R24, R24, R126.reuse ;  /* 0x0000007e18187228 */ /* 0x088fe20000000000 */
[----:B------:R-:W-:Y:S01]  /*8f310*/  IMAD.MOV.U32 R0, RZ, RZ, R23 ;  /* 0x000000ffff007224 */ /* 0x000fe200078e0017 */
[----:B------:R-:W-:Y:S01]  /*8f320*/  SEL R6, R6, RZ, P0 ;  /* 0x000000ff06067207 */ /* 0x000fe20000000000 */
[----:B------:R-:W-:Y:S01]  /*8f330*/  IMAD.MOV.U32 R23, RZ, RZ, 0x80000 ;  /* 0x00080000ff177424 */ /* 0x000fe200078e00ff */
[----:B------:R-:W-:Y:S01]  /*8f340*/  SEL R22, R22, RZ, P2 ;  /* 0x000000ff16167207 */ /* 0x000fe20001000000 */
[----:B----4-:R-:W-:-:S02]  /*8f350*/  DMUL R34, R34, R126 ;  /* 0x0000007e22227228 */ /* 0x010fc40000000000 */
[----:B------:R-:W-:Y:S01]  /*8f360*/  @P1 LOP3.LUT R21, R26, 0x406fe000, RZ, 0xfc, !PT ;  /* 0x406fe0001a151812 */ /* 0x000fe200078efcff */
[----:B------:R-:W-:Y:S01]  /*8f370*/  DSETP.MIN.AND P1, P4, R24, 255, PT ;  /* 0x406fe0001800742a */ /* 0x000fe20003c20000 */
[----:B------:R-:W-:Y:S02]  /*8f380*/  FSEL R37, R0, 3.748046875, P2 ;  /* 0x406fe00000257808 */ /* 0x000fe40001000000 */
[----:B------:R-:W-:Y:S02]  /*8f390*/  MOV R0, R25 ;  /* 0x0000001900007202 */ /* 0x000fe40000000f00 */
[----:B------:R-:W-:Y:S01]  /*8f3a0*/  @P3 LOP3.LUT R37, R7, 0x406fe000, RZ, 0xfc, !PT ;  /* 0x406fe00007253812 */ /* 0x000fe200078efcff */
[----:B------:R-:W-:Y:S01]  /*8f3b0*/  IMAD.MOV.U32 R7, RZ, RZ, R21 ;  /* 0x000000ffff077224 */ /* 0x000fe200078e0015 */
[----:B------:R-:W-:Y:S01]  /*8f3c0*/  DSETP.MIN.AND P0, P2, R34, 255, PT ;  /* 0x406fe0002200742a */ /* 0x000fe20003a00000 */
[----:B------:R-:W-:Y:S01]  /*8f3d0*/  FSEL R21, R0, 3.748046875, P1 ;  /* 0x406fe00000157808 */ /* 0x000fe20000800000 */
[----:B------:R-:W-:Y:S01]  /*8f3e0*/  IMAD.MOV.U32 R0, RZ, RZ, R24 ;  /* 0x000000ffff007224 */ /* 0x000fe200078e0018 */
[----:B------:R3:W-:Y:S01]  /*8f3f0*/  F2I.U32.F64.TRUNC R26, R6 ;  /* 0x00000006001a7311 */ /* 0x0007e2000030d000 */
[----:B------:R-:W4:Y:S03]  /*8f400*/  LDC.64 R24, c[0x0][0x390] ;  /* 0x0000e400ff187b82 */ /* 0x000f260000000a00 */
[----:B------:R-:W-:Y:S01]  /*8f410*/  @P4 LOP3.LUT R21, R23, 0x406fe000, RZ, 0xfc, !PT ;  /* 0x406fe00017154812 */ /* 0x000fe200078efcff */
[----:B------:R-:W-:-:S04]  /*8f420*/  IMAD.MOV.U32 R23, RZ, RZ, R37 ;  /* 0x000000ffff177224 */ /* 0x000fc800078e0025 */
[----:B------:R-:W5:Y:S01]  /*8f430*/  LDC.64 R36, c[0x0][0x380] ;  /* 0x0000e000ff247b82 */ /* 0x000f620000000a00 */
[----:B---3--:R-:W-:Y:S01]  /*8f440*/  SEL R6, R0, RZ, P1 ;  /* 0x000000ff00067207 */ /* 0x008fe20000800000 */
[----:B------:R-:W-:Y:S01]  /*8f450*/  IMAD.MOV.U32 R0, RZ, RZ, R35 ;  /* 0x000000ffff007224 */ /* 0x000fe200078e0023 */
[----:B------:R3:W-:Y:S01]  /*8f460*/  F2I.U32.F64.TRUNC R64, R22 ;  /* 0x0000001600407311 */ /* 0x0007e2000030d000 */
[----:B------:R-:W-:Y:S01]  /*8f470*/  IMAD.MOV.U32 R7, RZ, RZ, R21 ;  /* 0x000000ffff077224 */ /* 0x000fe200078e0015 */
[----:B------:R-:W-:Y:S02]  /*8f480*/  ISETP.NE.AND P1, PT, R136, 0x1, PT ;  /* 0x000000018800780c */ /* 0x000fe40003f25270 */
[----:B------:R-:W-:Y:S02]  /*8f490*/  FSEL R39, R0, 3.748046875, P0 ;  /* 0x406fe00000277808 */ /* 0x000fe40000000000 */
[----:B------:R-:W-:Y:S02]  /*8f4a0*/  @P2 LOP3.LUT R39, R38, 0x406fe000, RZ, 0xfc, !PT ;  /* 0x406fe00026272812 */ /* 0x000fe400078efcff */
[----:B------:R-:W0:Y:S01]  /*8f4b0*/  F2I.U32.F64.TRUNC R6, R6 ;  /* 0x0000000600067311 */ /* 0x000e22000030d000 */
[----:B---3--:R-:W-:-:S02]  /*8f4c0*/  SEL R22, R34, RZ, P0 ;  /* 0x000000ff22167207 */ /* 0x008fc40000000000 */
[----:B------:R-:W-:Y:S02]  /*8f4d0*/  IMAD.MOV.U32 R23, RZ, RZ, R39 ;  /* 0x000000ffff177224 */ /* 0x000fe400078e0027 */
[----:B----4-:R-:W-:-:S03]  /*8f4e0*/  IMAD.WIDE R24, R137, 0x60, R24 ;  /* 0x0000006089187825 */ /* 0x010fc600078e0218 */
[----:B------:R3:W4:Y:S01]  /*8f4f0*/  F2I.U32.F64.TRUNC R0, R22 ;  /* 0x0000001600007311 */ /* 0x000722000030d000 */
[----:B-----5:R-:W-:Y:S01]  /*8f500*/  IMAD.WIDE R38, R137, 0x80, R36 ;  /* 0x0000008089267825 */ /* 0x020fe200078e0224 */
[----:B0-----:R-:W-:Y:S01]  /*8f510*/  PRMT R21, R6, 0x7610, R21 ;  /* 0x0000761006157816 */ /* 0x001fe20000000015 */
[----:B------:R-:W-:Y:S06]  /*8f520*/  @!P1 BRA `(.L_x_2626) ;  /* 0x0000000000209947 */ /* 0x000fec0003800000 */
[----:B------:R-:W-:-:S13]  /*8f530*/  ISETP.NE.AND P0, PT, R136, RZ, PT ;  /* 0x000000ff8800720c */ /* 0x000fda0003f05270 */
[----:B------:R-:W-:Y:S05]  /*8f540*/  @P0 BREAK.RELIABLE B0 ;  /* 0x0000000000000942 */ /* 0x000fea0003800100 */
[----:B------:R-:W-:Y:S05]  /*8f550*/  @P0 BRA `(.L_x_2431) ;  /* 0x00000014002c0947 */ /* 0x000fea0003800000 */
[----:B------:R-:W5:Y:S02]  /*8f560*/  LDG.E.64 R6, desc[UR4][R38.64+0x70] ;  /* 0x0000700426067981 */ /* 0x000f64000c1e1b00 */
[----:B-----5:R-:W-:-:S14]  /*8f570*/  DSETP.GTU.AND P0, PT, R6, RZ, PT ;  /* 0x000000ff0600722a */ /* 0x020fdc0003f0c000 */
[----:B------:R-:W-:Y:S05]  /*8f580*/  @!P0 BREAK.RELIABLE B0 ;  /* 0x0000000000008942 */ /* 0x000fea0003800100 */
[----:B------:R-:W-:Y:S05]  /*8f590*/  @P0 BRA `(.L_x_2627) ;  /* 0x0000000000140947 */ /* 0x000fea0003800000 */
[----:B------:R-:W-:Y:S05]  /*8f5a0*/  BRA `(.L_x_2431) ;  /* 0x0000001400187947 */ /* 0x000fea0003800000 */
.L_x_2626:
[----:B------:R-:W5:Y:S02]  /*8f5b0*/  LDG.E.64 R6, desc[UR4][R24.64+0x50] ;  /* 0x0000500418067981 */ /* 0x000f64000c1e1b00 */
[----:B-----5:R-:W-:-:S14]  /*8f5c0*/  DSETP.GTU.AND P0, PT, R6, RZ, PT ;  /* 0x000000ff0600722a */ /* 0x020fdc0003f0c000 */
[----:B------:R-:W-:Y:S05]  /*8f5d0*/  @!P0 BREAK.RELIABLE B0 ;  /* 0x0000000000008942 */ /* 0x000fea0003800100 */
[----:B------:R-:W-:Y:S05]  /*8f5e0*/  @!P0 BRA `(.L_x_2431) ;  /* 0x0000001400088947 */ /* 0x000fea0003800000 */
.L_x_2627:
[----:B------:R-:W-:Y:S05]  /*8f5f0*/  BSYNC.RELIABLE B0 ;  /* 0x0000000000007941 */ /* 0x000fea0003800100 */
.L_x_2625:
[----:B------:R-:W-:Y:S05]  /*8f600*/  @!P1 BRA `(.L_x_2628) ;  /* 0x0000000800849947 */ /* 0x000fea0003800000 */
[----:B------:R-:W-:-:S13]  /*8f610*/  ISETP.NE.AND P0, PT, R136, RZ, PT ;  /* 0x000000ff8800720c */ /* 0x000fda0003f05270 */
[----:B------:R-:W-:Y:S05]  /*8f620*/  @P0 BRA `(.L_x_2431) ;  /* 0x0000001000f80947 */ /* 0x000fea0003800000 */
[----:B------:R-:W5:Y:S04]  /*8f630*/  LDG.E.64 R24, desc[UR4][R38.64+0x70] ;  /* 0x0000700426187981 */ /* 0x000f68000c1e1b00 */
[----:B------:R0:W2:Y:S01]  /*8f640*/  LDG.E.64 R34, desc[UR4][R38.64+0x78] ;  /* 0x0000780426227981 */ /* 0x0000a2000c1e1b00 */
[----:B------:R-:W-:Y:S01]  /*8f650*/  LOP3.LUT R36, R26, 0xff, RZ, 0xc0, !PT ;  /* 0x000000ff1a247812 */ /* 0x000fe200078ec0ff */
[----:B------:R-:W-:Y:S01]  /*8f660*/  IMAD.MOV.U32 R26, RZ, RZ, 0x80000 ;  /* 0x00080000ff1a7424 */ /* 0x000fe200078e00ff */
[----:B------:R-:W-:Y:S01]  /*8f670*/  LOP3.LUT R40, R21, 0xff, RZ, 0xc0, !PT ;  /* 0x000000ff15287812 */ /* 0x000fe200078ec0ff */
[----:B------:R-:W-:Y:S01]  /*8f680*/  IMAD.MOV.U32 R66, RZ, RZ, 0x80000 ;  /* 0x00080000ff427424 */ /* 0x000fe200078e00ff */
[----:B----4-:R-:W-:Y:S02]  /*8f690*/  LOP3.LUT R21, R0, 0xff, RZ, 0xc0, !PT ;  /* 0x000000ff00157812 */ /* 0x010fe400078ec0ff */
[----:B------:R-:W4:Y:S01]  /*8f6a0*/  I2F.F64.U16 R36, R36 ;  /* 0x0000002400247312 */ /* 0x000f220000101800 */
[----:B0-----:R-:W-:Y:S01]  /*8f6b0*/  LOP3.LUT R38, R64, 0xff, RZ, 0xc0, !PT ;  /* 0x000000ff40267812 */ /* 0x001fe200078ec0ff */
[----:B------:R-:W-:-:S06]  /*8f6c0*/  IMAD.MOV.U32 R64, RZ, RZ, 0x80000 ;  /* 0x00080000ff407424 */ /* 0x000fcc00078e00ff */
[----:B------:R-:W-:Y:S08]  /*8f6d0*/  I2F.F64.U16 R40, R40 ;  /* 0x0000002800287312 */ /* 0x000ff00000101800 */
[----:B------:R-:W0:Y:S01]  /*8f6e0*/  I2F.F64.U16 R38, R38 ;  /* 0x0000002600267312 */ /* 0x000e220000101800 */
[----:B-----5:R-:W-:Y:S02]  /*8f6f0*/  DMUL R6, RZ, R24 ;  /* 0x00000018ff067228 */ /* 0x020fe40000000000 */
[----:B--2---:R-:W-:-:S06]  /*8f700*/  DMUL R42, RZ, R34 ;  /* 0x00000022ff2a7228 */ /* 0x004fcc0000000000 */
[----:B------:R-:W-:Y:S02]  /*8f710*/  DSETP.MIN.AND P0, P1, R6, 255, PT ;  /* 0x406fe0000600742a */ /* 0x000fe40003900000 */
[----:B---3--:R-:W-:Y:S01]  /*8f720*/  IMAD.MOV.U32 R22, RZ, RZ, R7 ;  /* 0x000000ffff167224 */ /* 0x008fe200078e0007 */
[----:B------:R-:W-:-:S03]  /*8f730*/  DSETP.MIN.AND P2, P3, R42, 255, PT ;  /* 0x406fe0002a00742a */ /* 0x000fc60003b40000 */
[----:B------:R-:W-:Y:S02]  /*8f740*/  SEL R6, R6, RZ, P0 ;  /* 0x000000ff06067207 */ /* 0x000fe40000000000 */
[----:B------:R-:W-:-:S06]  /*8f750*/  FSEL R23, R22, 3.748046875, P0 ;  /* 0x406fe00016177808 */ /* 0x000fcc0000000000 */
[----:B------:R-:W-:-:S04]  /*8f760*/  @P1 LOP3.LUT R23, R26, 0x406fe000, RZ, 0xfc, !PT ;  /* 0x406fe0001a171812 */ /* 0x000fc800078efcff */
[----:B------:R-:W-:Y:S01]  /*8f770*/  MOV R7, R23 ;  /* 0x0000001700077202 */ /* 0x000fe20000000f00 */
[C---:B------:R-:W-:Y:S02]  /*8f780*/  DMUL R22, R24.reuse, 255 ;  /* 0x406fe00018167828 */ /* 0x040fe40000000000 */
[----:B------:R-:W-:Y:S01]  /*8f790*/  DADD R24, -R24, 1 ;  /* 0x3ff0000018187429 */ /* 0x000fe20000000100 */
[----:B------:R2:W3:Y:S05]  /*8f7a0*/  F2I.U32.F64.TRUNC R26, R6 ;  /* 0x00000006001a7311 */ /* 0x0004ea000030d000 */
[----:B------:R-:W-:Y:S02]  /*8f7b0*/  DSETP.MIN.AND P0, P1, R22, 255, PT ;  /* 0x406fe0001600742a */ /* 0x000fe40003900000 */
[----:B------:R-:W-:Y:S01]  /*8f7c0*/  DADD R24, R24, -R34 ;  /* 0x0000000018187229 */ /* 0x000fe20000000822 */
[----:B------:R-:W-:Y:S01]  /*8f7d0*/  IMAD.MOV.U32 R0, RZ, RZ, R23 ;  /* 0x000000ffff007224 */ /* 0x000fe200078e0017 */
[----:B------:R-:W-:Y:S01]  /*8f7e0*/  DMUL R34, R34, 255 ;  /* 0x406fe00022227828 */ /* 0x000fe20000000000 */
[----:B--2---:R-:W-:-:S02]  /*8f7f0*/  IMAD.MOV.U32 R6, RZ, RZ, R22 ;  /* 0x000000ffff067224 */ /* 0x004fc400078e0016 */
[----:B------:R2:W5:Y:S01]  /*8f800*/  I2F.F64.U16 R22, R21 ;  /* 0x0000001500167312 */ /* 0x0005620000101800 */
[----:B------:R-:W-:Y:S01]  /*8f810*/  FSEL R7, R0, 3.748046875, P0 ;  /* 0x406fe00000077808 */ /* 0x000fe20000000000 */
[----:B------:R-:W-:Y:S01]  /*8f820*/  IMAD.MOV.U32 R0, RZ, RZ, R43 ;  /* 0x000000ffff007224 */ /* 0x000fe200078e002b */
[C---:B----4-:R-:W-:Y:S01]  /*8f830*/  DMUL R36, R24.reuse, R36 ;  /* 0x0000002418247228 */ /* 0x050fe20000000000 */
[----:B------:R-:W-:Y:S01]  /*8f840*/  SEL R6, R6, RZ, P0 ;  /* 0x000000ff06067207 */ /* 0x000fe20000000000 */
[C---:B0-----:R-:W-:Y:S01]  /*8f850*/  DMUL R38, R24.reuse, R38 ;  /* 0x0000002618267228 */ /* 0x041fe20000000000 */
[----:B---3--:R-:W-:Y:S01]  /*8f860*/  LOP3.LUT R26, R26, 0xff, RZ, 0xc0, !PT ;  /* 0x000000ff1a1a7812 */ /* 0x008fe200078ec0ff */
[----:B------:R-:W-:Y:S01]  /*8f870*/  DMUL R40, R24, R40 ;  /* 0x0000002818287228 */ /* 0x000fe20000000000 */
[----:B------:R-:W-:Y:S02]  /*8f880*/  FSEL R65, R0, 3.748046875, P2 ;  /* 0x406fe00000417808 */ /* 0x000fe40001000000 */
[C---:B------:R-:W-:Y:S01]  /*8f890*/  @P1 LOP3.LUT R7, R64.reuse, 0x406fe000, RZ, 0xfc, !PT ;  /* 0x406fe00040071812 */ /* 0x040fe200078efcff */
[----:B------:R-:W-:Y:S01]  /*8f8a0*/  DSETP.MIN.AND P0, P1, R36, 255, PT ;  /* 0x406fe0002400742a */ /* 0x000fe20003900000 */
[----:B------:R-:W-:Y:S01]  /*8f8b0*/  @P3 LOP3.LUT R65, R64, 0x406fe000, RZ, 0xfc, !PT ;  /* 0x406fe00040413812 */ /* 0x000fe200078efcff */
[----:B--2---:R-:W-:Y:S01]  /*8f8c0*/  IMAD.MOV.U32 R21, RZ, RZ, R37 ;  /* 0x000000ffff157224 */ /* 0x004fe200078e0025 */
[----:B------:R-:W-:Y:S01]  /*8f8d0*/  SEL R64, R42, RZ, P2 ;  /* 0x000000ff2a407207 */ /* 0x000fe20001000000 */
[----:B------:R-:W-:Y:S01]  /*8f8e0*/  DSETP.MIN.AND P2, P3, R38, 255, PT ;  /* 0x406fe0002600742a */ /* 0x000fe20003b40000 */
[----:B------:R0:W2:Y:S01]  /*8f8f0*/  F2I.U32.F64.TRUNC R0, R6 ;  /* 0x0000000600007311 */ /* 0x0000a2000030d000 */
[----:B-----5:R-:W-:Y:S01]  /*8f900*/  DMUL R42, R24, R22 ;  /* 0x00000016182a7228 */ /* 0x020fe20000000000 */
[----:B------:R-:W-:-:S02]  /*8f910*/  IMAD.MOV.U32 R37, RZ, RZ, 0x80000 ;  /* 0x00080000ff257424 */ /* 0x000fc400078e00ff */
[----:B------:R-:W-:Y:S02]  /*8f920*/  IMAD.MOV.U32 R22, RZ, RZ, 0x80000 ;  /* 0x00080000ff167424 */ /* 0x000fe400078e00ff */
[----:B------:R-:W-:Y:S02]  /*8f930*/  IMAD.MOV.U32 R24, RZ, RZ, R41 ;  /* 0x000000ffff187224 */ /* 0x000fe400078e0029 */
[----:B------:R-:W3:Y:S01]  /*8f940*/  F2I.U32.F64.TRUNC R64, R64 ;  /* 0x0000004000407311 */ /* 0x000ee2000030d000 */
[----:B0-----:R-:W-:Y:S01]  /*8f950*/  FSEL R7, R21, 3.748046875, P0 ;  /* 0x406fe00015077808 */ /* 0x001fe20000000000 */
[----:B------:R-:W-:Y:S01]  /*8f960*/  IMAD.MOV.U32 R21, RZ, RZ, R39 ;  /* 0x000000ffff157224 */ /* 0x000fe200078e0027 */
[----:B------:R-:W-:Y:S02]  /*8f970*/  @P1 LOP3.LUT R7, R66, 0x406fe000, RZ, 0xfc, !PT ;  /* 0x406fe00042071812 */ /* 0x000fe400078efcff */
[----:B------:R-:W-:Y:S01]  /*8f980*/  SEL R6, R36, RZ, P0 ;  /* 0x000000ff24067207 */ /* 0x000fe20000000000 */
[----:B------:R-:W-:Y:S01]  /*8f990*/  DSETP.MIN.AND P0, P1, R40, 255, PT ;  /* 0x406fe0002800742a */ /* 0x000fe20003900000 */
[----:B------:R-:W-:-:S02]  /*8f9a0*/  FSEL R23, R21, 3.748046875, P2 ;  /* 0x406fe00015177808 */ /* 0x000fc40001000000 */
[----:B------:R-:W-:Y:S01]  /*8f9b0*/  @P3 LOP3.LUT R23, R22, 0x406fe000, RZ, 0xfc, !PT ;  /* 0x406fe00016173812 */ /* 0x000fe200078efcff */
[----:B------:R0:W4:Y:S01]  /*8f9c0*/  F2I.U32.F64.TRUNC R21, R6 ;  /* 0x0000000600157311 */ /* 0x000122000030d000 */
[----:B------:R-:W-:Y:S01]  /*8f9d0*/  SEL R22, R38, RZ, P2 ;  /* 0x000000ff26167207 */ /* 0x000fe20001000000 */
[----:B------:R-:W-:Y:S01]  /*8f9e0*/  DSETP.MIN.AND P2, P3, R42, 255, PT ;  /* 0x406fe0002a00742a */ /* 0x000fe20003b40000 */
[----:B------:R-:W-:Y:S01]  /*8f9f0*/  MOV R36, 0x80000 ;  /* 0x0008000000247802 */ /* 0x000fe20000000f00 */
[----:B------:R-:W-:Y:S01]  /*8fa00*/  IMAD.MOV.U32 R38, RZ, RZ, 0x80000 ;  /* 0x00080000ff267424 */ /* 0x000fe200078e00ff */
[----:B------:R-:W-:Y:S02]  /*8fa10*/  FSEL R25, R24, 3.748046875, P0 ;  /* 0x406fe00018197808 */ /* 0x000fe40000000000 */
[----:B------:R-:W-:Y:S01]  /*8fa20*/  SEL R24, R40, RZ, P0 ;  /* 0x000000ff28187207 */ /* 0x000fe20000000000 */
[----:B------:R-:W5:Y:S01]  /*8fa30*/  F2I.U32.F64.TRUNC R22, R22 ;  /* 0x0000001600167311 */ /* 0x000f62000030d000 */
[----:B--2---:R-:W-:Y:S01]  /*8fa40*/  LOP3.LUT R0, R0, 0xff, RZ, 0xc0, !PT ;  /* 0x000000ff00007812 */ /* 0x004fe200078ec0ff */
[----:B0-----:R-:W-:Y:S01]  /*8fa50*/  IMAD.MOV.U32 R6, RZ, RZ, R43 ;  /* 0x000000ffff067224 */ /* 0x001fe200078e002b */
[----:B------:R-:W-:Y:S01]  /*8fa60*/  @P1 LOP3.LUT R25, R36, 0x406fe000, RZ, 0xfc, !PT ;  /* 0x406fe00024191812 */ /* 0x000fe200078efcff */
[----:B------:R-:W-:Y:S01]  /*8fa70*/  DSETP.MIN.AND P0, P1, R34, 255, PT ;  /* 0x406fe0002200742a */ /* 0x000fe20003900000 */
[----:B---3--:R-:W-:-:S02]  /*8fa80*/  LOP3.LUT R64, R64, 0xff, RZ, 0xc0, !PT ;  /* 0x000000ff40407812 */ /* 0x008fc400078ec0ff */
[----:B------:R-:W-:Y:S01]  /*8fa90*/  FSEL R7, R6, 3.748046875, P2 ;  /* 0x406fe00006077808 */ /* 0x000fe20001000000 */
[----:B------:R0:W2:Y:S01]  /*8faa0*/  F2I.U32.F64.TRUNC R36, R24 ;  /* 0x0000001800247311 */ /* 0x0000a2000030d000 */
[----:B------:R-:W-:Y:S02]  /*8fab0*/  @P3 LOP3.LUT R7, R37, 0x406fe000, RZ, 0xfc, !PT ;  /* 0x406fe00025073812 */ /* 0x000fe400078efcff */
[----:B------:R-:W-:Y:S02]  /*8fac0*/  SEL R6, R42, RZ, P2 ;  /* 0x000000ff2a067207 */ /* 0x000fe40001000000 */
[----:B----4-:R-:W-:Y:S02]  /*8fad0*/  LOP3.LUT R21, R21, 0xff, RZ, 0xc0, !PT ;  /* 0x000000ff15157812 */ /* 0x010fe400078ec0ff */
[----:B-----5:R-:W-:Y:S01]  /*8fae0*/  LOP3.LUT R39, R22, 0xff, RZ, 0xc0, !PT ;  /* 0x000000ff16277812 */ /* 0x020fe200078ec0ff */
        /* <DEDUP_REMOVED lines=12> */
[----:B------:R-:W3:Y:S01]  /*8fbb0*/  I2F.F64.U32 R24, R24 ;  /* 0x0000001800187312 */ /* 0x000ee20000201800 */
[----:B------:R-:W-:Y:S01]  /*8fbc0*/  IADD3 R37, PT, PT, R37, R0, RZ ;  /* 0x0000000025257210 */ /* 0x000fe20007ffe0ff */
[----:B0-----:R-:W-:Y:S01]  /*8fbd0*/  IMAD.MOV.U32 R21, RZ, RZ, 0x80000 ;  /* 0x00080000ff157424 */ /* 0x001fe200078e00ff */
[----:B--2---:R-:W-:-:S05]  /*8fbe0*/  DSETP.MIN.AND P0, P1, R22, 255, PT ;  /* 0x406fe0001600742a */ /* 0x004fca0003900000 */
[----:B------:R-:W0:Y:S01]  /*8fbf0*/  I2F.F64.U32 R36, R37 ;  /* 0x0000002500247312 */ /* 0x000e220000201800 */
[----:B------:R-:W-:Y:S01]  /*8fc00*/  IMAD.MOV.U32 R0, RZ, RZ, R23 ;  /* 0x000000ffff007224 */ /* 0x000fe200078e0017 */
        /* <DEDUP_REMOVED lines=15> */
[----:B------:R-:W-:Y:S02]  /*8fd00*/  SEL R24, R34, RZ, P0 ;  /* 0x000000ff22187207 */ /* 0x000fe40000000000 */
        /* <DEDUP_REMOVED lines=13> */
[----:B------:R-:W-:-:S02]  /*8fde0*/  IMAD.IADD R23, R64, 0x1, R23 ;  /* 0x0000000140177824 */ /* 0x000fc400078e0217 */
[----:B------:R-:W-:-:S03]  /*8fdf0*/  IADD3 R21, PT, PT, R64, R21, RZ ;  /* 0x0000001540157210 */ /* 0x000fc60007ffe0ff */
        /* <DEDUP_REMOVED lines=34> */
.L_x_2628:
[----:B------:R-:W5:Y:S04]  /*90020*/  LDG.E.64 R36, desc[UR4][R24.64+0x50] ;  /* 0x0000500418247981 */ /* 0x000f68000c1e1b00 */
[----:B------:R0:W2:Y:S01]  /*90030*/  LDG.E.64 R34, desc[UR4][R24.64+0x58] ;  /* 0x0000580418227981 */ /* 0x0000a2000c1e1b00 */
[----:B------:R-:W-:Y:S01]  /*90040*/  LOP3.LUT R40, R26, 0xff, RZ, 0xc0, !PT ;  /* 0x000000ff1a287812 */ /* 0x000fe200078ec0ff */
[----:B------:R-:W-:Y:S01]  /*90050*/  IMAD.MOV.U32 R26, RZ, RZ, 0x80000 ;  /* 0x00080000ff1a7424 */ /* 0x000fe200078e00ff */
[----:B------:R-:W-:Y:S01]  /*90060*/  LOP3.LUT R64, R64, 0xff, RZ, 0xc0, !PT ;  /* 0x000000ff40407812 */ /* 0x000fe200078ec0ff */
[----:B------:R-:W-:Y:S01]  /*90070*/  IMAD.MOV.U32 R65, RZ, RZ, 0x80000 ;  /* 0x00080000ff417424 */ /* 0x000fe200078e00ff */
[----:B------:R-:W-:Y:S01]  /*90080*/  LOP3.LUT R42, R21, 0xff, RZ, 0xc0, !PT ;  /* 0x000000ff152a7812 */ /* 0x000fe200078ec0ff */
[----:B------:R-:W-:Y:S01]  /*90090*/  IMAD.MOV.U32 R66, RZ, RZ, 0x80000 ;  /* 0x00080000ff427424 */ /* 0x000fe200078e00ff */
[----:B------:R-:W-:Y:S01]  /*900a0*/  I2F.F64.U16 R40, R40 ;  /* 0x0000002800287312 */ /* 0x000fe20000101800 */
[----:B----4-:R-:W-:-:S07]  /*900b0*/  LOP3.LUT R21, R0, 0xff, RZ, 0xc0, !PT ;  /* 0x000000ff00157812 */ /* 0x010fce00078ec0ff */
[----:B------:R-:W-:Y:S01]  /*900c0*/  I2F.F64.U16 R42, R42 ;  /* 0x0000002a002a7312 */ /* 0x000fe20000101800 */
[----:B-----5:R-:W-:Y:S02]  /*900d0*/  DMUL R6, RZ, R36 ;  /* 0x00000024ff067228 */ /* 0x020fe40000000000 */
[----:B0-----:R-:W-:Y:S02]  /*900e0*/  DADD R24, -R36, 1 ;  /* 0x3ff0000024187429 */ /* 0x001fe40000000100 */
[----:B--2---:R-:W-:-:S04]  /*900f0*/  DMUL R38, RZ, R34 ;  /* 0x00000022ff267228 */ /* 0x004fc80000000000 */
[----:B------:R-:W-:Y:S02]  /*90100*/  DSETP.MIN.AND P0, P1, R6, 255, PT ;  /* 0x406fe0000600742a */ /* 0x000fe40003900000 */
[----:B---3--:R-:W-:Y:S01]  /*90110*/  MOV R22, R7 ;  /* 0x0000000700167202 */ /* 0x008fe20000000f00 */
[----:B------:R-:W-:Y:S02]  /*90120*/  DADD R24, R24, -R34 ;  /* 0x0000000018187229 */ /* 0x000fe40000000822 */
[----:B------:R-:W-:Y:S01]  /*90130*/  DSETP.MIN.AND P2, P3, R38, 255, PT ;  /* 0x406fe0002600742a */ /* 0x000fe20003b40000 */
[----:B------:R-:W-:Y:S01]  /*90140*/  FSEL R23, R22, 3.748046875, P0 ;  /* 0x406fe00016177808 */ /* 0x000fe20000000000 */
[----:B------:R-:W-:Y:S01]  /*90150*/  DMUL R34, R34, 255 ;  /* 0x406fe00022227828 */ /* 0x000fe20000000000 */
[----:B------:R-:W-:-:S06]  /*90160*/  SEL R6, R6, RZ, P0 ;  /* 0x000000ff06067207 */ /* 0x000fcc0000000000 */
[----:B------:R-:W-:-:S05]  /*90170*/  @P1 LOP3.LUT R23, R26, 0x406fe000, RZ, 0xfc, !PT ;  /* 0x406fe0001a171812 */ /* 0x000fca00078efcff */
[----:B------:R-:W-:Y:S01]  /*90180*/  IMAD.MOV.U32 R7, RZ, RZ, R23 ;  /* 0x000000ffff077224 */ /* 0x000fe200078e0017 */
[----:B------:R-:W-:Y:S01]  /*90190*/  DMUL R22, R36, 255 ;  /* 0x406fe00024167828 */ /* 0x000fe20000000000 */
[----:B------:R0:W2:Y:S07]  /*901a0*/  I2F.F64.U16 R36, R64 ;  /* 0x0000004000247312 */ /* 0x0000ae0000101800 */
[----:B------:R-:W-:Y:S02]  /*901b0*/  DSETP.MIN.AND P0, P1, R22, 255, PT ;  /* 0x406fe0001600742a */ /* 0x000fe40003900000 */
[----:B------:R-:W-:Y:S01]  /*901c0*/  IMAD.MOV.U32 R0, RZ, RZ, R23 ;  /* 0x000000ffff007224 */ /* 0x000fe200078e0017 */
[----:B------:R3:W4:Y:S01]  /*901d0*/  F2I.U32.F64.TRUNC R26, R6 ;  /* 0x00000006001a7311 */ /* 0x000722000030d000 */
[----:B0-----:R-:W-:Y:S01]  /*901e0*/  IMAD.MOV.U32 R64, RZ, RZ, R38 ;  /* 0x000000ffff407224 */ /* 0x001fe200078e0026 */
[-C--:B--2---:R-:W-:Y:S01]  /*901f0*/  DMUL R36, R36, R24.reuse ;  /* 0x0000001824247228 */ /* 0x084fe20000000000 */
[----:B---3--:R-:W-:Y:S01]  /*90200*/  IMAD.MOV.U32 R6, RZ, RZ, R22 ;  /* 0x000000ffff067224 */ /* 0x008fe200078e0016 */
[----:B------:R-:W-:Y:S01]  /*90210*/  DMUL R22, R40, R24 ;  /* 0x0000001828167228 */ /* 0x000fe20000000000 */
[----:B------:R-:W-:-:S03]  /*90220*/  FSEL R7, R0, 3.748046875, P0 ;  /* 0x406fe00000077808 */ /* 0x000fc60000000000 */
[----:B------:R0:W2:Y:S01]  /*90230*/  I2F.F64.U16 R40, R21 ;  /* 0x0000001500287312 */ /* 0x0000a20000101800 */
[----:B------:R-:W-:Y:S02]  /*90240*/  IMAD.MOV.U32 R0, RZ, RZ, R39 ;  /* 0x000000ffff007224 */ /* 0x000fe400078e0027 */
[----:B------:R-:W-:Y:S01]  /*90250*/  @P1 LOP3.LUT R7, R65, 0x406fe000, RZ, 0xfc, !PT ;  /* 0x406fe00041071812 */ /* 0x000fe200078efcff */
[-C--:B------:R-:W-:Y:S01]  /*90260*/  DMUL R38, R42, R24.reuse ;  /* 0x000000182a267228 */ /* 0x080fe20000000000 */
[----:B------:R-:W-:Y:S02]  /*90270*/  SEL R6, R6, RZ, P0 ;  /* 0x000000ff06067207 */ /* 0x000fe40000000000 */
[----:B------:R-:W-:Y:S01]  /*90280*/  FSEL R65, R0, 3.748046875, P2 ;  /* 0x406fe00000417808 */ /* 0x000fe20001000000 */
[----:B------:R-:W-:Y:S01]  /*90290*/  DSETP.MIN.AND P0, P1, R22, 255, PT ;  /* 0x406fe0001600742a */ /* 0x000fe20003900000 */
[----:B------:R-:W-:Y:S01]  /*902a0*/  @P3 LOP3.LUT R65, R66, 0x406fe000, RZ, 0xfc, !PT ;  /* 0x406fe00042413812 */ /* 0x000fe200078efcff */
[----:B0-----:R-:W-:Y:S01]  /*902b0*/  IMAD.MOV.U32 R21, RZ, RZ, R23 ;  /* 0x000000ffff157224 */ /* 0x001fe200078e0017 */
[----:B------:R-:W-:Y:S01]  /*902c0*/  SEL R42, R64, RZ, P2 ;  /* 0x000000ff402a7207 */ /* 0x000fe20001000000 */
[----:B------:R-:W-:Y:S01]  /*902d0*/  DSETP.MIN.AND P2, P3, R36, 255, PT ;  /* 0x406fe0002400742a */ /* 0x000fe20003b40000 */
[----:B------:R0:W3:Y:S01]  /*902e0*/  F2I.U32.F64.TRUNC R0, R6 ;  /* 0x0000000600007311 */ /* 0x0000e2000030d000 */
[----:B----4-:R-:W-:Y:S01]  /*902f0*/  LOP3.LUT R26, R26, 0xff, RZ, 0xc0, !PT ;  /* 0x000000ff1a1a7812 */ /* 0x010fe200078ec0ff */
[----:B--2---:R-:W-:Y:S01]  /*90300*/  DMUL R40, R40, R24 ;  /* 0x0000001828287228 */ /* 0x004fe20000000000 */
[----:B------:R-:W-:Y:S01]  /*90310*/  MOV R43, R65 ;  /* 0x00000041002b7202 */ /* 0x000fe20000000f00 */
[----:B------:R-:W-:-:S04]  /*90320*/  IMAD.MOV.U32 R24, RZ, RZ, 0x80000 ;  /* 0x00080000ff187424 */ /* 0x000fc800078e00ff */
[----:B------:R-:W2:Y:S01]  /*90330*/  F2I.U32.F64.TRUNC R42, R42 ;  /* 0x0000002a002a7311 */ /* 0x000ea2000030d000 */
[----:B0-----:R-:W-:Y:S01]  /*90340*/  FSEL R7, R21, 3.748046875, P0 ;  /* 0x406fe00015077808 */ /* 0x001fe20000000000 */
        /* <DEDUP_REMOVED lines=9> */
[----:B------:R-:W0:Y:S01]  /*903e0*/  F2I.U32.F64.TRUNC R22, R22 ;  /* 0x0000001600167311 */ /* 0x000e22000030d000 */
[----:B------:R-:W-:Y:S01]  /*903f0*/  IMAD.MOV.U32 R24, RZ, RZ, R39 ;  /* 0x000000ffff187224 */ /* 0x000fe200078e0027 */
[----:B---3--:R-:W-:-:S02]  /*90400*/  LOP3.LUT R0, R0, 0xff, RZ, 0xc0, !PT ;  /* 0x000000ff00007812 */ /* 0x008fc400078ec0ff */
[----:B--2---:R-:W-:Y:S02]  /*90410*/  LOP3.LUT R42, R42, 0xff, RZ, 0xc0, !PT ;  /* 0x000000ff2a2a7812 */ /* 0x004fe400078ec0ff */
[----:B------:R-:W-:Y:S02]  /*90420*/  FSEL R25, R24, 3.748046875, P0 ;  /* 0x406fe00018197808 */ /* 0x000fe40000000000 */
[----:B------:R2:W3:Y:S01]  /*90430*/  F2I.U32.F64.TRUNC R21, R6 ;  /* 0x0000000600157311 */ /* 0x0004e2000030d000 */
[----:B------:R-:W-:Y:S01]  /*90440*/  SEL R24, R38, RZ, P0 ;  /* 0x000000ff26187207 */ /* 0x000fe20000000000 */
[----:B------:R-:W-:-:S03]  /*90450*/  IMAD.MOV.U32 R38, RZ, RZ, 0x80000 ;  /* 0x00080000ff267424 */ /* 0x000fc600078e00ff */
[----:B------:R-:W-:Y:S01]  /*90460*/  @P1 LOP3.LUT R25, R37, 0x406fe000, RZ, 0xfc, !PT ;  /* 0x406fe00025191812 */ /* 0x000fe200078efcff */
[----:B------:R-:W-:Y:S01]  /*90470*/  DSETP.MIN.AND P0, P1, R34, 255, PT ;  /* 0x406fe0002200742a */ /* 0x000fe20003900000 */
[----:B0-----:R-:W-:Y:S02]  /*90480*/  LOP3.LUT R39, R22, 0xff, RZ, 0xc0, !PT ;  /* 0x000000ff16277812 */ /* 0x001fe400078ec0ff */
[----:B------:R0:W4:Y:S01]  /*90490*/  F2I.U32.F64.TRUNC R36, R24 ;  /* 0x0000001800247311 */ /* 0x000122000030d000 */
[----:B--2---:R-:W-:-:S05]  /*904a0*/  IMAD.MOV.U32 R6, RZ, RZ, R41 ;  /* 0x000000ffff067224 */ /* 0x004fca00078e0029 */
[----:B------:R-:W-:Y:S02]  /*904b0*/  FSEL R7, R6, 3.748046875, P2 ;  /* 0x406fe00006077808 */ /* 0x000fe40001000000 */
[----:B------:R-:W-:Y:S02]  /*904c0*/  @P3 LOP3.LUT R7, R37, 0x406fe000, RZ, 0xfc, !PT ;  /* 0x406fe00025073812 */ /* 0x000fe400078efcff */
[----:B------:R-:W-:Y:S01]  /*904d0*/  SEL R6, R40, RZ, P2 ;  /* 0x000000ff28067207 */ /* 0x000fe20001000000 */
[----:B0-----:R-:W-:Y:S01]  /*904e0*/  IMAD.MOV.U32 R25, RZ, RZ, R35 ;  /* 0x000000ffff197224 */ /* 0x001fe200078e0023 */
[----:B---3--:R-:W-:Y:S02]  /*904f0*/  LOP3.LUT R21, R21, 0xff, RZ, 0xc0, !PT ;  /* 0x000000ff15157812 */ /* 0x008fe400078ec0ff */
[----:B------:R0:W2:Y:S01]  /*90500*/  F2I.U32.F64.TRUNC R37, R6 ;  /* 0x0000000600257311 */ /* 0x0000a2000030d000 */
[----:B------:R-:W-:Y:S02]  /*90510*/  IADD3 R24, PT, PT, R26, R39, RZ ;  /* 0x000000271a187210 */ /* 0x000fe40007ffe0ff */
[----:B------:R-:W-:Y:S01]  /*90520*/  IMAD.IADD R21, R21, 0x1, R26 ;  /* 0x0000000115157824 */ /* 0x000fe200078e021a */
[----:B----4-:R-:W-:-:S04]  /*90530*/  LOP3.LUT R35, R36, 0xff, RZ, 0xc0, !PT ;  /* 0x000000ff24237812 */ /* 0x010fc800078ec0ff */
[----:B------:R3:W4:Y:S01]  /*90540*/  I2F.F64.U32 R22, R21 ;  /* 0x0000001500167312 */ /* 0x0007220000201800 */
[----:B------:R-:W-:Y:S01]  /*90550*/  IMAD.IADD R35, R26, 0x1, R35 ;  /* 0x000000011a237824 */ /* 0x000fe200078e0223 */
[----:B0-----:R-:W-:Y:S01]  /*90560*/  FSEL R7, R25, 3.748046875, P0 ;  /* 0x406fe00019077808 */ /* 0x001fe20000000000 */
[----:B------:R-:W-:Y:S01]  /*90570*/  IMAD.MOV.U32 R26, RZ, RZ, 0x80000 ;  /* 0x00080000ff1a7424 */ /* 0x000fe200078e00ff */
[----:B------:R-:W-:Y:S02]  /*90580*/  @P1 LOP3.LUT R7, R38, 0x406fe000, RZ, 0xfc, !PT ;  /* 0x406fe00026071812 */ /* 0x000fe400078efcff */
[----:B------:R-:W-:Y:S02]  /*90590*/  SEL R6, R34, RZ, P0 ;  /* 0x000000ff22067207 */ /* 0x000fe40000000000 */
[----:B------:R-:W0:Y:S01]  /*905a0*/  I2F.F64.U32 R24, R24 ;  /* 0x0000001800187312 */ /* 0x000e220000201800 */
[----:B--2---:R-:W-:Y:S01]  /*905b0*/  LOP3.LUT R37, R37, 0xff, RZ, 0xc0, !PT ;  /* 0x000000ff25257812 */ /* 0x004fe200078ec0ff */
[----:B---3--:R-:W-:-:S04]  /*905c0*/  IMAD.MOV.U32 R21, RZ, RZ, 0x80000 ;  /* 0x00080000ff157424 */ /* 0x008fc800078e00ff */
[----:B------:R-:W-:Y:S01]  /*905d0*/  IMAD.IADD R37, R37, 0x1, R0 ;  /* 0x0000000125257824 */ /* 0x000fe200078e0200 */
[----:B----4-:R-:W-:Y:S01]  /*905e0*/  DSETP.MIN.AND P0, P1, R22, 255, PT ;  /* 0x406fe0001600742a */ /* 0x010fe20003900000 */
[----:B------:R-:W-:Y:S01]  /*905f0*/  IMAD.MOV.U32 R0, RZ, RZ, R23 ;  /* 0x000000ffff007224 */ /* 0x000fe200078e0017 */
[----:B------:R-:W-:Y:S01]  /*90600*/  I2F.F64.U32 R34, R35 ;  /* 0x0000002300227312 */ /* 0x000fe20000201800 */
[----:B0-----:R-:W-:-:S07]  /*90610*/  DSETP.MIN.AND P2, P3, R24, 255, PT ;  /* 0x406fe0001800742a */ /* 0x001fce0003b40000 */
        /* <DEDUP_REMOVED lines=11> */
[----:B------:R-:W0:Y:S01]  /*906d0*/  F2I.U32.F64.TRUNC R22, R22 ;  /* 0x0000001600167311 */ /* 0x000e22000030d000 */
[----:B------:R-:W-:Y:S01]  /*906e0*/  IMAD.MOV.U32 R21, RZ, RZ, R35 ;  /* 0x000000ffff157224 */ /* 0x000fe200078e0023 */
[----:B---3--:R-:W-:-:S03]  /*906f0*/  LOP3.LUT R38, R38, 0xff, RZ, 0xc0, !PT ;  /* 0x000000ff26267812 */ /* 0x008fc600078ec0ff */
        /* <DEDUP_REMOVED lines=14> */
[----:B------:R-:W-:-:S03]  /*907e0*/  IADD3 R23, PT, PT, R42, R23, RZ ;  /* 0x000000172a177210 */ /* 0x000fc60007ffe0ff */
        /* <DEDUP_REMOVED lines=22> */
[----:B------:R-:W-:Y:S02]  /*90950*/  FSEL R25, R0, 3.748046875, P0 ;  /* 0x406fe00000197808 */ /* 0x000fe40000000000 */
[----:B------:R-:W-:Y:S02]  /*90960*/  MOV R0, R37 ;  /* 0x0000002500007202 */ /* 0x000fe40000000f00 */
[----:B------:R-:W-:Y:S01]  /*90970*/  SEL R24, R34, RZ, P0 ;  /* 0x000000ff22187207 */ /* 0x000fe20000000000 */
[----:B------:R-:W2:Y:S01]  /*90980*/  F2I.U32.F64.TRUNC R22, R22 ;  /* 0x0000001600167311 */ /* 0x000ea2000030d000 */
[----:B0-----:R-:W-:Y:S01]  /*90990*/  IMAD.MOV.U32 R6, RZ, RZ, 0x80000 ;  /* 0x00080000ff067424 */ /* 0x001fe200078e00ff */
[----:B------:R-:W-:-:S02]  /*909a0*/  FSEL R7, R0, 3.748046875, P2 ;  /* 0x406fe00000077808 */ /* 0x000fc40001000000 */
[----:B------:R-:W-:Y:S02]  /*909b0*/  @P1 LOP3.LUT R25, R21, 0x406fe000, RZ, 0xfc, !PT ;  /* 0x406fe00015191812 */ /* 0x000fe400078efcff */
[----:B------:R-:W-:Y:S02]  /*909c0*/  @P3 LOP3.LUT R7, R6, 0x406fe000, RZ, 0xfc, !PT ;  /* 0x406fe00006073812 */ /* 0x000fe400078efcff */
[----:B------:R-:W-:Y:S01]  /*909d0*/  SEL R6, R36, RZ, P2 ;  /* 0x000000ff24067207 */ /* 0x000fe20001000000 */
[----:B------:R0:W3:Y:S01]  /*909e0*/  F2I.U32.F64.TRUNC R21, R24 ;  /* 0x0000001800157311 */ /* 0x0000e2000030d000 */
[----:B--2---:R-:W-:-:S07]  /*909f0*/  PRMT R64, R22, 0x7610, R64 ;  /* 0x0000761016407816 */ /* 0x004fce0000000040 */
[----:B------:R0:W2:Y:S02]  /*90a00*/  F2I.U32.F64.TRUNC R0, R6 ;  /* 0x0000000600007311 */ /* 0x0000a4000030d000 */
.L_x_2431:
[----:B------:R-:W-:Y:S05]  /*90a10*/  BSYNC.RECONVERGENT B6 ;  /* 0x0000000000067941 */ /* 0x000fea0003800200 */
.L_x_2430:
[----:B------:R-:W-:-:S13]  /*90a20*/  ISETP.NE.AND P0, PT, R171, 0x1, PT ;  /* 0x00000001ab00780c */ /* 0x000fda0003f05270 */
[----:B------:R-:W-:Y:S05]  /*90a30*/  @!P0 BRA `(.L_x_2629) ;  /* 0x0000000c009c8947 */ /* 0x000fea0003800000 */
[----:B------:R-:W-:-:S13]  /*90a40*/  ISETP.NE.AND P0, PT, R171, RZ, PT ;  /* 0x000000ffab00720c */ /* 0x000fda0003f05270 */
[----:B------:R-:W-:Y:S05]  /*90a50*/  @P0 BRA `(.L_x_2026) ;  /* 0x0000001c00280947 */ /* 0x000fea0003800000 */
[----:B0-----:R-:W0:Y:S02]  /*90a60*/  LDC.64 R6, c[0x0][0x380] ;  /* 0x0000e000ff067b82 */ /* 0x001e240000000a00 */
[----:B0-----:R-:W-:-:S05]  /*90a70*/  IMAD.WIDE R40, R172, 0x80, R6 ;  /* 0x00000080ac287825 */ /* 0x001fca00078e0206 */
[----:B---3--:R-:W3:Y:S04]  /*90a80*/  LDG.E.64 R22, desc[UR4][R40.64+0x70] ;  /* 0x0000700428167981 */ /* 0x008ee8000c1e1b00 */
[----:B------:R0:W5:Y:S01]  /*90a90*/  LDG.E.64 R6, desc[UR4][R40.64+0x78] ;  /* 0x0000780428067981 */ /* 0x000162000c1e1b00 */
[----:B------:R-:W-:Y:S01]  /*90aa0*/  LOP3.LUT R164, R164, 0xff, RZ, 0xc0, !PT ;  /* 0x000000ffa4a47812 */ /* 0x000fe200078ec0ff */
[----:B------:R-:W-:Y:S01]  /*90ab0*/  IMAD.MOV.U32 R43, RZ, RZ, 0x80000 ;  /* 0x00080000ff2b7424 */ /* 0x000fe200078e00ff */
[----:B------:R-:W-:Y:S02]  /*90ac0*/  LOP3.LUT R163, R163, 0xff, RZ, 0xc0, !PT ;  /* 0x000000ffa3a37812 */ /* 0x000fe400078ec0ff */
[----:B------:R-:W3:Y:S01]  /*90ad0*/  I2F.F64.U16 R24, R164 ;  /* 0x000000a400187312 */ /* 0x000ee20000101800 */
[----:B------:R-:W-:-:S02]  /*90ae0*/  LOP3.LUT R133, R133, 0xff, RZ, 0xc0, !PT ;  /* 0x000000ff85857812 */ /* 0x000fc400078ec0ff */
[----:B------:R-:W-:Y:S02]  /*90af0*/  LOP3.LUT R38, R132, 0xff, RZ, 0xc0, !PT ;  /* 0x000000ff84267812 */ /* 0x000fe400078ec0ff */
[----:B0-----:R-:W-:Y:S02]  /*90b00*/  LOP3.LUT R40, R26, 0xff, RZ, 0xc0, !PT ;  /* 0x000000ff1a287812 */ /* 0x001fe400078ec0ff */
[----:B------:R-:W-:Y:S01]  /*90b10*/  LOP3.LUT R42, R64, 0xff, RZ, 0xc0, !PT ;  /* 0x000000ff402a7812 */ /* 0x000fe200078ec0ff */
[----:B------:R-:W0:Y:S01]  /*90b20*/  I2F.F64.U16 R34, R163 ;  /* 0x000000a300227312 */ /* 0x000e220000101800 */
[----:B------:R-:W-:Y:S01]  /*90b30*/  IMAD.MOV.U32 R64, RZ, RZ, 0x80000 ;  /* 0x00080000ff407424 */ /* 0x000fe200078e00ff */
[----:B------:R-:W-:Y:S02]  /*90b40*/  MOV R66, 0x80000 ;  /* 0x0008000000427802 */ /* 0x000fe40000000f00 */
[----:B------:R-:W-:Y:S02]  /*90b50*/  LOP3.LUT R21, R21, 0xff, RZ, 0xc0, !PT ;  /* 0x000000ff15157812 */ /* 0x000fe400078ec0ff */
[----:B------:R-:W-:-:S02]  /*90b60*/  LOP3.LUT R176, R176, 0xff, RZ, 0xc0, !PT ;  /* 0x000000ffb0b07812 */ /* 0x000fc400078ec0ff */
[----:B------:R-:W1:Y:S08]  /*90b70*/  I2F.F64.U16 R36, R133 ;  /* 0x0000008500247312 */ /* 0x000e700000101800 */
[----:B------:R-:W2:Y:S08]  /*90b80*/  I2F.F64.U16 R38, R38 ;  /* 0x0000002600267312 */ /* 0x000eb00000101800 */
[----:B------:R-:W5:Y:S01]  /*90b90*/  I2F.F64.U16 R40, R40 ;  /* 0x0000002800287312 */ /* 0x000f620000101800 */
[----:B---3--:R-:W-:-:S02]  /*90ba0*/  DMUL R24, R22, R24 ;  /* 0x0000001816187228 */ /* 0x008fc40000000000 */
[C---:B0-----:R-:W-:Y:S02]  /*90bb0*/  DMUL R34, R22.reuse, R34 ;  /* 0x0000002216227228 */ /* 0x041fe40000000000 */
[C---:B-1----:R-:W-:Y:S02]  /*90bc0*/  DMUL R36, R22.reuse, R36 ;  /* 0x0000002416247228 */ /* 0x042fe40000000000 */
[----:B--2---:R-:W-:Y:S02]  /*90bd0*/  DMUL R38, R22, R38 ;  /* 0x0000002616267228 */ /* 0x004fe40000000000 */
[----:B------:R-:W-:Y:S02]  /*90be0*/  DSETP.MIN.AND P0, P1, R24, 255, PT ;  /* 0x406fe0001800742a */ /* 0x000fe40003900000 */
[----:B------:R-:W-:Y:S01]  /*90bf0*/  IMAD.MOV.U32 R26, RZ, RZ, R25 ;  /* 0x000000ffff1a7224 */ /* 0x000fe200078e0019 */
[----:B------:R-:W-:Y:S01]  /*90c00*/  DSETP.MIN.AND P2, P3, R34, 255, PT ;  /* 0x406fe0002200742a */ /* 0x000fe20003b40000 */
[----:B------:R-:W-:Y:S01]  /*90c10*/  IMAD.MOV.U32 R25, RZ, RZ, R35 ;  /* 0x000000ffff197224 */ /* 0x000fe200078e0023 */
[----:B-----5:R-:W-:Y:S01]  /*90c20*/  DMUL R40, R6, R40 ;  /* 0x0000002806287228 */ /* 0x020fe20000000000 */
[----:B------:R-:W-:Y:S01]  /*90c30*/  SEL R24, R24, RZ, P0 ;  /* 0x000000ff18187207 */ /* 0x000fe20000000000 */
[----:B------:R-:W-:Y:S01]  /*90c40*/  IMAD.MOV.U32 R35, RZ, RZ, R37 ;  /* 0x000000ffff237224 */ /* 0x000fe200078e0025 */
        /* <DEDUP_REMOVED lines=9> */
[----:B------:R-:W-:-:S02]  /*90ce0*/  @P3 LOP3.LUT R67, R26, 0x406fe000, RZ, 0xfc, !PT ;  /* 0x406fe0001a433812 */ /* 0x000fc400078efcff */
[----:B------:R-:W-:Y:S01]  /*90cf0*/  IMAD.MOV.U32 R25, RZ, RZ, R65 ;  /* 0x000000ffff197224 */ /* 0x000fe200078e0041 */
[----:B------:R-:W-:Y:S01]  /*90d00*/  DADD R22, R22, -R6 ;  /* 0x0000000016167229 */ /* 0x000fe20000000806 */
[----:B------:R-:W-:Y:S01]  /*90d10*/  FSEL R65, R35, 3.748046875, P1 ;  /* 0x406fe00023417808 */ /* 0x000fe20000800000 */
[----:B------:R-:W-:Y:S02]  /*90d20*/  IMAD.MOV.U32 R35, RZ, RZ, R67 ;  /* 0x000000ffff237224 */ /* 0x000fe400078e0043 */
[----:B------:R1:W2:Y:S05]  /*90d30*/  F2I.U32.F64.TRUNC R26, R24 ;  /* 0x00000018001a7311 */ /* 0x0002aa000030d000 */
[----:B------:R-:W-:Y:S01]  /*90d40*/  @P4 LOP3.LUT R65, R64, 0x406fe000, RZ, 0xfc, !PT ;  /* 0x406fe00040414812 */ /* 0x000fe200078efcff */
[----:B0-----:R-:W-:-:S02]  /*90d50*/  DMUL R42, R6, R42 ;  /* 0x0000002a062a7228 */ /* 0x001fc40000000000 */
[----:B------:R0:W3:Y:S01]  /*90d60*/  F2I.U32.F64.TRUNC R64, R34 ;  /* 0x0000002200407311 */ /* 0x0000e2000030d000 */
[----:B-1----:R-:W-:Y:S01]  /*90d70*/  SEL R24, R36, RZ, P1 ;  /* 0x000000ff24187207 */ /* 0x002fe20000800000 */
[----:B------:R-:W-:Y:S01]  /*90d80*/  IMAD.MOV.U32 R25, RZ, RZ, R39 ;  /* 0x000000ffff197224 */ /* 0x000fe200078e0027 */
[----:B------:R-:W-:Y:S01]  /*90d90*/  DSETP.MIN.AND P1, P3, R40, 255, PT ;  /* 0x406fe0002800742a */ /* 0x000fe20003b20000 */
[----:B------:R-:W-:Y:S01]  /*90da0*/  IMAD.MOV.U32 R36, RZ, RZ, 0x80000 ;  /* 0x00080000ff247424 */ /* 0x000fe200078e00ff */
[----:B--2---:R-:W-:Y:S02]  /*90db0*/  LOP3.LUT R26, R26, 0xff, RZ, 0xc0, !PT ;  /* 0x000000ff1a1a7812 */ /* 0x004fe400078ec0ff */
        /* <DEDUP_REMOVED lines=8> */
[----:B------:R-:W-:-:S02]  /*90e40*/  IMAD.MOV.U32 R38, RZ, RZ, 0x80000 ;  /* 0x00080000ff267424 */ /* 0x000fc400078e00ff */
[----:B------:R-:W-:Y:S01]  /*90e50*/  @P3 LOP3.LUT R39, R36, 0x406fe000, RZ, 0xfc, !PT ;  /* 0x406fe00024273812 */ /* 0x000fe200078efcff */
[----:B------:R-:W-:Y:S01]  /*90e60*/  IMAD.MOV.U32 R35, RZ, RZ, R37 ;  /* 0x000000ffff237224 */ /* 0x000fe200078e0025 */
[----:B------:R-:W-:Y:S02]  /*90e70*/  SEL R36, R40, RZ, P1 ;  /* 0x000000ff28247207 */ /* 0x000fe40000800000 */
[----:B---3--:R-:W-:Y:S01]  /*90e80*/  LOP3.LUT R64, R64, 0xff, RZ, 0xc0, !PT ;  /* 0x000000ff40407812 */ /* 0x008fe200078ec0ff */
[----:B------:R-:W-:Y:S01]  /*90e90*/  IMAD.MOV.U32 R37, RZ, RZ, R39 ;  /* 0x000000ffff257224 */ /* 0x000fe200078e0027 */
[----:B------:R-:W1:Y:S01]  /*90ea0*/  I2F.F64.U16 R40, R21 ;  /* 0x0000001500287312 */ /* 0x000e620000101800 */
[----:B0-----:R-:W-:Y:S02]  /*90eb0*/  IMAD.MOV.U32 R24, RZ, RZ, R43 ;  /* 0x000000ffff187224 */ /* 0x001fe400078e002b */
[----:B------:R-:W-:-:S03]  /*90ec0*/  IMAD.MOV.U32 R43, RZ, RZ, 0x80000 ;  /* 0x00080000ff2b7424 */ /* 0x000fc600078e00ff */
[----:B------:R-:W-:Y:S02]  /*90ed0*/  FSEL R25, R24, 3.748046875, P0 ;  /* 0x406fe00018197808 */ /* 0x000fe40000000000 */
[----:B------:R0:W-:Y:S01]  /*90ee0*/  F2I.U32.F64.TRUNC R66, R34 ;  /* 0x0000002200427311 */ /* 0x0001e2000030d000 */
[----:B------:R-:W-:Y:S02]  /*90ef0*/  @P2 LOP3.LUT R25, R38, 0x406fe000, RZ, 0xfc, !PT ;  /* 0x406fe00026192812 */ /* 0x000fe400078efcff */
[----:B------:R-:W-:Y:S02]  /*90f00*/  SEL R38, R42, RZ, P0 ;  /* 0x000000ff2a267207 */ /* 0x000fe40000000000 */
[----:B------:R-:W-:Y:S01]  /*90f10*/  MOV R39, R25 ;  /* 0x0000001900277202 */ /* 0x000fe20000000f00 */
[----:B-1----:R-:W-:Y:S02]  /*90f20*/  DMUL R40, R6, R40 ;  /* 0x0000002806287228 */ /* 0x002fe40000000000 */
[----:B------:R-:W1:Y:S01]  /*90f30*/  I2F.F64.U16 R24, R176 ;  /* 0x000000b000187312 */ /* 0x000e620000101800 */
[----:B----4-:R-:W-:-:S02]  /*90f40*/  LOP3.LUT R42, R0, 0xff, RZ, 0xc0, !PT ;  /* 0x000000ff002a7812 */ /* 0x010fc400078ec0ff */
[----:B0-----:R-:W-:Y:S02]  /*90f50*/  LOP3.LUT R34, R175, 0xff, RZ, 0xc0, !PT ;  /* 0x000000ffaf227812 */ /* 0x001fe400078ec0ff */
[----:B------:R-:W-:Y:S01]  /*90f60*/  LOP3.LUT R65, R65, 0xff, RZ, 0xc0, !PT ;  /* 0x000000ff41417812 */ /* 0x000fe200078ec0ff */
[----:B------:R-:W-:Y:S02]  /*90f70*/  DSETP.MIN.AND P2, P3, R40, 255, PT ;  /* 0x406fe0002800742a */ /* 0x000fe40003b40000 */
[----:B------:R0:W2:Y:S01]  /*90f80*/  F2I.U32.F64.TRUNC R67, R36 ;  /* 0x0000002400437311 */ /* 0x0000a2000030d000 */
[----:B------:R-:W-:Y:S02]  /*90f90*/  IMAD.MOV.U32 R21, RZ, RZ, R41 ;  /* 0x000000ffff157224 */ /* 0x000fe400078e0029 */
[----:B------:R-:W-:Y:S01]  /*90fa0*/  IMAD.MOV.U32 R41, RZ, RZ, 0x80000 ;  /* 0x00080000ff297424 */ /* 0x000fe200078e00ff */
[----:B------:R-:W-:Y:S01]  /*90fb0*/  SEL R40, R40, RZ, P2 ;  /* 0x000000ff28287207 */ /* 0x000fe20001000000 */
[----:B-1----:R-:W-:-:S03]  /*90fc0*/  DMUL R24, R22, R24 ;  /* 0x0000001816187228 */ /* 0x002fc60000000000 */
[----:B------:R-:W1:Y:S01]  /*90fd0*/  I2F.F64.U16 R34, R34 ;  /* 0x0000002200227312 */ /* 0x000e620000101800 */
[----:B------:R-:W-:Y:S02]  /*90fe0*/  FSEL R69, R21, 3.748046875, P2 ;  /* 0x406fe00015457808 */ /* 0x000fe40001000000 */
[----:B0-----:R-:W-:Y:S02]  /*90ff0*/  LOP3.LUT R36, R174, 0xff, RZ, 0xc0, !PT ;  /* 0x000000ffae247812 */ /* 0x001fe400078ec0ff */
[----:B------:R-:W-:Y:S01]  /*91000*/  @P3 LOP3.LUT R69, R43, 0x406fe000, RZ, 0xfc, !PT ;  /* 0x406fe0002b453812 */ /* 0x000fe200078efcff */
[----:B------:R-:W-:Y:S02]  /*91010*/  DSETP.MIN.AND P0, P1, R24, 255, PT ;  /* 0x406fe0001800742a */ /* 0x000fe40003900000 */
[----:B------:R0:W3:Y:S01]  /*91020*/  F2I.U32.F64.TRUNC R68, R38 ;  /* 0x0000002600447311 */ /* 0x0000e2000030d000 */
[----:B------:R-:W-:Y:S01]  /*91030*/  IMAD.MOV.U32 R0, RZ, RZ, R25 ;  /* 0x000000ffff007224 */ /* 0x000fe200078e0019 */
[----:B--2---:R-:W-:-:S04]  /*91040*/  LOP3.LUT R67, R67, 0xff, RZ, 0xc0, !PT ;  /* 0x000000ff43437812 */ /* 0x004fc800078ec0ff */
[----:B------:R-:W-:Y:S01]  /*91050*/  FSEL R21, R0, 3.748046875, P0 ;  /* 0x406fe00000157808 */ /* 0x000fe20000000000 */
[----:B-1----:R-:W-:Y:S01]  /*91060*/  DMUL R34, R22, R34 ;  /* 0x0000002216227228 */ /* 0x002fe20000000000 */
[----:B------:R-:W1:Y:S01]  /*91070*/  I2F.F64.U16 R36, R36 ;  /* 0x0000002400247312 */ /* 0x000e620000101800 */
[----:B0-----:R-:W-:-:S03]  /*91080*/  LOP3.LUT R38, R173, 0xff, RZ, 0xc0, !PT ;  /* 0x000000ffad267812 */ /* 0x001fc600078ec0ff */
[----:B------:R-:W-:Y:S01]  /*91090*/  @P1 LOP3.LUT R21, R41, 0x406fe000, RZ, 0xfc, !PT ;  /* 0x406fe00029151812 */ /* 0x000fe200078efcff */
[----:B------:R-:W-:Y:S02]  /*910a0*/  IMAD.MOV.U32 R41, RZ, RZ, R69 ;  /* 0x000000ffff297224 */ /* 0x000fe400078e0045 */
[----:B------:R-:W-:Y:S01]  /*910b0*/  DSETP.MIN.AND P2, P3, R34, 255, PT ;  /* 0x406fe0002200742a */ /* 0x000fe20003b40000 */
[----:B------:R-:W0:Y:S01]  /*910c0*/  I2F.F64.U16 R38, R38 ;  /* 0x0000002600267312 */ /* 0x000e220000101800 */
[----:B------:R-:W-:Y:S01]  /*910d0*/  IMAD.MOV.U32 R0, RZ, RZ, R35 ;  /* 0x000000ffff007224 */ /* 0x000fe200078e0023 */
[----:B---3--:R-:W-:-:S04]  /*910e0*/  LOP3.LUT R68, R68, 0xff, RZ, 0xc0, !PT ;  /* 0x000000ff44447812 */ /* 0x008fc800078ec0ff */
[----:B------:R-:W-:Y:S01]  /*910f0*/  FSEL R25, R0, 3.748046875, P2 ;  /* 0x406fe00000197808 */ /* 0x000fe20001000000 */
[C---:B-1----:R-:W-:Y:S01]  /*91100*/  DMUL R36, R22.reuse, R36 ;  /* 0x0000002416247228 */ /* 0x042fe20000000000 */
[----:B------:R-:W1:Y:S01]  /*91110*/  I2F.F64.U16 R42, R42 ;  /* 0x0000002a002a7312 */ /* 0x000e620000101800 */
[----:B0-----:R-:W-:-:S07]  /*91120*/  DMUL R38, R22, R38 ;  /* 0x0000002616267228 */ /* 0x001fce0000000000 */
[----:B------:R-:W0:Y:S01]  /*91130*/  F2I.U32.F64.TRUNC R40, R40 ;  /* 0x0000002800287311 */ /* 0x000e22000030d000 */
[----:B------:R-:W-:Y:S01]  /*91140*/  IMAD.MOV.U32 R23, RZ, RZ, 0x80000 ;  /* 0x00080000ff177424 */ /* 0x000fe200078e00ff */
[----:B------:R-:W-:Y:S01]  /*91150*/  DSETP.MIN.AND P1, P4, R36, 255, PT ;  /* 0x406fe0002400742a */ /* 0x000fe20003c20000 */
[----:B------:R-:W-:Y:S01]  /*91160*/  SEL R22, R24, RZ, P0 ;  /* 0x000000ff18167207 */ /* 0x000fe20000000000 */
[----:B------:R-:W-:Y:S01]  /*91170*/  IMAD.MOV.U32 R0, RZ, RZ, R37 ;  /* 0x000000ffff007224 */ /* 0x000fe200078e0025 */
[----:B------:R-:W-:Y:S02]  /*91180*/  MOV R24, 0x80000 ;  /* 0x0008000000187802 */ /* 0x000fe40000000f00 */
[----:B------:R-:W-:Y:S01]  /*91190*/  @P3 LOP3.LUT R25, R23, 0x406fe000, RZ, 0xfc, !PT ;  /* 0x406fe00017193812 */ /* 0x000fe200078efcff */
[----:B------:R-:W-:Y:S01]  /*911a0*/  IMAD.MOV.U32 R23, RZ, RZ, R21 ;  /* 0x000000ffff177224 */ /* 0x000fe200078e0015 */
[----:B-1----:R-:W-:Y:S01]  /*911b0*/  DMUL R42, R6, R42 ;  /* 0x0000002a062a7228 */ /* 0x002fe20000000000 */
[----:B------:R-:W-:Y:S01]  /*911c0*/  FSEL R21, R0, 3.748046875, P1 ;  /* 0x406fe00000157808 */ /* 0x000fe20000800000 */
[----:B------:R-:W-:Y:S01]  /*911d0*/  IMAD.MOV.U32 R0, RZ, RZ, R39 ;  /* 0x000000ffff007224 */ /* 0x000fe200078e0027 */
[----:B------:R-:W-:Y:S01]  /*911e0*/  SEL R6, R34, RZ, P2 ;  /* 0x000000ff22067207 */ /* 0x000fe20001000000 */
[----:B------:R-:W-:Y:S01]  /*911f0*/  IMAD.MOV.U32 R7, RZ, RZ, R25 ;  /* 0x000000ffff077224 */ /* 0x000fe200078e0019 */
[----:B------:R1:W2:Y:S01]  /*91200*/  F2I.U32.F64.TRUNC R23, R22 ;  /* 0x0000001600177311 */ /* 0x0002a2000030d000 */
[----:B------:R-:W-:Y:S01]  /*91210*/  DSETP.MIN.AND P0, P2, R38, 255, PT ;  /* 0x406fe0002600742a */ /* 0x000fe20003a00000 */
[----:B------:R-:W-:-:S02]  /*91220*/  @P4 LOP3.LUT R21, R24, 0x406fe000, RZ, 0xfc, !PT ;  /* 0x406fe00018154812 */ /* 0x000fc400078efcff */
[----:B------:R-:W-:Y:S01]  /*91230*/  SEL R24, R36, RZ, P1 ;  /* 0x000000ff24187207 */ /* 0x000fe20000800000 */
[----:B------:R-:W-:Y:S01]  /*91240*/  IMAD.MOV.U32 R36, RZ, RZ, 0x80000 ;  /* 0x00080000ff247424 */ /* 0x000fe200078e00ff */
[----:B------:R-:W-:Y:S01]  /*91250*/  LOP3.LUT R37, R66, 0xff, RZ, 0xc0, !PT ;  /* 0x000000ff42257812 */ /* 0x000fe200078ec0ff */
[----:B------:R-:W-:Y:S01]  /*91260*/  IMAD.MOV.U32 R25, RZ, RZ, R21 ;  /* 0x000000ffff197224 */ /* 0x000fe200078e0015 */
[----:B------:R2:W3:Y:S01]  /*91270*/  F2I.U32.F64.TRUNC R6, R6 ;  /* 0x0000000600067311 */ /* 0x0004e2000030d000 */
[----:B------:R-:W-:Y:S01]  /*91280*/  FSEL R35, R0, 3.748046875, P0 ;  /* 0x406fe00000237808 */ /* 0x000fe20000000000 */
[----:B-1----:R-:W-:Y:S01]  /*91290*/  IMAD.MOV.U32 R22, RZ, RZ, 0x80000 ;  /* 0x00080000ff167424 */ /* 0x002fe200078e00ff */
[----:B0-----:R-:W-:-:S04]  /*912a0*/  LOP3.LUT R40, R40, 0xff, RZ, 0xc0, !PT ;  /* 0x000000ff28287812 */ /* 0x001fc800078ec0ff */
[----:B------:R-:W-:Y:S01]  /*912b0*/  @P2 LOP3.LUT R35, R22, 0x406fe000, RZ, 0xfc, !PT ;  /* 0x406fe00016232812 */ /* 0x000fe200078efcff */
[----:B------:R0:W1:Y:S01]  /*912c0*/  F2I.U32.F64.TRUNC R24, R24 ;  /* 0x0000001800187311 */ /* 0x000062000030d000 */
[----:B------:R-:W-:Y:S01]  /*912d0*/  SEL R22, R38, RZ, P0 ;  /* 0x000000ff26167207 */ /* 0x000fe20000000000 */
[----:B------:R-:W-:Y:S01]  /*912e0*/  DSETP.MIN.AND P0, P1, R42, 255, PT ;  /* 0x406fe0002a00742a */ /* 0x000fe20003900000 */
[----:B--2---:R-:W-:Y:S01]  /*912f0*/  LOP3.LUT R7, R23, 0xff, RZ, 0xc0, !PT ;  /* 0x000000ff17077812 */ /* 0x004fe200078ec0ff */
[----:B------:R-:W-:Y:S01]  /*91300*/  IMAD.MOV.U32 R23, RZ, RZ, R35 ;  /* 0x000000ffff177224 */ /* 0x000fe200078e0023 */
[----:B------:R-:W-:Y:S02]  /*91310*/  MOV R38, 0x80000 ;  /* 0x0008000000267802 */ /* 0x000fe40000000f00 */
[----:B---3--:R-:W-:Y:S01]  /*91320*/  LOP3.LUT R21, R6, 0xff, RZ, 0xc0, !PT ;  /* 0x000000ff06157812 */ /* 0x008fe200078ec0ff */
[----:B------:R-:W-:Y:S01]  /*91330*/  IMAD.IADD R7, R7, 0x1, R26 ;  /* 0x0000000107077824 */ /* 0x000fe200078e021a */
[----:B------:R-:W2:Y:S01]  /*91340*/  F2I.U32.F64.TRUNC R0, R22 ;  /* 0x0000001600007311 */ /* 0x000ea2000030d000 */
[----:B0-----:R-:W-:Y:S01]  /*91350*/  IMAD.MOV.U32 R25, RZ, RZ, R43 ;  /* 0x000000ffff197224 */ /* 0x001fe200078e002b */
[----:B------:R-:W-:Y:S01]  /*91360*/  MOV R26, 0x80000 ;  /* 0x00080000001a7802 */ /* 0x000fe20000000f00 */
[----:B------:R-:W-:Y:S01]  /*91370*/  IMAD.IADD R21, R21, 0x1, R64 ;  /* 0x0000000115157824 */ /* 0x000fe200078e0240 */
[----:B------:R-:W-:-:S02]  /*91380*/  SEL R34, R42, RZ, P0 ;  /* 0x000000ff2a227207 */ /* 0x000fc40000000000 */
[----:B-1----:R-:W-:Y:S02]  /*91390*/  LOP3.LUT R24, R24, 0xff, RZ, 0xc0, !PT ;  /* 0x000000ff18187812 */ /* 0x002fe400078ec0ff */
[----:B------:R-:W0:Y:S01]  /*913a0*/  I2F.F64.U32 R6, R7 ;  /* 0x0000000700067312 */ /* 0x000e220000201800 */
[----:B------:R-:W-:Y:S02]  /*913b0*/  FSEL R35, R25, 3.748046875, P0 ;  /* 0x406fe00019237808 */ /* 0x000fe40000000000 */
[----:B------:R-:W-:Y:S01]  /*913c0*/  IMAD.IADD R24, R24, 0x1, R65 ;  /* 0x0000000118187824 */ /* 0x000fe200078e0241 */
[----:B------:R-:W-:Y:S02]  /*913d0*/  @P1 LOP3.LUT R35, R26, 0x406fe000, RZ, 0xfc, !PT ;  /* 0x406fe0001a231812 */ /* 0x000fe400078efcff */
[----:B--2---:R-:W-:Y:S02]  /*913e0*/  LOP3.LUT R0, R0, 0xff, RZ, 0xc0, !PT ;  /* 0x000000ff00007812 */ /* 0x004fe400078ec0ff */
[----:B------:R1:W2:Y:S03]  /*913f0*/  I2F.F64.U32 R22, R21 ;  /* 0x0000001500167312 */ /* 0x0002a60000201800 */
[----:B------:R-:W-:Y:S01]  /*91400*/  IMAD.IADD R0, R0, 0x1, R37 ;  /* 0x0000000100007824 */ /* 0x000fe200078e0225 */
[----:B0-----:R-:W-:-:S04]  /*91410*/  DSETP.MIN.AND P0, P1, R6, 255, PT ;  /* 0x406fe0000600742a */ /* 0x001fc80003900000 */
[----:B------:R-:W0:Y:S01]  /*91420*/  I2F.F64.U32 R24, R24 ;  /* 0x0000001800187312 */ /* 0x000e220000201800 */
[----:B-1----:R-:W-:Y:S01]  /*91430*/  IMAD.MOV.U32 R21, RZ, RZ, R7 ;  /* 0x000000ffff157224 */ /* 0x002fe200078e0007 */
[----:B------:R-:W-:Y:S01]  /*91440*/  SEL R6, R6, RZ, P0 ;  /* 0x000000ff06067207 */ /* 0x000fe20000000000 */
[----:B--2---:R-:W-:-:S05]  /*91450*/  DSETP.MIN.AND P2, P3, R22, 255, PT ;  /* 0x406fe0001600742a */ /* 0x004fca0003b40000 */
[----:B------:R-:W1:Y:S01]  /*91460*/  F2I.U32.F64.TRUNC R26, R34 ;  /* 0x00000022001a7311 */ /* 0x000e62000030d000 */
[----:B------:R-:W-:Y:S01]  /*91470*/  IMAD.MOV.U32 R7, RZ, RZ, R23 ;  /* 0x000000ffff077224 */ /* 0x000fe200078e0017 */
[----:B------:R-:W-:Y:S02]  /*91480*/  FSEL R21, R21, 3.748046875, P0 ;  /* 0x406fe00015157808 */ /* 0x000fe40000000000 */
[----:B------:R-:W-:Y:S02]  /*91490*/  @P1 LOP3.LUT R21, R36, 0x406fe000, RZ, 0xfc, !PT ;  /* 0x406fe00024151812 */ /* 0x000fe400078efcff */
[----:B------:R-:W-:Y:S02]  /*914a0*/  FSEL R37, R7, 3.748046875, P2 ;  /* 0x406fe00007257808 */ /* 0x000fe40001000000 */
[----:B------:R-:W2:Y:S01]  /*914b0*/  I2F.F64.U32 R34, R0 ;  /* 0x0000000000227312 */ /* 0x000ea20000201800 */
[----:B------:R-:W-:Y:S01]  /*914c0*/  SEL R22, R22, RZ, P2 ;  /* 0x000000ff16167207 */ /* 0x000fe20001000000 */
[----:B0-----:R-:W-:Y:S01]  /*914d0*/  DSETP.MIN.AND P0, P1, R24, 255, PT ;  /* 0x406fe0001800742a */ /* 0x001fe20003900000 */
[----:B------:R-:W-:Y:S01]  /*914e0*/  IMAD.MOV.U32 R7, RZ, RZ, R21 ;  /* 0x000000ffff077224 */ /* 0x000fe200078e0015 */
[----:B------:R-:W-:Y:S01]  /*914f0*/  @P3 LOP3.LUT R37, R36, 0x406fe000, RZ, 0xfc, !PT ;  /* 0x406fe00024253812 */ /* 0x000fe200078efcff */
[----:B------:R-:W-:Y:S01]  /*91500*/  IMAD.MOV.U32 R21, RZ, RZ, R25 ;  /* 0x000000ffff157224 */ /* 0x000fe200078e0019 */
[----:B-1----:R-:W-:-:S02]  /*91510*/  LOP3.LUT R26, R26, 0xff, RZ, 0xc0, !PT ;  /* 0x000000ff1a1a7812 */ /* 0x002fc400078ec0ff */
[----:B------:R0:W1:Y:S01]  /*91520*/  F2I.U32.F64.TRUNC R0, R6 ;  /* 0x0000000600007311 */ /* 0x000062000030d000 */
[----:B------:R-:W-:Y:S02]  /*91530*/  MOV R23, R37 ;  /* 0x0000002500177202 */ /* 0x000fe40000000f00 */
[----:B------:R-:W-:Y:S02]  /*91540*/  FSEL R21, R21, 3.748046875, P0 ;  /* 0x406fe00015157808 */ /* 0x000fe40000000000 */
[----:B------:R-:W-:Y:S01]  /*91550*/  SEL R24, R24, RZ, P0 ;  /* 0x000000ff18187207 */ /* 0x000fe20000000000 */
[----:B--2---:R-:W-:Y:S02]  /*91560*/  DSETP.MIN.AND P2, P3, R34, 255, PT ;  /* 0x406fe0002200742a */ /* 0x004fe40003b40000 */
[----:B------:R-:W2:Y:S01]  /*91570*/  F2I.U32.F64.TRUNC R22, R22 ;  /* 0x0000001600167311 */ /* 0x000ea2000030d000 */
[----:B------:R-:W-:Y:S01]  /*91580*/  @P1 LOP3.LUT R21, R36, 0x406fe000, RZ, 0xfc, !PT ;  /* 0x406fe00024151812 */ /* 0x000fe200078efcff */
[----:B0-----:R-:W-:-:S04]  /*91590*/  IMAD.MOV.U32 R6, RZ, RZ, R35 ;  /* 0x000000ffff067224 */ /* 0x001fc800078e0023 */
[----:B------:R-:W-:Y:S01]  /*915a0*/  IMAD.MOV.U32 R25, RZ, RZ, R21 ;  /* 0x000000ffff197224 */ /* 0x000fe200078e0015 */
[----:B------:R-:W-:Y:S02]  /*915b0*/  FSEL R7, R6, 3.748046875, P2 ;  /* 0x406fe00006077808 */ /* 0x000fe40001000000 */
[----:B------:R-:W-:Y:S01]  /*915c0*/  SEL R6, R34, RZ, P2 ;  /* 0x000000ff22067207 */ /* 0x000fe20001000000 */
[----:B------:R0:W3:Y:S01]  /*915d0*/  F2I.U32.F64.TRUNC R21, R24 ;  /* 0x0000001800157311 */ /* 0x0000e2000030d000 */
[----:B-1----:R-:W-:Y:S02]  /*915e0*/  LOP3.LUT R0, R0, 0xff, RZ, 0xc0, !PT ;  /* 0x000000ff00007812 */ /* 0x002fe400078ec0ff */
[----:B------:R-:W-:Y:S02]  /*915f0*/  @P3 LOP3.LUT R7, R36, 0x406fe000, RZ, 0xfc, !PT ;  /* 0x406fe00024073812 */ /* 0x000fe400078efcff */
[----:B--2---:R-:W-:Y:S01]  /*91600*/  LOP3.LUT R35, R22, 0xff, RZ, 0xc0, !PT ;  /* 0x000000ff16237812 */ /* 0x004fe200078ec0ff */
[----:B------:R-:W-:-:S02]  /*91610*/  IMAD.IADD R0, R67, 0x1, R0 ;  /* 0x0000000143007824 */ /* 0x000fc400078e0200 */
[----:B------:R-:W1:Y:S02]  /*91620*/  F2I.U32.F64.TRUNC R6, R6 ;  /* 0x0000000600067311 */ /* 0x000e64000030d000 */
[----:B0-----:R-:W-:Y:S01]  /*91630*/  IMAD.IADD R24, R68, 0x1, R35 ;  /* 0x0000000144187824 */ /* 0x001fe200078e0223 */
[----:B---3--:R-:W-:-:S05]  /*91640*/  LOP3.LUT R21, R21, 0xff, RZ, 0xc0, !PT ;  /* 0x000000ff15157812 */ /* 0x008fca00078ec0ff */
[----:B------:R-:W0:Y:S01]  /*91650*/  I2F.F64.U32 R22, R0 ;  /* 0x0000000000167312 */ /* 0x000e220000201800 */
[----:B------:R-:W-:Y:S01]  /*91660*/  IMAD.IADD R21, R40, 0x1, R21 ;  /* 0x0000000128157824 */ /* 0x000fe200078e0215 */
[----:B-1----:R-:W-:-:S06]  /*91670*/  LOP3.LUT R7, R6, 0xff, RZ, 0xc0, !PT ;  /* 0x000000ff06077812 */ /* 0x002fcc00078ec0ff */
[----:B------:R-:W1:Y:S01]  /*91680*/  I2F.F64.U32 R24, R24 ;  /* 0x0000001800187312 */ /* 0x000e620000201800 */
[----:B------:R-:W-:Y:S02]  /*91690*/  IMAD.MOV.U32 R6, RZ, RZ, 0x80000 ;  /* 0x00080000ff067424 */ /* 0x000fe400078e00ff */
[----:B------:R-:W-:Y:S01]  /*916a0*/  IMAD.IADD R26, R26, 0x1, R7 ;  /* 0x000000011a1a7824 */ /* 0x000fe200078e0207 */
[----:B0-----:R-:W-:-:S04]  /*916b0*/  DSETP.MIN.AND P0, P1, R22, 255, PT ;  /* 0x406fe0001600742a */ /* 0x001fc80003900000 */
[----:B------:R-:W0:Y:S01]  /*916c0*/  I2F.F64.U32 R36, R26 ;  /* 0x0000001a00247312 */ /* 0x000e220000201800 */
[----:B------:R-:W-:-:S05]  /*916d0*/  IMAD.MOV.U32 R0, RZ, RZ, R23 ;  /* 0x000000ffff007224 */ /* 0x000fca00078e0017 */
[----:B------:R-:W-:Y:S01]  /*916e0*/  FSEL R7, R0, 3.748046875, P0 ;  /* 0x406fe00000077808 */ /* 0x000fe20000000000 */
[----:B-1----:R-:W-:Y:S01]  /*916f0*/  DSETP.MIN.AND P2, P3, R24, 255, PT ;  /* 0x406fe0001800742a */ /* 0x002fe20003b40000 */
        /* <DEDUP_REMOVED lines=15> */
[----:B------:R-:W-:Y:S01]  /*917f0*/  SEL R24, R34, RZ, P0 ;  /* 0x000000ff22187207 */ /* 0x000fe20000000000 */
[----:B-1----:R-:W-:-:S03]  /*91800*/  IMAD.MOV.U32 R6, RZ, RZ, 0x80000 ;  /* 0x00080000ff067424 */ /* 0x002fc600078e00ff */
[----:B------:R-:W-:Y:S02]  /*91810*/  FSEL R7, R0, 3.748046875, P2 ;  /* 0x406fe00000077808 */ /* 0x000fe40001000000 */
[----:B------:R-:W-:Y:S02]  /*91820*/  @P3 LOP3.LUT R7, R6, 0x406fe000, RZ, 0xfc, !PT ;  /* 0x406fe00006073812 */ /* 0x000fe400078efcff */
[----:B------:R-:W-:Y:S02]  /*91830*/  SEL R6, R36, RZ, P2 ;  /* 0x000000ff24067207 */ /* 0x000fe40001000000 */
[----:B------:R-:W-:Y:S02]  /*91840*/  @P1 LOP3.LUT R25, R21, 0x406fe000, RZ, 0xfc, !PT ;  /* 0x406fe00015191812 */ /* 0x000fe400078efcff */
[----:B0-----:R-:W-:Y:S02]  /*91850*/  PRMT R175, R22, 0x7610, R175 ;  /* 0x0000761016af7816 */ /* 0x001fe400000000af */
[----:B------:R-:W0:Y:S08]  /*91860*/  F2I.U32.F64.TRUNC R24, R24 ;  /* 0x0000001800187311 */ /* 0x000e30000030d000 */
[----:B------:R-:W1:Y:S01]  /*91870*/  F2I.U32.F64.TRUNC R6, R6 ;  /* 0x0000000600067311 */ /* 0x000e62000030d000 */
[----:B0-----:R-:W-:-:S02]  /*91880*/  PRMT R174, R24, 0x7610, R174 ;  /* 0x0000761018ae7816 */ /* 0x001fc400000000ae */
[----:B-1----:R-:W-:Y:S01]  /*91890*/  PRMT R173, R6, 0x7610, R173 ;  /* 0x0000761006ad7816 */ /* 0x002fe200000000ad */
[----:B------:R-:W-:Y:S06]  /*918a0*/  BRA `(.L_x_2026) ;  /* 0x0000000c00947947 */ /* 0x000fec0003800000 */
.L_x_2629:
        /* <DEDUP_REMOVED lines=10> */
[----:B------:R-:W-:Y:S02]  /*91950*/  LOP3.LUT R42, R26, 0xff, RZ, 0xc0, !PT ;  /* 0x000000ff1a2a7812 */ /* 0x000fe400078ec0ff */
[----:B------:R-:W-:Y:S01]  /*91960*/  LOP3.LUT R64, R64, 0xff, RZ, 0xc0, !PT ;  /* 0x000000ff40407812 */ /* 0x000fe200078ec0ff */
[----:B------:R-:W1:Y:S01]  /*91970*/  I2F.F64.U16 R34, R163 ;  /* 0x000000a300227312 */ /* 0x000e620000101800 */
[----:B------:R-:W-:Y:S02]  /*91980*/  LOP3.LUT R21, R21, 0xff, RZ, 0xc0, !PT ;  /* 0x000000ff15157812 */ /* 0x000fe400078ec0ff */
[----:B------:R-:W-:-:S05]  /*91990*/  LOP3.LUT R173, R173, 0xff, RZ, 0xc0, !PT ;  /* 0x000000ffadad7812 */ /* 0x000fca00078ec0ff */
[----:B------:R-:W0:Y:S08]  /*919a0*/  I2F.F64.U16 R38, R38 ;  /* 0x0000002600267312 */ /* 0x000e300000101800 */
[----:B------:R-:W2:Y:S08]  /*919b0*/  I2F.F64.U16 R40, R40 ;  /* 0x0000002800287312 */ /* 0x000eb00000101800 */
[----:B------:R-:W4:Y:S01]  /*919c0*/  I2F.F64.U16 R42, R42 ;  /* 0x0000002a002a7312 */ /* 0x000f220000101800 */
[----:B---3--:R-:W-:-:S02]  /*919d0*/  DMUL R24, R24, R22 ;  /* 0x0000001618187228 */ /* 0x008fc40000000000 */
[-C--:B-1----:R-:W-:Y:S02]  /*919e0*/  DMUL R34, R34, R22.reuse ;  /* 0x0000001622227228 */ /* 0x082fe40000000000 */
[-C--:B0-----:R-:W-:Y:S02]  /*919f0*/  DMUL R36, R38, R22.reuse ;  /* 0x0000001626247228 */ /* 0x081fe40000000000 */
[----:B--2---:R-:W-:Y:S02]  /*91a00*/  DMUL R38, R40, R22 ;  /* 0x0000001628267228 */ /* 0x004fe40000000000 */
[----:B------:R-:W-:Y:S01]  /*91a10*/  DSETP.MIN.AND P0, P1, R24, 255, PT ;  /* 0x406fe0001800742a */ /* 0x000fe20003900000 */
[----:B------:R-:W-:Y:S01]  /*91a20*/  IMAD.MOV.U32 R40, RZ, RZ, 0x80000 ;  /* 0x00080000ff287424 */ /* 0x000fe200078e00ff */
[----:B------:R-:W-:Y:S01]  /*91a30*/  DSETP.MIN.AND P2, P3, R34, 255, PT ;  /* 0x406fe0002200742a */ /* 0x000fe20003b40000 */
[----:B------:R-:W-:Y:S01]  /*91a40*/  IMAD.MOV.U32 R26, RZ, RZ, R25 ;  /* 0x000000ffff1a7224 */ /* 0x000fe200078e0019 */
[----:B------:R-:W-:Y:S01]  /*91a50*/  MOV R25, R35 ;  /* 0x0000002300197202 */ /* 0x000fe20000000f00 */
[----:B------:R-:W-:Y:S01]  /*91a60*/  DADD R22, -R22, 1 ;  /* 0x3ff0000016167429 */ /* 0x000fe20000000100 */
        /* <DEDUP_REMOVED lines=11> */
[----:B-----5:R-:W-:Y:S01]  /*91b20*/  DADD R22, R22, -R6 ;  /* 0x0000000016167229 */ /* 0x020fe20000000806 */
[----:B------:R-:W-:Y:S02]  /*91b30*/  IMAD.MOV.U32 R25, RZ, RZ, R67 ;  /* 0x000000ffff197224 */ /* 0x000fe400078e0043 */
[----:B------:R-:W-:Y:S01]  /*91b40*/  FSEL R73, R35, 3.748046875, P1 ;  /* 0x406fe00023497808 */ /* 0x000fe20000800000 */
[----:B------:R-:W-:Y:S01]  /*91b50*/  IMAD.MOV.U32 R67, RZ, RZ, R36 ;  /* 0x000000ffff437224 */ /* 0x000fe200078e0024 */
[----:B----4-:R-:W-:Y:S01]  /*91b60*/  DMUL R36, R42, R6 ;  /* 0x000000062a247228 */ /* 0x010fe20000000000 */
[----:B------:R1:W2:Y:S01]  /*91b70*/  F2I.U32.F64.TRUNC R26, R24 ;  /* 0x00000018001a7311 */ /* 0x0002a2000030d000 */
[----:B------:R-:W-:-:S02]  /*91b80*/  IMAD.MOV.U32 R35, RZ, RZ, R69 ;  /* 0x000000ffff237224 */ /* 0x000fc400078e0045 */
[----:B------:R-:W-:Y:S02]  /*91b90*/  IMAD.MOV.U32 R42, RZ, RZ, 0x80000 ;  /* 0x00080000ff2a7424 */ /* 0x000fe400078e00ff */
[----:B------:R-:W-:Y:S01]  /*91ba0*/  @P4 LOP3.LUT R73, R40, 0x406fe000, RZ, 0xfc, !PT ;  /* 0x406fe00028494812 */ /* 0x000fe200078efcff */
[----:B0-----:R-:W-:Y:S02]  /*91bb0*/  DMUL R40, R64, R6 ;  /* 0x0000000640287228 */ /* 0x001fe40000000000 */
[----:B------:R0:W3:Y:S01]  /*91bc0*/  F2I.U32.F64.TRUNC R66, R34 ;  /* 0x0000002200427311 */ /* 0x0000e2000030d000 */
[----:B------:R-:W-:Y:S01]  /*91bd0*/  IMAD.MOV.U32 R65, RZ, RZ, 0x80000 ;  /* 0x00080000ff417424 */ /* 0x000fe200078e00ff */
[----:B-1----:R-:W-:Y:S01]  /*91be0*/  SEL R24, R67, RZ, P1 ;  /* 0x000000ff43187207 */ /* 0x002fe20000800000 */
[----:B------:R-:W-:Y:S01]  /*91bf0*/  IMAD.MOV.U32 R25, RZ, RZ, R39 ;  /* 0x000000ffff197224 */ /* 0x000fe200078e0027 */
[----:B------:R-:W-:Y:S01]  /*91c00*/  DSETP.MIN.AND P1, P3, R36, 255, PT ;  /* 0x406fe0002400742a */ /* 0x000fe20003b20000 */
[----:B------:R-:W-:-:S02]  /*91c10*/  LOP3.LUT R64, R0, 0xff, RZ, 0xc0, !PT ;  /* 0x000000ff00407812 */ /* 0x000fc400078ec0ff */
[----:B--2---:R-:W-:Y:S02]  /*91c20*/  LOP3.LUT R26, R26, 0xff, RZ, 0xc0, !PT ;  /* 0x000000ff1a1a7812 */ /* 0x004fe400078ec0ff */
[----:B------:R-:W-:Y:S01]  /*91c30*/  FSEL R43, R25, 3.748046875, P0 ;  /* 0x406fe000192b7808 */ /* 0x000fe20000000000 */
[----:B------:R-:W-:Y:S01]  /*91c40*/  IMAD.MOV.U32 R25, RZ, RZ, R73 ;  /* 0x000000ffff197224 */ /* 0x000fe200078e0049 */
[----:B------:R-:W-:Y:S01]  /*91c50*/  @P2 LOP3.LUT R43, R42, 0x406fe000, RZ, 0xfc, !PT ;  /* 0x406fe0002a2b2812 */ /* 0x000fe200078efcff */
[----:B0-----:R-:W-:Y:S01]  /*91c60*/  IMAD.MOV.U32 R35, RZ, RZ, R37 ;  /* 0x000000ffff237224 */ /* 0x001fe200078e0025 */
[----:B------:R-:W-:Y:S01]  /*91c70*/  SEL R34, R38, RZ, P0 ;  /* 0x000000ff26227207 */ /* 0x000fe20000000000 */
[----:B------:R-:W-:Y:S01]  /*91c80*/  DSETP.MIN.AND P0, P2, R40, 255, PT ;  /* 0x406fe0002800742a */ /* 0x000fe20003a00000 */
[----:B------:R0:W1:Y:S01]  /*91c90*/  F2I.U32.F64.TRUNC R67, R24 ;  /* 0x0000001800437311 */ /* 0x000062000030d000 */
[----:B------:R-:W-:Y:S01]  /*91ca0*/  MOV R38, 0x80000 ;  /* 0x0008000000267802 */ /* 0x000fe20000000f00 */
[----:B------:R-:W-:Y:S01]  /*91cb0*/  IMAD.MOV.U32 R73, RZ, RZ, 0x80000 ;  /* 0x00080000ff497424 */ /* 0x000fe200078e00ff */
[----:B------:R-:W-:Y:S01]  /*91cc0*/  FSEL R39, R35, 3.748046875, P1 ;  /* 0x406fe00023277808 */ /* 0x000fe20000800000 */
[----:B------:R-:W-:Y:S01]  /*91cd0*/  IMAD.MOV.U32 R35, RZ, RZ, R43 ;  /* 0x000000ffff237224 */ /* 0x000fe200078e002b */
[----:B------:R-:W-:-:S02]  /*91ce0*/  @P3 LOP3.LUT R39, R38, 0x406fe000, RZ, 0xfc, !PT ;  /* 0x406fe00026273812 */ /* 0x000fc400078efcff */
[----:B------:R-:W-:Y:S01]  /*91cf0*/  LOP3.LUT R38, R176, 0xff, RZ, 0xc0, !PT ;  /* 0x000000ffb0267812 */ /* 0x000fe200078ec0ff */
[----:B------:R2:W-:Y:S01]  /*91d00*/  F2I.U32.F64.TRUNC R68, R34 ;  /* 0x0000002200447311 */ /* 0x0005e2000030d000 */
[----:B------:R-:W-:Y:S01]  /*91d10*/  LOP3.LUT R42, R174, 0xff, RZ, 0xc0, !PT ;  /* 0x000000ffae2a7812 */ /* 0x000fe200078ec0ff */
[----:B0-----:R-:W-:Y:S01]  /*91d20*/  IMAD.MOV.U32 R25, RZ, RZ, R41 ;  /* 0x000000ffff197224 */ /* 0x001fe200078e0029 */
[----:B------:R-:W-:Y:S01]  /*91d30*/  SEL R24, R36, RZ, P1 ;  /* 0x000000ff24187207 */ /* 0x000fe20000800000 */
[----:B------:R-:W-:Y:S01]  /*91d40*/  IMAD.MOV.U32 R36, RZ, RZ, 0x80000 ;  /* 0x00080000ff247424 */ /* 0x000fe200078e00ff */
[----:B---3--:R-:W-:Y:S02]  /*91d50*/  LOP3.LUT R66, R66, 0xff, RZ, 0xc0, !PT ;  /* 0x000000ff42427812 */ /* 0x008fe400078ec0ff */
[----:B------:R-:W-:Y:S01]  /*91d60*/  FSEL R37, R25, 3.748046875, P0 ;  /* 0x406fe00019257808 */ /* 0x000fe20000000000 */
[----:B------:R-:W-:Y:S01]  /*91d70*/  IMAD.MOV.U32 R25, RZ, RZ, R39 ;  /* 0x000000ffff197224 */ /* 0x000fe200078e0027 */
[----:B------:R-:W-:Y:S01]  /*91d80*/  @P2 LOP3.LUT R37, R36, 0x406fe000, RZ, 0xfc, !PT ;  /* 0x406fe00024252812 */ /* 0x000fe200078efcff */
[----:B------:R-:W-:Y:S01]  /*91d90*/  I2F.F64.U16 R38, R38 ;  /* 0x0000002600267312 */ /* 0x000fe20000101800 */
[----:B--2---:R-:W-:-:S02]  /*91da0*/  SEL R34, R40, RZ, P0 ;  /* 0x000000ff28227207 */ /* 0x004fc40000000000 */
[----:B------:R-:W-:Y:S01]  /*91db0*/  LOP3.LUT R40, R175, 0xff, RZ, 0xc0, !PT ;  /* 0x000000ffaf287812 */ /* 0x000fe200078ec0ff */
[----:B------:R-:W-:Y:S01]  /*91dc0*/  IMAD.MOV.U32 R35, RZ, RZ, R37 ;  /* 0x000000ffff237224 */ /* 0x000fe200078e0025 */
[----:B-1----:R-:W-:-:S03]  /*91dd0*/  LOP3.LUT R67, R67, 0xff, RZ, 0xc0, !PT ;  /* 0x000000ff43437812 */ /* 0x002fc600078ec0ff */
[----:B------:R-:W0:Y:S08]  /*91de0*/  I2F.F64.U16 R36, R21 ;  /* 0x0000001500247312 */ /* 0x000e300000101800 */
[----:B------:R-:W-:Y:S01]  /*91df0*/  I2F.F64.U16 R40, R40 ;  /* 0x0000002800287312 */ /* 0x000fe20000101800 */
[----:B0-----:R-:W-:-:S07]  /*91e00*/  DMUL R36, R36, R6 ;  /* 0x0000000624247228 */ /* 0x001fce0000000000 */
[----:B------:R0:W1:Y:S01]  /*91e10*/  F2I.U32.F64.TRUNC R69, R24 ;  /* 0x0000001800457311 */ /* 0x000062000030d000 */
[----:B------:R-:W-:-:S07]  /*91e20*/  DSETP.MIN.AND P2, P3, R36, 255, PT ;  /* 0x406fe0002400742a */ /* 0x000fce0003b40000 */
[----:B------:R2:W-:Y:S01]  /*91e30*/  F2I.U32.F64.TRUNC R72, R34 ;  /* 0x0000002200487311 */ /* 0x0005e2000030d000 */
[----:B------:R-:W-:Y:S01]  /*91e40*/  IMAD.MOV.U32 R21, RZ, RZ, R37 ;  /* 0x000000ffff157224 */ /* 0x000fe200078e0025 */
[----:B0-----:R-:W-:Y:S01]  /*91e50*/  DMUL R24, R38, R22 ;  /* 0x0000001626187228 */ /* 0x001fe20000000000 */
[----:B-1----:R-:W-:-:S05]  /*91e60*/  LOP3.LUT R69, R69, 0xff, RZ, 0xc0, !PT ;  /* 0x000000ff45457812 */ /* 0x002fca00078ec0ff */
[----:B------:R-:W0:Y:S01]  /*91e70*/  I2F.F64.U16 R42, R42 ;  /* 0x0000002a002a7312 */ /* 0x000e220000101800 */
[----:B--2---:R-:W-:Y:S01]  /*91e80*/  DMUL R34, R40, R22 ;  /* 0x0000001628227228 */ /* 0x004fe20000000000 */
[----:B------:R-:W-:Y:S01]  /*91e90*/  MOV R40, R36 ;  /* 0x0000002400287202 */ /* 0x000fe20000000f00 */
[----:B------:R-:W-:Y:S01]  /*91ea0*/  DSETP.MIN.AND P0, P1, R24, 255, PT ;  /* 0x406fe0001800742a */ /* 0x000fe20003900000 */
[----:B------:R-:W-:Y:S01]  /*91eb0*/  FSEL R41, R21, 3.748046875, P2 ;  /* 0x406fe00015297808 */ /* 0x000fe20001000000 */
[----:B------:R-:W-:-:S03]  /*91ec0*/  IMAD.MOV.U32 R0, RZ, RZ, R25 ;  /* 0x000000ffff007224 */ /* 0x000fc600078e0019 */
[----:B------:R-:W1:Y:S01]  /*91ed0*/  I2F.F64.U16 R38, R173 ;  /* 0x000000ad00267312 */ /* 0x000e620000101800 */
[----:B------:R-:W-:Y:S02]  /*91ee0*/  @P3 LOP3.LUT R41, R65, 0x406fe000, RZ, 0xfc, !PT ;  /* 0x406fe00041293812 */ /* 0x000fe400078efcff */
[----:B------:R-:W-:Y:S01]  /*91ef0*/  SEL R40, R40, RZ, P2 ;  /* 0x000000ff28287207 */ /* 0x000fe20001000000 */
[----:B------:R-:W-:Y:S01]  /*91f00*/  DSETP.MIN.AND P2, P3, R34, 255, PT ;  /* 0x406fe0002200742a */ /* 0x000fe20003b40000 */
[----:B------:R-:W-:Y:S01]  /*91f10*/  FSEL R21, R0, 3.748046875, P0 ;  /* 0x406fe00000157808 */ /* 0x000fe20000000000 */
[----:B------:R-:W-:Y:S01]  /*91f20*/  IMAD.MOV.U32 R0, RZ, RZ, R35 ;  /* 0x000000ffff007224 */ /* 0x000fe200078e0023 */
[----:B0-----:R-:W-:Y:S01]  /*91f30*/  DMUL R36, R42, R22 ;  /* 0x000000162a247228 */ /* 0x001fe20000000000 */
[----:B------:R-:W0:Y:S01]  /*91f40*/  I2F.F64.U16 R64, R64 ;  /* 0x0000004000407312 */ /* 0x000e220000101800 */
[----:B------:R-:W-:Y:S02]  /*91f50*/  LOP3.LUT R72, R72, 0xff, RZ, 0xc0, !PT ;  /* 0x000000ff48487812 */ /* 0x000fe400078ec0ff */
[----:B------:R-:W-:-:S02]  /*91f60*/  @P1 LOP3.LUT R21, R73, 0x406fe000, RZ, 0xfc, !PT ;  /* 0x406fe00049151812 */ /* 0x000fc400078efcff */
[----:B------:R-:W-:Y:S01]  /*91f70*/  FSEL R25, R0, 3.748046875, P2 ;  /* 0x406fe00000197808 */ /* 0x000fe20001000000 */
[----:B-1----:R-:W-:Y:S02]  /*91f80*/  DMUL R38, R38, R22 ;  /* 0x0000001626267228 */ /* 0x002fe40000000000 */
[----:B------:R-:W1:Y:S01]  /*91f90*/  F2I.U32.F64.TRUNC R40, R40 ;  /* 0x0000002800287311 */ /* 0x000e62000030d000 */
[----:B------:R-:W-:Y:S01]  /*91fa0*/  IMAD.MOV.U32 R23, RZ, RZ, 0x80000 ;  /* 0x00080000ff177424 */ /* 0x000fe200078e00ff */
[----:B------:R-:W-:Y:S01]  /*91fb0*/  DSETP.MIN.AND P1, P4, R36, 255, PT ;  /* 0x406fe0002400742a */ /* 0x000fe20003c20000 */
[----:B------:R-:W-:Y:S01]  /*91fc0*/  SEL R22, R24, RZ, P0 ;  /* 0x000000ff18167207 */ /* 0x000fe20000000000 */
[----:B------:R-:W-:Y:S01]  /*91fd0*/  IMAD.MOV.U32 R0, RZ, RZ, R37 ;  /* 0x000000ffff007224 */ /* 0x000fe200078e0025 */
[----:B------:R-:W-:Y:S01]  /*91fe0*/  LOP3.LUT R37, R68, 0xff, RZ, 0xc0, !PT ;  /* 0x000000ff44257812 */ /* 0x000fe200078ec0ff */
[----:B------:R-:W-:Y:S01]  /*91ff0*/  IMAD.MOV.U32 R24, RZ, RZ, 0x80000 ;  /* 0x00080000ff187424 */ /* 0x000fe200078e00ff */
[----:B------:R-:W-:Y:S01]  /*92000*/  @P3 LOP3.LUT R25, R23, 0x406fe000, RZ, 0xfc, !PT ;  /* 0x406fe00017193812 */ /* 0x000fe200078efcff */
[----:B0-----:R-:W-:Y:S01]  /*92010*/  DMUL R42, R64, R6 ;  /* 0x00000006402a7228 */ /* 0x001fe20000000000 */
[----:B------:R-:W-:Y:S01]  /*92020*/  IMAD.MOV.U32 R23, RZ, RZ, R21 ;  /* 0x000000ffff177224 */ /* 0x000fe200078e0015 */
[----:B------:R-:W-:Y:S01]  /*92030*/  SEL R6, R34, RZ, P2 ;  /* 0x000000ff22067207 */ /* 0x000fe20001000000 */
[----:B------:R-:W-:Y:S01]  /*92040*/  DSETP.MIN.AND P0, P2, R38, 255, PT ;  /* 0x406fe0002600742a */ /* 0x000fe20003a00000 */
[----:B------:R-:W-:Y:S01]  /*92050*/  IMAD.MOV.U32 R7, RZ, RZ, R25 ;  /* 0x000000ffff077224 */ /* 0x000fe200078e0019 */
[----:B------:R-:W-:Y:S01]  /*92060*/  FSEL R21, R0, 3.748046875, P1 ;  /* 0x406fe00000157808 */ /* 0x000fe20000800000 */
[----:B------:R-:W-:Y:S01]  /*92070*/  IMAD.MOV.U32 R0, RZ, RZ, R39 ;  /* 0x000000ffff007224 */ /* 0x000fe200078e0027 */
[----:B------:R0:W2:Y:S01]  /*92080*/  F2I.U32.F64.TRUNC R23, R22 ;  /* 0x0000001600177311 */ /* 0x0000a2000030d000 */
[----:B------:R-:W-:-:S02]  /*92090*/  @P4 LOP3.LUT R21, R24, 0x406fe000, RZ, 0xfc, !PT ;  /* 0x406fe00018154812 */ /* 0x000fc400078efcff */
[----:B------:R-:W-:Y:S01]  /*920a0*/  SEL R24, R36, RZ, P1 ;  /* 0x000000ff24187207 */ /* 0x000fe20000800000 */
[----:B------:R-:W-:Y:S01]  /*920b0*/  IMAD.MOV.U32 R36, RZ, RZ, 0x80000 ;  /* 0x00080000ff247424 */ /* 0x000fe200078e00ff */
[----:B------:R-:W-:Y:S01]  /*920c0*/  FSEL R35, R0, 3.748046875, P0 ;  /* 0x406fe00000237808 */ /* 0x000fe20000000000 */
[----:B------:R-:W-:Y:S01]  /*920d0*/  IMAD.MOV.U32 R25, RZ, RZ, R21 ;  /* 0x000000ffff197224 */ /* 0x000fe200078e0015 */
[----:B-1----:R-:W-:Y:S01]  /*920e0*/  LOP3.LUT R40, R40, 0xff, RZ, 0xc0, !PT ;  /* 0x000000ff28287812 */ /* 0x002fe200078ec0ff */
[----:B------:R2:W1:Y:S01]  /*920f0*/  F2I.U32.F64.TRUNC R6, R6 ;  /* 0x0000000600067311 */ /* 0x000462000030d000 */
[----:B0-----:R-:W-:-:S04]  /*92100*/  MOV R22, 0x80000 ;  /* 0x0008000000167802 */ /* 0x001fc80000000f00 */
[----:B------:R-:W-:-:S03]  /*92110*/  @P2 LOP3.LUT R35, R22, 0x406fe000, RZ, 0xfc, !PT ;  /* 0x406fe00016232812 */ /* 0x000fc600078efcff */
[----:B------:R0:W3:Y:S01]  /*92120*/  F2I.U32.F64.TRUNC R24, R24 ;  /* 0x0000001800187311 */ /* 0x0000e2000030d000 */
[----:B------:R-:W-:Y:S01]  /*92130*/  SEL R22, R38, RZ, P0 ;  /* 0x000000ff26167207 */ /* 0x000fe20000000000 */
[----:B------:R-:W-:Y:S01]  /*92140*/  DSETP.MIN.AND P0, P1, R42, 255, PT ;  /* 0x406fe0002a00742a */ /* 0x000fe20003900000 */
[----:B--2---:R-:W-:Y:S01]  /*92150*/  LOP3.LUT R7, R23, 0xff, RZ, 0xc0, !PT ;  /* 0x000000ff17077812 */ /* 0x004fe200078ec0ff */
[----:B------:R-:W-:Y:S02]  /*92160*/  IMAD.MOV.U32 R23, RZ, RZ, R35 ;  /* 0x000000ffff177224 */ /* 0x000fe400078e0023 */
[----:B------:R-:W-:Y:S01]  /*92170*/  IMAD.MOV.U32 R38, RZ, RZ, 0x80000 ;  /* 0x00080000ff267424 */ /* 0x000fe200078e00ff */
[----:B-1----:R-:W-:Y:S01]  /*92180*/  LOP3.LUT R21, R6, 0xff, RZ, 0xc0, !PT ;  /* 0x000000ff06157812 */ /* 0x002fe200078ec0ff */
[----:B------:R-:W-:Y:S01]  /*92190*/  IMAD.IADD R7, R7, 0x1, R26 ;  /* 0x0000000107077824 */ /* 0x000fe200078e021a */
[----:B------:R-:W1:Y:S01]  /*921a0*/  F2I.U32.F64.TRUNC R0, R22 ;  /* 0x0000001600007311 */ /* 0x000e62000030d000 */
[----:B0-----:R-:W-:Y:S01]  /*921b0*/  IMAD.MOV.U32 R25, RZ, RZ, R43 ;  /* 0x000000ffff197224 */ /* 0x001fe200078e002b */
[----:B------:R-:W-:Y:S01]  /*921c0*/  SEL R34, R42, RZ, P0 ;  /* 0x000000ff2a227207 */ /* 0x000fe20000000000 */
[----:B------:R-:W-:-:S02]  /*921d0*/  IMAD.IADD R21, R21, 0x1, R66 ;  /* 0x0000000115157824 */ /* 0x000fc400078e0242 */
[----:B------:R-:W-:Y:S01]  /*921e0*/  IMAD.MOV.U32 R26, RZ, RZ, 0x80000 ;  /* 0x00080000ff1a7424 */ /* 0x000fe200078e00ff */
[----:B---3--:R-:W-:Y:S02]  /*921f0*/  LOP3.LUT R24, R24, 0xff, RZ, 0xc0, !PT ;  /* 0x000000ff18187812 */ /* 0x008fe400078ec0ff */
[----:B------:R-:W0:Y:S01]  /*92200*/  I2F.F64.U32 R22, R21 ;  /* 0x0000001500167312 */ /* 0x000e220000201800 */
[----:B------:R-:W-:Y:S02]  /*92210*/  FSEL R35, R25, 3.748046875, P0 ;  /* 0x406fe00019237808 */ /* 0x000fe40000000000 */
[----:B------:R-:W-:Y:S01]  /*92220*/  IMAD.IADD R24, R24, 0x1, R67 ;  /* 0x0000000118187824 */ /* 0x000fe200078e0243 */
[----:B------:R-:W-:Y:S02]  /*92230*/  @P1 LOP3.LUT R35, R26, 0x406fe000, RZ, 0xfc, !PT ;  /* 0x406fe0001a231812 */ /* 0x000fe400078efcff */
[----:B-1----:R-:W-:Y:S02]  /*92240*/  LOP3.LUT R0, R0, 0xff, RZ, 0xc0, !PT ;  /* 0x000000ff00007812 */ /* 0x002fe400078ec0ff */
[----:B------:R-:W1:Y:S02]  /*92250*/  I2F.F64.U32 R6, R7 ;  /* 0x0000000700067312 */ /* 0x000e640000201800 */
[----:B------:R-:W-:Y:S01]  /*92260*/  IADD3 R0, PT, PT, R0, R37, RZ ;  /* 0x0000002500007210 */ /* 0x000fe20007ffe0ff */
[----:B0-----:R-:W-:-:S05]  /*92270*/  DSETP.MIN.AND P2, P3, R22, 255, PT ;  /* 0x406fe0001600742a */ /* 0x001fca0003b40000 */
[----:B------:R-:W0:Y:S01]  /*92280*/  I2F.F64.U32 R24, R24 ;  /* 0x0000001800187312 */ /* 0x000e220000201800 */
[----:B------:R-:W-:Y:S01]  /*92290*/  SEL R22, R22, RZ, P2 ;  /* 0x000000ff16167207 */ /* 0x000fe20001000000 */
[----:B-1----:R-:W-:-:S06]  /*922a0*/  DSETP.MIN.AND P0, P1, R6, 255, PT ;  /* 0x406fe0000600742a */ /* 0x002fcc0003900000 */
[----:B------:R-:W1:Y:S01]  /*922b0*/  F2I.U32.F64.TRUNC R26, R34 ;  /* 0x00000022001a7311 */ /* 0x000e62000030d000 */
[----:B------:R-:W-:Y:S02]  /*922c0*/  IMAD.MOV.U32 R21, RZ, RZ, R7 ;  /* 0x000000ffff157224 */ /* 0x000fe400078e0007 */
[----:B------:R-:W-:Y:S01]  /*922d0*/  IMAD.MOV.U32 R7, RZ, RZ, R23 ;  /* 0x000000ffff077224 */ /* 0x000fe200078e0017 */
[----:B------:R-:W-:Y:S02]  /*922e0*/  SEL R6, R6, RZ, P0 ;  /* 0x000000ff06067207 */ /* 0x000fe40000000000 */
[----:B------:R-:W-:Y:S02]  /*922f0*/  FSEL R21, R21, 3.748046875, P0 ;  /* 0x406fe00015157808 */ /* 0x000fe40000000000 */
[----:B------:R-:W2:Y:S01]  /*92300*/  I2F.F64.U32 R34, R0 ;  /* 0x0000000000227312 */ /* 0x000ea20000201800 */
[----:B------:R-:W-:Y:S02]  /*92310*/  FSEL R37, R7, 3.748046875, P2 ;  /* 0x406fe00007257808 */ /* 0x000fe40001000000 */
[----:B------:R-:W-:-:S02]  /*92320*/  @P3 LOP3.LUT R37, R36, 0x406fe000, RZ, 0xfc, !PT ;  /* 0x406fe00024253812 */ /* 0x000fc400078efcff */
[----:B------:R-:W-:Y:S01]  /*92330*/  @P1 LOP3.LUT R21, R36, 0x406fe000, RZ, 0xfc, !PT ;  /* 0x406fe00024151812 */ /* 0x000fe200078efcff */
[----:B0-----:R-:W-:Y:S01]  /*92340*/  DSETP.MIN.AND P0, P1, R24, 255, PT ;  /* 0x406fe0001800742a */ /* 0x001fe20003900000 */
[----:B-1----:R-:W-:Y:S01]  /*92350*/  LOP3.LUT R26, R26, 0xff, RZ, 0xc0, !PT ;  /* 0x000000ff1a1a7812 */ /* 0x002fe200078ec0ff */
[----:B------:R-:W-:Y:S02]  /*92360*/  IMAD.MOV.U32 R23, RZ, RZ, R37 ;  /* 0x000000ffff177224 */ /* 0x000fe400078e0025 */
[----:B------:R-:W-:Y:S02]  /*92370*/  IMAD.MOV.U32 R7, RZ, RZ, R21 ;  /* 0x000000ffff077224 */ /* 0x000fe400078e0015 */
[----:B------:R-:W0:Y:S01]  /*92380*/  F2I.U32.F64.TRUNC R22, R22 ;  /* 0x0000001600167311 */ /* 0x000e22000030d000 */
[----:B------:R-:W-:Y:S01]  /*92390*/  IMAD.MOV.U32 R21, RZ, RZ, R25 ;  /* 0x000000ffff157224 */ /* 0x000fe200078e0019 */
[----:B------:R-:W-:Y:S01]  /*923a0*/  SEL R24, R24, RZ, P0 ;  /* 0x000000ff18187207 */ /* 0x000fe20000000000 */
[----:B--2---:R-:W-:-:S03]  /*923b0*/  DSETP.MIN.AND P2, P3, R34, 255, PT ;  /* 0x406fe0002200742a */ /* 0x004fc60003b40000 */
[----:B------:R-:W-:Y:S02]  /*923c0*/  FSEL R21, R21, 3.748046875, P0 ;  /* 0x406fe00015157808 */ /* 0x000fe40000000000 */
[----:B------:R1:W2:Y:S01]  /*923d0*/  F2I.U32.F64.TRUNC R0, R6 ;  /* 0x0000000600007311 */ /* 0x0002a2000030d000 */
[----:B------:R-:W-:-:S05]  /*923e0*/  @P1 LOP3.LUT R21, R36, 0x406fe000, RZ, 0xfc, !PT ;  /* 0x406fe00024151812 */ /* 0x000fca00078efcff */
[----:B------:R-:W-:Y:S02]  /*923f0*/  IMAD.MOV.U32 R25, RZ, RZ, R21 ;  /* 0x000000ffff197224 */ /* 0x000fe400078e0015 */
[----:B-1----:R-:W-:Y:S01]  /*92400*/  IMAD.MOV.U32 R6, RZ, RZ, R35 ;  /* 0x000000ffff067224 */ /* 0x002fe200078e0023 */
[----:B0-----:R-:W-:Y:S01]  /*92410*/  LOP3.LUT R35, R22, 0xff, RZ, 0xc0, !PT ;  /* 0x000000ff16237812 */ /* 0x001fe200078ec0ff */
[----:B------:R0:W1:Y:S03]  /*92420*/  F2I.U32.F64.TRUNC R21, R24 ;  /* 0x0000001800157311 */ /* 0x000066000030d000 */
[----:B------:R-:W-:Y:S02]  /*92430*/  FSEL R7, R6, 3.748046875, P2 ;  /* 0x406fe00006077808 */ /* 0x000fe40001000000 */
[----:B------:R-:W-:Y:S02]  /*92440*/  SEL R6, R34, RZ, P2 ;  /* 0x000000ff22067207 */ /* 0x000fe40001000000 */
[----:B------:R-:W-:-:S02]  /*92450*/  @P3 LOP3.LUT R7, R36, 0x406fe000, RZ, 0xfc, !PT ;  /* 0x406fe00024073812 */ /* 0x000fc400078efcff */
[----:B--2---:R-:W-:Y:S01]  /*92460*/  LOP3.LUT R0, R0, 0xff, RZ, 0xc0, !PT ;  /* 0x000000ff00007812 */ /* 0x004fe200078ec0ff */
[----:B0-----:R-:W-:Y:S01]  /*92470*/  IMAD.IADD R24, R72, 0x1, R35 ;  /* 0x0000000148187824 */ /* 0x001fe200078e0223 */
[----:B------:R-:W0:Y:S02]  /*92480*/  F2I.U32.F64.TRUNC R6, R6 ;  /* 0x0000000600067311 */ /* 0x000e24000030d000 */
[----:B------:R-:W-:Y:S02]  /*92490*/  IADD3 R0, PT, PT, R69, R0, RZ ;  /* 0x0000000045007210 */ /* 0x000fe40007ffe0ff */
[----:B-1----:R-:W-:-:S04]  /*924a0*/  LOP3.LUT R21, R21, 0xff, RZ, 0xc0, !PT ;  /* 0x000000ff15157812 */ /* 0x002fc800078ec0ff */
[----:B------:R-:W1:Y:S01]  /*924b0*/  I2F.F64.U32 R22, R0 ;  /* 0x0000000000167312 */ /* 0x000e620000201800 */
[----:B------:R-:W-:Y:S01]  /*924c0*/  IMAD.IADD R21, R40, 0x1, R21 ;  /* 0x0000000128157824 */ /* 0x000fe200078e0215 */
[----:B0-----:R-:W-:-:S06]  /*924d0*/  LOP3.LUT R7, R6, 0xff, RZ, 0xc0, !PT ;  /* 0x000000ff06077812 */ /* 0x001fcc00078ec0ff */
[----:B------:R-:W0:Y:S01]  /*924e0*/  I2F.F64.U32 R24, R24 ;  /* 0x0000001800187312 */ /* 0x000e220000201800 */
[----:B------:R-:W-:Y:S02]  /*924f0*/  IMAD.MOV.U32 R6, RZ, RZ, 0x80000 ;  /* 0x00080000ff067424 */ /* 0x000fe400078e00ff */
[----:B------:R-:W-:Y:S01]  /*92500*/  IMAD.IADD R26, R26, 0x1, R7 ;  /* 0x000000011a1a7824 */ /* 0x000fe200078e0207 */
[----:B-1----:R-:W-:-:S04]  /*92510*/  DSETP.MIN.AND P0, P1, R22, 255, PT ;  /* 0x406fe0001600742a */ /* 0x002fc80003900000 */
[----:B------:R-:W1:Y:S01]  /*92520*/  I2F.F64.U32 R36, R26 ;  /* 0x0000001a00247312 */ /* 0x000e620000201800 */
[----:B------:R-:W-:-:S05]  /*92530*/  IMAD.MOV.U32 R0, RZ, RZ, R23 ;  /* 0x000000ffff007224 */ /* 0x000fca00078e0017 */
[----:B------:R-:W-:Y:S01]  /*92540*/  FSEL R7, R0, 3.748046875, P0 ;  /* 0x406fe00000077808 */ /* 0x000fe20000000000 */
[----:B0-----:R-:W-:Y:S01]  /*92550*/  DSETP.MIN.AND P2, P3, R24, 255, PT ;  /* 0x406fe0001800742a */ /* 0x001fe20003b40000 */
        /* <DEDUP_REMOVED lines=10> */
[----:B--2---:R-:W-:Y:S01]  /*92600*/  MOV R0, R35 ;  /* 0x0000002300007202 */ /* 0x004fe20000000f00 */
[----:B------:R-:W-:Y:S01]  /*92610*/  DSETP.MIN.AND P0, P1, R34, 255, PT ;  /* 0x406fe0002200742a */ /* 0x000fe20003900000 */
[----:B------:R-:W1:Y:S05]  /*92620*/  F2I.U32.F64.TRUNC R22, R22 ;  /* 0x0000001600167311 */ /* 0x000e6a000030d000 */
[----:B------:R-:W-:Y:S01]  /*92630*/  FSEL R25, R0, 3.748046875, P0 ;  /* 0x406fe00000197808 */ /* 0x000fe20000000000 */
[----:B------:R-:W-:Y:S01]  /*92640*/  IMAD.MOV.U32 R0, RZ, RZ, R37 ;  /* 0x000000ffff007224 */ /* 0x000fe200078e0025 */
[----:B------:R-:W-:Y:S01]  /*92650*/  SEL R24, R34, RZ, P0 ;  /* 0x000000ff22187207 */ /* 0x000fe20000000000 */
[----:B0-----:R-:W-:-:S03]  /*92660*/  IMAD.MOV.U32 R6, RZ, RZ, 0x80000 ;  /* 0x00080000ff067424 */ /* 0x001fc600078e00ff */
[----:B------:R-:W-:Y:S02]  /*92670*/  FSEL R7, R0, 3.748046875, P2 ;  /* 0x406fe00000077808 */ /* 0x000fe40001000000 */
[----:B------:R-:W-:Y:S02]  /*92680*/  @P3 LOP3.LUT R7, R6, 0x406fe000, RZ, 0xfc, !PT ;  /* 0x406fe00006073812 */ /* 0x000fe400078efcff */
[----:B------:R-:W-:Y:S02]  /*92690*/  SEL R6, R36, RZ, P2 ;  /* 0x000000ff24067207 */ /* 0x000fe40001000000 */
[----:B------:R-:W-:Y:S02]  /*926a0*/  @P1 LOP3.LUT R25, R21, 0x406fe000, RZ, 0xfc, !PT ;  /* 0x406fe00015191812 */ /* 0x000fe400078efcff */
[----:B-1----:R-:W-:Y:S02]  /*926b0*/  PRMT R175, R22, 0x7610, R175 ;  /* 0x0000761016af7816 */ /* 0x002fe400000000af */
[----:B------:R-:W0:Y:S08]  /*926c0*/  F2I.U32.F64.TRUNC R24, R24 ;  /* 0x0000001800187311 */ /* 0x000e30000030d000 */
[----:B------:R-:W1:Y:S01]  /*926d0*/  F2I.U32.F64.TRUNC R6, R6 ;  /* 0x0000000600067311 */ /* 0x000e62000030d000 */
[----:B0-----:R-:W-:-:S02]  /*926e0*/  PRMT R174, R24, 0x7610, R174 ;  /* 0x0000761018ae7816 */ /* 0x001fc400000000ae */
[----:B-1----:R-:W-:-:S07]  /*926f0*/  PRMT R173, R6, 0x7610, R173 ;  /* 0x0000761006ad7816 */ /* 0x002fce00000000ad */
.L_x_2026:
[----:B------:R-:W-:Y:S05]  /*92700*/  BSYNC.RECONVERGENT B7 ;  /* 0x0000000000077941 */ /* 0x000fea0003800200 */
.L_x_2009:
[----:B0-----:R-:W-:Y:S01]  /*92710*/  DMUL R6, R154, R30 ;  /* 0x0000001e9a067228 */ /* 0x001fe20000000000 */
[----:B---3--:R-:W-:Y:S01]  /*92720*/  IMAD.MOV.U32 R22, RZ, RZ, 0x0 ;  /* 0x00000000ff167424 */ /* 0x008fe200078e00ff */
        /* <DEDUP_REMOVED lines=34> */
[----:B------:R-:W-:Y:S01]  /*92950*/  MOV R6, R38 ;  /* 0x0000002600067202 */ /* 0x000fe20000000f00 */
[----:B------:R-:W-:-:S12]  /*92960*/  IMAD.MOV.U32 R7, RZ, RZ, R39 ;  /* 0x000000ffff077224 */ /* 0x000fd800078e0027 */
[----:B------:R-:W-:Y:S05]  /*92970*/  @!P0 BRA `(.L_x_2633) ;  /* 0x0000000000948947 */ /* 0x000fea0003800000 */
[----:B------:R-:W-:Y:S01]  /*92980*/  BSSY.RECONVERGENT B2, `(.L_x_2634) ;  /* 0x0000022000027945 */ /* 0x000fe20003800200 */
[----:B------:R-:W-:Y:S02]  /*92990*/  IMAD.MOV.U32 R6, RZ, RZ, R38 ;  /* 0x000000ffff067224 */ /* 0x000fe400078e0026 */
[----:B------:R-:W-:-:S07]  /*929a0*/  IMAD.MOV.U32 R7, RZ, RZ, R39 ;  /* 0x000000ffff077224 */ /* 0x000fce00078e0027 */
.L_x_2637:
        /* <DEDUP_REMOVED lines=12> */
[----:B--2-4-:R-:W-:-:S05]  /*92a70*/  FFMA R0, RZ, R7, R23 ;  /* 0x00000007ff007223 */ /* 0x014fca0000000017 */
        /* <DEDUP_REMOVED lines=8> */
.L_x_2636:
[----:B------:R-:W-:Y:S05]  /*92b00*/  BSYNC.RECONVERGENT B3 ;  /* 0x0000000000037941 */ /* 0x000fea0003800200 */
.L_x_2635:
        /* <DEDUP_REMOVED lines=10> */
.L_x_2634:
[----:B------:R-:W-:Y:S02]  /*92bb0*/  IMAD.MOV.U32 R6, RZ, RZ, R22 ;  /* 0x000000ffff067224 */ /* 0x000fe400078e0016 */
[----:B------:R-:W-:-:S07]  /*92bc0*/  IMAD.MOV.U32 R7, RZ, RZ, R23 ;  /* 0x000000ffff077224 */ /* 0x000fce00078e0017 */
.L_x_2633:
[----:B------:R-:W-:Y:S05]  /*92bd0*/  BSYNC.RECONVERGENT B1 ;  /* 0x0000000000017941 */ /* 0x000fea0003800200 */
.L_x_2632:
        /* <DEDUP_REMOVED lines=20> */
.L_x_2643:
        /* <DEDUP_REMOVED lines=15> */
[----:B------:R-:W-:Y:S01]  /*92e10*/  MOV R22, R30 ;  /* 0x0000001e00167202 */ /* 0x000fe20000000f00 */
[----:B------:R-:W-:Y:S01]  /*92e20*/  IMAD.MOV.U32 R21, RZ, RZ, R31 ;  /* 0x000000ffff157224 */ /* 0x000fe200078e001f */
[----:B------:R-:W-:Y:S01]  /*92e30*/  MOV R0, 0x92e70 ;  /* 0x00092e7000007802 */ /* 0x000fe20000000f00 */
[----:B------:R-:W-:Y:S02]  /*92e40*/  IMAD.MOV.U32 R64, RZ, RZ, R6 ;  /* 0x000000ffff407224 */ /* 0x000fe400078e0006 */
[----:B------:R-:W-:-:S07]  /*92e50*/  IMAD.MOV.U32 R23, RZ, RZ, R7 ;  /* 0x000000ffff177224 */ /* 0x000fce00078e0007 */
[----:B-1----:R-:W-:Y:S05]  /*92e60*/  CALL.REL.NOINC `($__internal_2_$__cuda_sm20_div_rn_f64_full) ;  /* 0x0000028400707944 */ /* 0x002fea0003c00000 */
.L_x_2642:
[----:B------:R-:W-:Y:S05]  /*92e70*/  BSYNC.RECONVERGENT B3 ;  /* 0x0000000000037941 */ /* 0x000fea0003800200 */
.L_x_2641:
        /* <DEDUP_REMOVED lines=10> */
.L_x_2640:
[----:B------:R-:W-:Y:S02]  /*92f20*/  IMAD.MOV.U32 R6, RZ, RZ, R22 ;  /* 0x000000ffff067224 */ /* 0x000fe400078e0016 */
[----:B------:R-:W-:-:S07]  /*92f30*/  IMAD.MOV.U32 R7, RZ, RZ, R23 ;  /* 0x000000ffff077224 */ /* 0x000fce00078e0017 */
.L_x_2639:
[----:B------:R-:W-:Y:S05]  /*92f40*/  BSYNC.RECONVERGENT B1 ;  /* 0x0000000000017941 */ /* 0x000fea0003800200 */
.L_x_2638:
        /* <DEDUP_REMOVED lines=28> */
.L_x_2645:
[----:B------:R-:W-:Y:S05]  /*93110*/  BSYNC.RECONVERGENT B1 ;  /* 0x0000000000017941 */ /* 0x000fea0003800200 */
.L_x_2644:
        /* <DEDUP_REMOVED lines=25> */
.L_x_2647:
[----:B------:R-:W-:Y:S05]  /*932b0*/  BSYNC.RECONVERGENT B1 ;  /* 0x0000000000017941 */ /* 0x000fea0003800200 */
.L_x_2646:
        /* <DEDUP_REMOVED lines=21> */
.L_x_2649:
[----:B------:R-:W-:Y:S05]  /*93410*/  BSYNC.RECONVERGENT B1 ;  /* 0x0000000000017941 */ /* 0x000fea0003800200 */
.L_x_2648:
[----:B------:R-:W-:Y:S01]  /*93420*/  MOV R34, R22 ;  /* 0x0000001600227202 */ /* 0x000fe20000000f00 */
[----:B------:R-:W-:-:S07]  /*93430*/  IMAD.MOV.U32 R35, RZ, RZ, R23 ;  /* 0x000000ffff237224 */ /* 0x000fce00078e0017 */
.L_x_2631:
[----:B------:R-:W-:Y:S05]  /*93440*/  BSYNC.RECONVERGENT B0 ;  /* 0x0000000000007941 */ /* 0x000fea0003800200 */
.L_x_2630:
        /* <DEDUP_REMOVED lines=20> */
.L_x_2656:
        /* <DEDUP_REMOVED lines=21> */
.L_x_2655:
[----:B------:R-:W-:Y:S05]  /*936e0*/  BSYNC.RECONVERGENT B2 ;  /* 0x0000000000027941 */ /* 0x000fea0003800200 */
.L_x_2654:
        /* <DEDUP_REMOVED lines=10> */
.L_x_2653:
[----:B------:R-:W-:Y:S05]  /*93790*/  BSYNC.RECONVERGENT B0 ;  /* 0x0000000000007941 */ /* 0x000fea0003800200 */
.L_x_2652:
        /* <DEDUP_REMOVED lines=12> */
.L_x_2673:
[----:B------:R-:W0:Y:S02]  /*93860*/  LDC.64 R24, c[0x0][0x3a0] ;  /* 0x0000e800ff187b82 */ /* 0x000e240000000a00 */
[----:B0-----:R-:W-:-:S05]  /*93870*/  IMAD.WIDE.U32 R24, R42, 0x40, R24 ;  /* 0x000000402a187825 */ /* 0x001fca00078e0018 */
[----:B--2-4-:R-:W2:Y:S01]  /*93880*/  LDG.E R0, desc[UR4][R24.64] ;  /* 0x0000000418007981 */ /* 0x014ea2000c1e1900 */
        /* <DEDUP_REMOVED lines=25> */
.L_x_2665:
        /* <DEDUP_REMOVED lines=21> */
.L_x_2664:
[----:B------:R-:W-:Y:S05]  /*93b70*/  BSYNC.RECONVERGENT B3 ;  /* 0x0000000000037941 */ /* 0x000fea0003800200 */
.L_x_2663:
        /* <DEDUP_REMOVED lines=10> */
.L_x_2662:
[----:B------:R-:W-:Y:S02]  /*93c20*/  IMAD.MOV.U32 R40, RZ, RZ, R22 ;  /* 0x000000ffff287224 */ /* 0x000fe400078e0016 */
[----:B------:R-:W-:-:S07]  /*93c30*/  IMAD.MOV.U32 R41, RZ, RZ, R23 ;  /* 0x000000ffff297224 */ /* 0x000fce00078e0017 */
.L_x_2661:
[----:B------:R-:W-:Y:S05]  /*93c40*/  BSYNC.RECONVERGENT B1 ;  /* 0x0000000000017941 */ /* 0x000fea0003800200 */
.L_x_2660:
        /* <DEDUP_REMOVED lines=29> */
.L_x_2669:
[----:B------:R-:W-:Y:S05]  /*93e20*/  BSYNC.RECONVERGENT B2 ;  /* 0x0000000000027941 */ /* 0x000fea0003800200 */
.L_x_2668:
        /* <DEDUP_REMOVED lines=25> */
.L_x_2671:
[----:B------:R-:W-:Y:S05]  /*93fc0*/  BSYNC.RECONVERGENT B2 ;  /* 0x0000000000027941 */ /* 0x000fea0003800200 */
.L_x_2670:
        /* <DEDUP_REMOVED lines=23> */
.L_x_2672:
[----:B------:R-:W-:Y:S05]  /*94140*/  BSYNC.RECONVERGENT B2 ;  /* 0x0000000000027941 */ /* 0x000fea0003800200 */
.L_x_2667:
[----:B------:R-:W-:Y:S05]  /*94150*/  BSYNC.RECONVERGENT B1 ;  /* 0x0000000000017941 */ /* 0x000fea0003800200 */
.L_x_2666:
        /* <DEDUP_REMOVED lines=12> */
.L_x_2659:
[----:B------:R-:W-:Y:S05]  /*94220*/  BSYNC.RELIABLE B0 ;  /* 0x0000000000007941 */ /* 0x000fea0003800100 */
.L_x_2658:
[----:B------:R-:W0:Y:S01]  /*94230*/  LDCU UR6, c[0x0][0x3a8] ;  /* 0x00007500ff0677ac */ /* 0x000e220008000800 */
[----:B------:R-:W-:-:S05]  /*94240*/  VIADD R42, R42, 0x1 ;  /* 0x000000012a2a7836 */ /* 0x000fca0000000000 */
[----:B0-----:R-:W-:-:S13]  /*94250*/  ISETP.NE.AND P0, PT, R42, UR6, PT ;  /* 0x000000062a007c0c */ /* 0x001fda000bf05270 */
[----:B------:R-:W-:Y:S05]  /*94260*/  @P0 BRA `(.L_x_2673) ;  /* 0xfffffff4007c0947 */ /* 0x000fea000383ffff */
.L_x_2657:
        /* <DEDUP_REMOVED lines=13> */
.L_x_2691:
[----:B------:R-:W0:Y:S02]  /*94340*/  LDC.64 R22, c[0x0][0x380] ;  /* 0x0000e000ff167b82 */ /* 0x000e240000000a00 */
[----:B0-----:R-:W-:-:S05]  /*94350*/  IMAD.WIDE.U32 R22, R105, 0x80, R22 ;  /* 0x0000008069167825 */ /* 0x001fca00078e0016 */
[----:B------:R-:W3:Y:S04]  /*94360*/  LDG.E.64 R76, desc[UR4][R22.64+0x58] ;  /* 0x00005804164c7981 */ /* 0x000ee8000c1e1b00 */
[----:B------:R-:W3:Y:S04]  /*94370*/  LDG.E.64 R92, desc[UR4][R22.64+0x10] ;  /* 0x00001004165c7981 */ /* 0x000ee8000c1e1b00 */
[----:B------:R-:W4:Y:S04]  /*94380*/  LDG.E.64 R74, desc[UR4][R22.64+0x50] ;  /* 0x00005004164a7981 */ /* 0x000f28000c1e1b00 */
[----:B------:R-:W4:Y:S04]  /*94390*/  LDG.E.64 R102, desc[UR4][R22.64+0x8] ;  /* 0x0000080416667981 */ /* 0x000f28000c1e1b00 */
[----:B------:R-:W4:Y:S04]  /*943a0*/  LDG.E.64 R72, desc[UR4][R22.64+0x48] ;  /* 0x0000480416487981 */ /* 0x000f28000c1e1b00 */
[----:B------:R-:W4:Y:S04]  /*943b0*/  LDG.E.64 R94, desc[UR4][R22.64] ;  /* 0x00000004165e7981 */ /* 0x000f28000c1e1b00 */
[----:B------:R-:W4:Y:S04]  /*943c0*/  LDG.E.64 R68, desc[UR4][R22.64+0x20] ;  /* 0x0000200416447981 */ /* 0x000f28000c1e1b00 */
[----:B------:R-:W4:Y:S04]  /*943d0*/  LDG.E.64 R42, desc[UR4][R22.64+0x18] ;  /* 0x00001804162a7981 */ /* 0x000f28000c1e1b00 */
[----:B------:R-:W4:Y:S04]  /*943e0*/  LDG.E.64 R40, desc[UR4][R22.64+0x28] ;  /* 0x0000280416287981 */ /* 0x000f28000c1e1b00 */
[----:B--2---:R-:W5:Y:S04]  /*943f0*/  LDG.E.64 R84, desc[UR4][R22.64+0x40] ;  /* 0x0000400416547981 */ /* 0x004f68000c1e1b00 */
[----:B------:R-:W5:Y:S04]  /*94400*/  LDG.E.64 R78, desc[UR4][R22.64+0x38] ;  /* 0x00003804164e7981 */ /* 0x000f68000c1e1b00 */
[----:B------:R0:W5:Y:S01]  /*94410*/  LDG.E.64 R80, desc[UR4][R22.64+0x30] ;  /* 0x0000300416507981 */ /* 0x000162000c1e1b00 */
[----:B------:R-:W-:Y:S01]  /*94420*/  UMOV UR6, 0x812dea11 ;  /* 0x812dea1100067882 */ /* 0x000fe20000000000 */
[----:B------:R-:W-:Y:S01]  /*94430*/  UMOV UR7, 0x3d719799 ;  /* 0x3d71979900077882 */ /* 0x000fe20000000000 */
[----:B------:R-:W-:Y:S01]  /*94440*/  BSSY.RECONVERGENT B1, `(.L_x_2675) ;  /* 0x0000074000017945 */ /* 0x000fe20003800200 */
[----:B------:R-:W-:-:S02]  /*94450*/  PLOP3.LUT P1, PT, PT, PT, PT, 0x8, 0x80 ;  /* 0x000000000080781c */ /* 0x000fc40003f2e170 */
[----:B------:R-:W-:Y:S01]  /*94460*/  CS2R R32, SRZ ;  /* 0x0000000000207805 */ /* 0x000fe2000001ff00 */
[----:B---3--:R-:W-:Y:S02]  /*94470*/  DADD R86, R76, -R92 ;  /* 0x000000004c567229 */ /* 0x008fe4000000085c */
[----:B----4-:R-:W-:-:S06]  /*94480*/  DADD R88, R74, -R102 ;  /* 0x000000004a587229 */ /* 0x010fcc0000000866 */
[----:B------:R-:W-:Y:S02]  /*94490*/  DMUL R28, R86, R38 ;  /* 0x00000026561c7228 */ /* 0x000fe40000000000 */
[----:B------:R-:W-:Y:S02]  /*944a0*/  DADD R90, R72, -R94 ;  /* 0x00000000485a7229 */ /* 0x000fe4000000085e */
        /* <DEDUP_REMOVED lines=39> */
[----:B-1---5:R-:W-:Y:S05]  /*94720*/  CALL.REL.NOINC `($__internal_2_$__cuda_sm20_div_rn_f64_full) ;  /* 0x0000026c00407944 */ /* 0x022fea0003c00000 */
[----:B------:R-:W-:Y:S02]  /*94730*/  IMAD.MOV.U32 R28, RZ, RZ, R22 ;  /* 0x000000ffff1c7224 */ /* 0x000fe400078e0016 */
[----:B------:R-:W-:-:S07]  /*94740*/  IMAD.MOV.U32 R29, RZ, RZ, R23 ;  /* 0x000000ffff1d7224 */ /* 0x000fce00078e0017 */
.L_x_2678:
[----:B------:R-:W-:Y:S05]  /*94750*/  BSYNC.RECONVERGENT B2 ;  /* 0x0000000000027941 */ /* 0x000fea0003800200 */
.L_x_2677:
        /* <DEDUP_REMOVED lines=32> */
[----:B-1---5:R-:W-:Y:S05]  /*94960*/  CALL.REL.NOINC `($__internal_2_$__cuda_sm20_div_rn_f64_full) ;  /* 0x0000026800b07944 */ /* 0x022fea0003c00000 */
.L_x_2680:
[----:B------:R-:W-:Y:S05]  /*94970*/  BSYNC.RECONVERGENT B2 ;  /* 0x0000000000027941 */ /* 0x000fea0003800200 */
.L_x_2679:
        /* <DEDUP_REMOVED lines=27> */
[----:B-1---5:R-:W-:Y:S05]  /*94b30*/  CALL.REL.NOINC `($__internal_2_$__cuda_sm20_div_rn_f64_full) ;  /* 0x00000268003c7944 */ /* 0x022fea0003c00000 */
.L_x_2682:
[----:B------:R-:W-:Y:S05]  /*94b40*/  BSYNC.RECONVERGENT B2 ;  /* 0x0000000000027941 */ /* 0x000fea0003800200 */
.L_x_2681:
[----:B------:R-:W-:-:S06]  /*94b50*/  DSETP.GEU.AND P1, PT, R22, RZ, PT ;  /* 0x000000ff1600722a */ /* 0x000fcc0003f2e000 */
[----:B------:R-:W-:Y:S02]  /*94b60*/  FSEL R32, R22, RZ, P1 ;  /* 0x000000ff16207208 */ /* 0x000fe40000800000 */
[----:B------:R-:W-:-:S07]  /*94b70*/  FSEL R33, R23, RZ, P1 ;  /* 0x000000ff17217208 */ /* 0x000fce0000800000 */
.L_x_2676:
[----:B------:R-:W-:Y:S05]  /*94b80*/  BSYNC.RECONVERGENT B1 ;  /* 0x0000000000017941 */ /* 0x000fea0003800200 */
.L_x_2675:
        /* <DEDUP_REMOVED lines=51> */
.L_x_2686:
[----:B------:R-:W-:Y:S05]  /*94ec0*/  BSYNC.RECONVERGENT B2 ;  /* 0x0000000000027941 */ /* 0x000fea0003800200 */
.L_x_2685:
        /* <DEDUP_REMOVED lines=33> */
.L_x_2688:
[----:B------:R-:W-:Y:S05]  /*950e0*/  BSYNC.RECONVERGENT B2 ;  /* 0x0000000000027941 */ /* 0x000fea0003800200 */
.L_x_2687:
        /* <DEDUP_REMOVED lines=28> */
.L_x_2690:
[----:B------:R-:W-:Y:S05]  /*952b0*/  BSYNC.RECONVERGENT B2 ;  /* 0x0000000000027941 */ /* 0x000fea0003800200 */
.L_x_2689:
[----:B------:R-:W-:-:S06]  /*952c0*/  DSETP.GEU.AND P0, PT, R22, RZ, PT ;  /* 0x000000ff1600722a */ /* 0x000fcc0003f0e000 */
[----:B------:R-:W-:Y:S02]  /*952d0*/  FSEL R86, R22, RZ, P0 ;  /* 0x000000ff16567208 */ /* 0x000fe40000000000 */
[----:B------:R-:W-:-:S07]  /*952e0*/  FSEL R87, R23, RZ, P0 ;  /* 0x000000ff17577208 */ /* 0x000fce0000000000 */
.L_x_2684:
[----:B------:R-:W-:Y:S05]  /*952f0*/  BSYNC.RECONVERGENT B1 ;  /* 0x0000000000017941 */ /* 0x000fea0003800200 */
.L_x_2683:
        /* <DEDUP_REMOVED lines=26> */
.L_x_2674:
[----:B------:R-:W2:Y:S01]  /*954a0*/  LDCU UR6, c[0x0][0x398] ;  /* 0x00007300ff0677ac */ /* 0x000ea20008000800 */
[----:B------:R-:W-:Y:S01]  /*954b0*/  BSSY.RECONVERGENT B2, `(.L_x_2692) ;  /* 0x00001bb000027945 */ /* 0x000fe20003800200 */
[----:B--2-4-:R-:W-:-:S05]  /*954c0*/  IMAD.U32 R0, RZ, RZ, UR6 ;  /* 0x00000006ff007e24 */ /* 0x014fca000f8e00ff */
        /* <DEDUP_REMOVED lines=8> */
.L_x_2714:
        /* <DEDUP_REMOVED lines=62> */
.L_x_2699:
[----:B------:R-:W-:Y:S05]  /*95930*/  BSYNC.RECONVERGENT B4 ;  /* 0x0000000000047941 */ /* 0x000fea0003800200 */
.L_x_2698:
        /* <DEDUP_REMOVED lines=33> */
.L_x_2701:
[----:B------:R-:W-:Y:S05]  /*95b50*/  BSYNC.RECONVERGENT B4 ;  /* 0x0000000000047941 */ /* 0x000fea0003800200 */
.L_x_2700:
        /* <DEDUP_REMOVED lines=28> */
.L_x_2703:
[----:B------:R-:W-:Y:S05]  /*95d20*/  BSYNC.RECONVERGENT B4 ;  /* 0x0000000000047941 */ /* 0x000fea0003800200 */
.L_x_2702:
[----:B------:R-:W-:-:S06]  /*95d30*/  DSETP.GEU.AND P1, PT, R22, RZ, PT ;  /* 0x000000ff1600722a */ /* 0x000fcc0003f2e000 */
[----:B------:R-:W-:Y:S02]  /*95d40*/  PLOP3.LUT P0, PT, P1, PT, PT, 0x8, 0x80 ;  /* 0x000000000080781c */ /* 0x000fe40000f0e170 */
[----:B------:R-:W-:Y:S02]  /*95d50*/  FSEL R32, R22, RZ, P1 ;  /* 0x000000ff16207208 */ /* 0x000fe40000800000 */
[----:B------:R-:W-:-:S09]  /*95d60*/  FSEL R33, R23, RZ, P1 ;  /* 0x000000ff17217208 */ /* 0x000fd20000800000 */
.L_x_2697:
[----:B------:R-:W-:Y:S05]  /*95d70*/  BSYNC.RECONVERGENT B3 ;  /* 0x0000000000037941 */ /* 0x000fea0003800200 */
.L_x_2696:
        /* <DEDUP_REMOVED lines=68> */
[----:B------:R-:W-:Y:S02]  /*961c0*/  IMAD.MOV.U32 R28, RZ, RZ, R22 ;  /* 0x000000ffff1c7224 */ /* 0x000fe400078e0016 */
[----:B------:R-:W-:-:S07]  /*961d0*/  IMAD.MOV.U32 R29, RZ, RZ, R23 ;  /* 0x000000ffff1d7224 */ /* 0x000fce00078e0017 */
.L_x_2707:
[----:B------:R-:W-:Y:S05]  /*961e0*/  BSYNC.RECONVERGENT B4 ;  /* 0x0000000000047941 */ /* 0x000fea0003800200 */
.L_x_2706:
        /* <DEDUP_REMOVED lines=33> */
.L_x_2709:
[----:B------:R-:W-:Y:S05]  /*96400*/  BSYNC.RECONVERGENT B4 ;  /* 0x0000000000047941 */ /* 0x000fea0003800200 */
.L_x_2708:
        /* <DEDUP_REMOVED lines=28> */
.L_x_2711:
[----:B------:R-:W-:Y:S05]  /*965d0*/  BSYNC.RECONVERGENT B4 ;  /* 0x0000000000047941 */ /* 0x000fea0003800200 */
.L_x_2710:
[----:B------:R-:W-:-:S06]  /*965e0*/  DSETP.GEU.AND P0, PT, R22, RZ, PT ;  /* 0x000000ff1600722a */ /* 0x000fcc0003f0e000 */
[----:B------:R-:W-:Y:S02]  /*965f0*/  PLOP3.LUT P1, PT, P0, PT, PT, 0x8, 0x80 ;  /* 0x000000000080781c */ /* 0x000fe4000072e170 */
[----:B------:R-:W-:Y:S02]  /*96600*/  FSEL R32, R22, RZ, P0 ;  /* 0x000000ff16207208 */ /* 0x000fe40000000000 */
[----:B------:R-:W-:-:S09]  /*96610*/  FSEL R33, R23, RZ, P0 ;  /* 0x000000ff17217208 */ /* 0x000fd20000000000 */
.L_x_2705:
[----:B------:R-:W-:Y:S05]  /*96620*/  BSYNC.RECONVERGENT B3 ;  /* 0x0000000000037941 */ /* 0x000fea0003800200 */
.L_x_2704:
        /* <DEDUP_REMOVED lines=10> */
.L_x_2713:
[----:B------:R-:W-:Y:S05]  /*966d0*/  BSYNC.RECONVERGENT B3 ;  /* 0x0000000000037941 */ /* 0x000fea0003800200 */
.L_x_2712:
[----:B------:R-:W0:Y:S01]  /*966e0*/  LDCU UR6, c[0x0][0x398] ;  /* 0x00007300ff0677ac */ /* 0x000e220008000800 */
[----:B------:R-:W-:Y:S01]  /*966f0*/  IADD3 R83, PT, PT, R83, 0x2, RZ ;  /* 0x0000000253537810 */ /* 0x000fe20007ffe0ff */
[----:B0-----:R-:W-:-:S05]  /*96700*/  IMAD.U32 R0, RZ, RZ, UR6 ;  /* 0x00000006ff007e24 */ /* 0x001fca000f8e00ff */
[----:B------:R-:W-:-:S04]  /*96710*/  LOP3.LUT R85, R0, 0x7ffffffe, RZ, 0xc0, !PT ;  /* 0x7ffffffe00557812 */ /* 0x000fc800078ec0ff */
[----:B------:R-:W-:-:S13]  /*96720*/  ISETP.NE.AND P0, PT, R83, R85, PT ;  /* 0x000000555300720c */ /* 0x000fda0003f05270 */
[----:B------:R-:W-:Y:S05]  /*96730*/  @P0 BRA `(.L_x_2714) ;  /* 0xffffffec00840947 */ /* 0x000fea000383ffff */
[----:B------:R-:W-:Y:S05]  /*96740*/  BSYNC.RECONVERGENT B0 ;  /* 0x0000000000007941 */ /* 0x000fea0003800200 */
.L_x_2695:
[----:B------:R-:W-:Y:S05]  /*96750*/  BSYNC.RECONVERGENT B1 ;  /* 0x0000000000017941 */ /* 0x000fea0003800200 */
.L_x_2694:
        /* <DEDUP_REMOVED lines=65> */
.L_x_2718:
[----:B------:R-:W-:Y:S05]  /*96b70*/  BSYNC.RECONVERGENT B1 ;  /* 0x0000000000017941 */ /* 0x000fea0003800200 */
.L_x_2717:
        /* <DEDUP_REMOVED lines=33> */
.L_x_2720:
[----:B------:R-:W-:Y:S05]  /*96d90*/  BSYNC.RECONVERGENT B1 ;  /* 0x0000000000017941 */ /* 0x000fea0003800200 */
.L_x_2719:
        /* <DEDUP_REMOVED lines=28> */
.L_x_2722:
[----:B------:R-:W-:Y:S05]  /*96f60*/  BSYNC.RECONVERGENT B1 ;  /* 0x0000000000017941 */ /* 0x000fea0003800200 */
.L_x_2721:
[----:B------:R-:W-:-:S06]  /*96f70*/  DSETP.GEU.AND P1, PT, R22, RZ, PT ;  /* 0x000000ff1600722a */ /* 0x000fcc0003f2e000 */
[----:B------:R-:W-:Y:S02]  /*96f80*/  PLOP3.LUT P0, PT, P1, PT, PT, 0x8, 0x80 ;  /* 0x000000000080781c */ /* 0x000fe40000f0e170 */
[----:B------:R-:W-:Y:S02]  /*96f90*/  FSEL R78, R22, RZ, P1 ;  /* 0x000000ff164e7208 */ /* 0x000fe40000800000 */
[----:B------:R-:W-:-:S09]  /*96fa0*/  FSEL R79, R23, RZ, P1 ;  /* 0x000000ff174f7208 */ /* 0x000fd20000800000 */
.L_x_2716:
[----:B------:R-:W-:Y:S05]  /*96fb0*/  BSYNC.RECONVERGENT B0 ;  /* 0x0000000000007941 */ /* 0x000fea0003800200 */
.L_x_2715:
[----:B------:R-:W-:Y:S01]  /*96fc0*/  @!P0 MOV R22, 0xa0b5ed8d ;  /* 0xa0b5ed8d00168802 */ /* 0x000fe20000000f00 */
        /* <DEDUP_REMOVED lines=9> */
.L_x_2693:
[----:B------:R-:W-:Y:S05]  /*97060*/  BSYNC.RECONVERGENT B2 ;  /* 0x0000000000027941 */ /* 0x000fea0003800200 */
.L_x_2692:
        /* <DEDUP_REMOVED lines=33> */
[----:B------:R-:W-:Y:S01]  /*97280*/  HFMA2 R21, -RZ, RZ, 1.3603515625, -0.00185489654541015625 ;  /* 0x3d719799ff157431 */ /* 0x000fe200000001ff */
        /* <DEDUP_REMOVED lines=14> */
[----:B------:R-:W2:Y:S01]  /*97370*/  MUFU.RCP64H R23, R65 ;  /* 0x0000004100177308 */ /* 0x000ea20000001800 */
[----:B------:R-:W-:-:S03]  /*97380*/  DSETP.GEU.AND P0, PT, |R80|, UR6, PT ;  /* 0x0000000650007e2a */ /* 0x000fc6000bf0e200 */
[----:B------:R-:W-:Y:S02]  /*97390*/  FSEL R21, -R21, 0.058982465416193008423, !P1 ;  /* 0x3d71979915157808 */ /* 0x000fe40004800100 */
[----:B------:R-:W-:Y:S02]  /*973a0*/  FSETP.GEU.AND P1, PT, |R87|, 6.5827683646048100446e-37, PT ;  /* 0x036000005700780b */ /* 0x000fe40003f2e200 */
[----:B------:R-:W-:Y:S02]  /*973b0*/  FSEL R84, R80, -3.1943016081226573927e-38, P0 ;  /* 0x812dea1150547808 */ /* 0x000fe40000000000 */
[----:B------:R-:W-:Y:S01]  /*973c0*/  FSEL R85, R21, R81, !P0 ;  /* 0x0000005115557208 */ /* 0x000fe20004000000 */
        /* <DEDUP_REMOVED lines=15> */
[----:B-1---5:R-:W-:Y:S05]  /*974c0*/  CALL.REL.NOINC `($__internal_2_$__cuda_sm20_div_rn_f64_full) ;  /* 0x0000023c00d87944 */ /* 0x022fea0003c00000 */
.L_x_2727:
[----:B------:R-:W-:Y:S05]  /*974d0*/  BSYNC.RECONVERGENT B1 ;  /* 0x0000000000017941 */ /* 0x000fea0003800200 */
.L_x_2726:
        /* <DEDUP_REMOVED lines=21> */
[----:B0-----:R-:W-:Y:S05]  /*97630*/  @P0 BRA P1, `(.L_x_2729) ;  /* 0x0000000000180947 */ /* 0x001fea0000800000 */
[----:B------:R-:W-:Y:S01]  /*97640*/  IMAD.MOV.U32 R22, RZ, RZ, R82 ;  /* 0x000000ffff167224 */ /* 0x000fe200078e0052 */
[----:B------:R-:W-:Y:S01]  /*97650*/  MOV R21, R83 ;  /* 0x0000005300157202 */ /* 0x000fe20000000f00 */
[----:B------:R-:W-:Y:S01]  /*97660*/  IMAD.MOV.U32 R64, RZ, RZ, R84 ;  /* 0x000000ffff407224 */ /* 0x000fe200078e0054 */
[----:B------:R-:W-:Y:S01]  /*97670*/  MOV R0, 0x976a0 ;  /* 0x000976a000007802 */ /* 0x000fe20000000f00 */
[----:B------:R-:W-:-:S07]  /*97680*/  IMAD.MOV.U32 R23, RZ, RZ, R85 ;  /* 0x000000ffff177224 */ /* 0x000fce00078e0055 */
[----:B-12---:R-:W-:Y:S05]  /*97690*/  CALL.REL.NOINC `($__internal_2_$__cuda_sm20_div_rn_f64_full) ;  /* 0x0000023c00647944 */ /* 0x006fea0003c00000 */
.L_x_2729:
[----:B------:R-:W-:Y:S05]  /*976a0*/  BSYNC.RECONVERGENT B1 ;  /* 0x0000000000017941 */ /* 0x000fea0003800200 */
.L_x_2728:
[----:B------:R-:W0:Y:S01]  /*976b0*/  I2F.F64 R24, R77 ;  /* 0x0000004d00187312 */ /* 0x000e220000201c00 */
[----:B--2---:R-:W-:-:S04]  /*976c0*/  VIMNMX R21, PT, PT, RZ, R86, !PT ;  /* 0x00000056ff157248 */ /* 0x004fc80007fe0100 */
        /* <DEDUP_REMOVED lines=8> */
[----:B------:R-:W2:Y:S02]  /*97750*/  F2I.F64.TRUNC R22, R22 ;  /* 0x0000001600167311 */ /* 0x000ea4000030d100 */
[----:B--2---:R-:W-:-:S04]  /*97760*/  VIMNMX R0, PT, PT, RZ, R22, !PT ;  /* 0x00000016ff007248 */ /* 0x004fc80007fe0100 */
        /* <DEDUP_REMOVED lines=36> */
.L_x_2735:
        /* <DEDUP_REMOVED lines=21> */
.L_x_2734:
[----:B------:R-:W-:Y:S05]  /*97b00*/  BSYNC.RECONVERGENT B3 ;  /* 0x0000000000037941 */ /* 0x000fea0003800200 */
.L_x_2733:
        /* <DEDUP_REMOVED lines=10> */
.L_x_2732:
[----:B------:R-:W-:Y:S01]  /*97bb0*/  MOV R40, R22 ;  /* 0x0000001600287202 */ /* 0x000fe20000000f00 */
[----:B------:R-:W-:-:S07]  /*97bc0*/  IMAD.MOV.U32 R41, RZ, RZ, R23 ;  /* 0x000000ffff297224 */ /* 0x000fce00078e0017 */
.L_x_2731:
[----:B------:R-:W-:Y:S05]  /*97bd0*/  BSYNC.RECONVERGENT B1 ;  /* 0x0000000000017941 */ /* 0x000fea0003800200 */
.L_x_2730:
        /* <DEDUP_REMOVED lines=25> */
.L_x_2737:
[----:B------:R-:W-:Y:S05]  /*97d70*/  BSYNC.RECONVERGENT B1 ;  /* 0x0000000000017941 */ /* 0x000fea0003800200 */
.L_x_2736:
        /* <DEDUP_REMOVED lines=25> */
.L_x_2739:
[----:B------:R-:W-:Y:S05]  /*97f10*/  BSYNC.RECONVERGENT B1 ;  /* 0x0000000000017941 */ /* 0x000fea0003800200 */
.L_x_2738:
        /* <DEDUP_REMOVED lines=21> */
.L_x_2741:
[----:B------:R-:W-:Y:S05]  /*98070*/  BSYNC.RECONVERGENT B1 ;  /* 0x0000000000017941 */ /* 0x000fea0003800200 */
.L_x_2740:
[----:B------:R-:W-:Y:S02]  /*98080*/  IMAD.MOV.U32 R136, RZ, RZ, R22 ;  /* 0x000000ffff887224 */ /* 0x000fe400078e0016 */
[----:B------:R-:W-:Y:S01]  /*98090*/  IMAD.MOV.U32 R137, RZ, RZ, R23 ;  /* 0x000000ffff897224 */ /* 0x000fe200078e0017 */
[----:B------:R-:W-:Y:S06]  /*980a0*/  BRA `(.L_x_2725) ;  /* 0x00000010004c7947 */ /* 0x000fec0003800000 */
.L_x_2724:
        /* <DEDUP_REMOVED lines=78> */
.L_x_2745:
[----:B------:R-:W-:Y:S05]  /*98590*/  BSYNC.RECONVERGENT B2 ;  /* 0x0000000000027941 */ /* 0x000fea0003800200 */
.L_x_2744:
        /* <DEDUP_REMOVED lines=30> */
.L_x_2747:
[----:B------:R-:W-:Y:S05]  /*98780*/  BSYNC.RECONVERGENT B2 ;  /* 0x0000000000027941 */ /* 0x000fea0003800200 */
.L_x_2746:
        /* <DEDUP_REMOVED lines=34> */
.L_x_2743:
[----:B------:R-:W-:Y:S05]  /*989b0*/  BSYNC.RECONVERGENT B1 ;  /* 0x0000000000017941 */ /* 0x000fea0003800200 */
.L_x_2742:
        /* <DEDUP_REMOVED lines=19> */
.L_x_2753:
        /* <DEDUP_REMOVED lines=21> */
.L_x_2752:
[----:B------:R-:W-:Y:S05]  /*98c40*/  BSYNC.RECONVERGENT B3 ;  /* 0x0000000000037941 */ /* 0x000fea0003800200 */
.L_x_2751:
        /* <DEDUP_REMOVED lines=10> */
.L_x_2750:
[----:B------:R-:W-:Y:S01]  /*98cf0*/  IMAD.MOV.U32 R30, RZ, RZ, R22 ;  /* 0x000000ffff1e7224 */ /* 0x000fe200078e0016 */
[----:B------:R-:W-:-:S07]  /*98d00*/  MOV R31, R23 ;  /* 0x00000017001f7202 */ /* 0x000fce0000000f00 */
.L_x_2749:
[----:B------:R-:W-:Y:S05]  /*98d10*/  BSYNC.RECONVERGENT B1 ;  /* 0x0000000000017941 */ /* 0x000fea0003800200 */
.L_x_2748:
        /* <DEDUP_REMOVED lines=25> */
.L_x_2755:
[----:B------:R-:W-:Y:S05]  /*98eb0*/  BSYNC.RECONVERGENT B1 ;  /* 0x0000000000017941 */ /* 0x000fea0003800200 */
.L_x_2754:
        /* <DEDUP_REMOVED lines=25> */
.L_x_2757:
[----:B------:R-:W-:Y:S05]  /*99050*/  BSYNC.RECONVERGENT B1 ;  /* 0x0000000000017941 */ /* 0x000fea0003800200 */
.L_x_2756:
        /* <DEDUP_REMOVED lines=21> */
.L_x_2759:
[----:B------:R-:W-:Y:S05]  /*991b0*/  BSYNC.RECONVERGENT B1 ;  /* 0x0000000000017941 */ /* 0x000fea0003800200 */
.L_x_2758:
[----:B------:R-:W-:Y:S02]  /*991c0*/  IMAD.MOV.U32 R136, RZ, RZ, R22 ;  /* 0x000000ffff887224 */ /* 0x000fe400078e0016 */
[----:B------:R-:W-:-:S07]  /*991d0*/  IMAD.MOV.U32 R137, RZ, RZ, R23 ;  /* 0x000000ffff897224 */ /* 0x000fce00078e0017 */
.L_x_2725:
[----:B------:R-:W-:Y:S05]  /*991e0*/  BSYNC.RECONVERGENT B0 ;  /* 0x0000000000007941 */ /* 0x000fea0003800200 */
.L_x_2723:
        /* <DEDUP_REMOVED lines=14> */
.L_x_2845:
[----:B------:R-:W0:Y:S01]  /*992d0*/  LDC.64 R22, c[0x0][0x3a0] ;  /* 0x0000e800ff167b82 */ /* 0x000e220000000a00 */
[----:B------:R-:W2:Y:S01]  /*992e0*/  LDCU UR6, c[0x0][0x3a8] ;  /* 0x00007500ff0677ac */ /* 0x000ea20008000800 */
[----:B0-----:R-:W-:-:S05]  /*992f0*/  IMAD.WIDE.U32 R22, R118, 0x40, R22 ;  /* 0x0000004076167825 */ /* 0x001fca00078e0016 */
[----:B------:R-:W3:Y:S04]  /*99300*/  LDG.E R0, desc[UR4][R22.64] ;  /* 0x0000000416007981 */ /* 0x000ee8000c1e1900 */
[----:B------:R0:W5:Y:S01]  /*99310*/  LDG.E.64 R98, desc[UR4][R22.64+0x8] ;  /* 0x0000080416627981 */ /* 0x000162000c1e1b00 */
[----:B------:R-:W-:Y:S01]  /*99320*/  VIADD R118, R118, 0x1 ;  /* 0x0000000176767836 */ /* 0x000fe20000000000 */
[----:B------:R-:W-:Y:S04]  /*99330*/  BSSY.RECONVERGENT B0, `(.L_x_2761) ;  /* 0x00003ff000007945 */ /* 0x000fe80003800200 */
[----:B------:R-:W-:Y:S01]  /*99340*/  BSSY.RELIABLE B2, `(.L_x_2762) ;  /* 0x0000016000027945 */ /* 0x000fe20003800100 */
[----:B--2---:R-:W-:-:S02]  /*99350*/  ISETP.NE.AND P4, PT, R118, UR6, PT ;  /* 0x0000000676007c0c */ /* 0x004fc4000bf85270 */
[----:B---3--:R-:W-:-:S13]  /*99360*/  ISETP.NE.AND P0, PT, R0, 0x1, PT ;  /* 0x000000010000780c */ /* 0x008fda0003f05270 */
        /* <DEDUP_REMOVED lines=11> */
.L_x_2763:
        /* <DEDUP_REMOVED lines=8> */
.L_x_2764:
[----:B------:R-:W-:Y:S05]  /*994a0*/  BSYNC.RELIABLE B2 ;  /* 0x0000000000027941 */ /* 0x000fea0003800100 */
.L_x_2762:
        /* <DEDUP_REMOVED lines=9> */
.L_x_2785:
        /* <DEDUP_REMOVED lines=18> */
[----:B-1----:R-:W-:Y:S01]  /*99660*/  CS2R R104, SRZ ;  /* 0x0000000000687805 */ /* 0x002fe2000001ff00 */
        /* <DEDUP_REMOVED lines=10> */
[----:B------:R-:W-:Y:S02]  /*99710*/  DMUL R30, R72, R64 ;  /* 0x00000040481e7228 */ /* 0x000fe40000000000 */
[----:B------:R-:W-:-:S02]  /*99720*/  DADD R40, R86, -R102 ;  /* 0x0000000056287229 */ /* 0x000fc40000000866 */
[----:B0-----:R-:W-:-:S04]  /*99730*/  DFMA R22, R76, R114, -R28 ;  /* 0x000000724c16722b */ /* 0x001fc8000000081c */
        /* <DEDUP_REMOVED lines=33> */
.L_x_2770:
[----:B------:R-:W-:Y:S05]  /*99950*/  BSYNC.RECONVERGENT B4 ;  /* 0x0000000000047941 */ /* 0x000fea0003800200 */
.L_x_2769:
        /* <DEDUP_REMOVED lines=33> */
.L_x_2772:
[----:B------:R-:W-:Y:S05]  /*99b70*/  BSYNC.RECONVERGENT B4 ;  /* 0x0000000000047941 */ /* 0x000fea0003800200 */
.L_x_2771:
        /* <DEDUP_REMOVED lines=28> */
.L_x_2774:
[----:B------:R-:W-:Y:S05]  /*99d40*/  BSYNC.RECONVERGENT B4 ;  /* 0x0000000000047941 */ /* 0x000fea0003800200 */
.L_x_2773:
[----:B------:R-:W-:-:S06]  /*99d50*/  DSETP.GEU.AND P0, PT, R22, RZ, PT ;  /* 0x000000ff1600722a */ /* 0x000fcc0003f0e000 */
[----:B------:R-:W-:Y:S02]  /*99d60*/  FSEL R104, R22, RZ, P0 ;  /* 0x000000ff16687208 */ /* 0x000fe40000000000 */
[----:B------:R-:W-:-:S07]  /*99d70*/  FSEL R105, R23, RZ, P0 ;  /* 0x000000ff17697208 */ /* 0x000fce0000000000 */
.L_x_2768:
[----:B------:R-:W-:Y:S05]  /*99d80*/  BSYNC.RECONVERGENT B3 ;  /* 0x0000000000037941 */ /* 0x000fea0003800200 */
.L_x_2767:
        /* <DEDUP_REMOVED lines=51> */
.L_x_2778:
[----:B------:R-:W-:Y:S05]  /*9a0c0*/  BSYNC.RECONVERGENT B4 ;  /* 0x0000000000047941 */ /* 0x000fea0003800200 */
.L_x_2777:
        /* <DEDUP_REMOVED lines=33> */
.L_x_2780:
[----:B------:R-:W-:Y:S05]  /*9a2e0*/  BSYNC.RECONVERGENT B4 ;  /* 0x0000000000047941 */ /* 0x000fea0003800200 */
.L_x_2779:
        /* <DEDUP_REMOVED lines=28> */
.L_x_2782:
[----:B------:R-:W-:Y:S05]  /*9a4b0*/  BSYNC.RECONVERGENT B4 ;  /* 0x0000000000047941 */ /* 0x000fea0003800200 */
.L_x_2781:
[----:B------:R-:W-:-:S06]  /*9a4c0*/  DSETP.GEU.AND P1, PT, R22, RZ, PT ;  /* 0x000000ff1600722a */ /* 0x000fcc0003f2e000 */
[----:B------:R-:W-:Y:S02]  /*9a4d0*/  FSEL R30, R22, RZ, P1 ;  /* 0x000000ff161e7208 */ /* 0x000fe40000800000 */
[----:B------:R-:W-:-:S07]  /*9a4e0*/  FSEL R31, R23, RZ, P1 ;  /* 0x000000ff171f7208 */ /* 0x000fce0000800000 */
.L_x_2776:
[----:B------:R-:W-:Y:S05]  /*9a4f0*/  BSYNC.RECONVERGENT B3 ;  /* 0x0000000000037941 */ /* 0x000fea0003800200 */
.L_x_2775:
        /* <DEDUP_REMOVED lines=21> */
.L_x_2784:
[----:B------:R-:W-:Y:S05]  /*9a650*/  BSYNC.RECONVERGENT B3 ;  /* 0x0000000000037941 */ /* 0x000fea0003800200 */
.L_x_2783:
[----:B------:R-:W0:Y:S01]  /*9a660*/  LDCU UR6, c[0x0][0x388] ;  /* 0x00007100ff0677ac */ /* 0x000e220008000800 */
[----:B------:R-:W-:-:S05]  /*9a670*/  VIADD R123, R123, 0x1 ;  /* 0x000000017b7b7836 */ /* 0x000fca0000000000 */
[----:B0-----:R-:W-:-:S13]  /*9a680*/  ISETP.NE.AND P0, PT, R123, UR6, PT ;  /* 0x000000067b007c0c */ /* 0x001fda000bf05270 */
[----:B------:R-:W-:Y:S05]  /*9a690*/  @P0 BRA `(.L_x_2785) ;  /* 0xffffffec00a80947 */ /* 0x000fea000383ffff */
[----:B------:R-:W-:Y:S05]  /*9a6a0*/  BSYNC.RECONVERGENT B2 ;  /* 0x0000000000027941 */ /* 0x000fea0003800200 */
.L_x_2766:
        /* <DEDUP_REMOVED lines=11> */
.L_x_2807:
        /* <DEDUP_REMOVED lines=16> */
[----:B--2---:R-:W-:Y:S02]  /*9a860*/  DADD R30, -R88, R30 ;  /* 0x00000000581e7229 */ /* 0x004fe4000000011e */
[----:B---3--:R-:W-:-:S06]  /*9a870*/  DADD R28, -R82, R28 ;  /* 0x00000000521c7229 */ /* 0x008fcc000000011c */
[C---:B-----5:R-:W-:Y:S02]  /*9a880*/  DMUL R24, R30.reuse, R114 ;  /* 0x000000721e187228 */ /* 0x060fe40000000000 */
[----:B------:R-:W-:Y:S02]  /*9a890*/  DMUL R66, R30, R112 ;  /* 0x000000701e427228 */ /* 0x000fe40000000000 */
[----:B----4-:R-:W-:-:S04]  /*9a8a0*/  DADD R32, -R72, R32 ;  /* 0x0000000048207229 */ /* 0x010fc80000000120 */
[----:B------:R-:W-:Y:S02]  /*9a8b0*/  DFMA R64, R28, R110, -R24 ;  /* 0x0000006e1c40722b */ /* 0x000fe40000000818 */
[----:B------:R-:W-:Y:S02]  /*9a8c0*/  DADD R78, -R72, R78 ;  /* 0x00000000484e7229 */ /* 0x000fe4000000014e */
[----:B------:R-:W-:Y:S02]  /*9a8d0*/  DMUL R42, R28, R112 ;  /* 0x000000701c2a7228 */ /* 0x000fe40000000000 */
[----:B------:R-:W-:Y:S02]  /*9a8e0*/  DFMA R24, R32, -R110, R66 ;  /* 0x8000006e2018722b */ /* 0x000fe40000000042 */
[----:B------:R-:W-:Y:S02]  /*9a8f0*/  DADD R80, -R82, R80 ;  /* 0x0000000052507229 */ /* 0x000fe40000000150 */
[----:B------:R-:W-:-:S02]  /*9a900*/  DMUL R66, R78, R64 ;  /* 0x000000404e427228 */ /* 0x000fc40000000000 */
        /* <DEDUP_REMOVED lines=35> */
.L_x_2794:
[----:B------:R-:W-:Y:S05]  /*9ab40*/  BSYNC.RECONVERGENT B6 ;  /* 0x0000000000067941 */ /* 0x000fea0003800200 */
.L_x_2793:
        /* <DEDUP_REMOVED lines=33> */
.L_x_2796:
[----:B------:R-:W-:Y:S05]  /*9ad60*/  BSYNC.RECONVERGENT B6 ;  /* 0x0000000000067941 */ /* 0x000fea0003800200 */
.L_x_2795:
        /* <DEDUP_REMOVED lines=28> */
.L_x_2798:
[----:B------:R-:W-:Y:S05]  /*9af30*/  BSYNC.RECONVERGENT B6 ;  /* 0x0000000000067941 */ /* 0x000fea0003800200 */
.L_x_2797:
[----:B------:R-:W-:-:S06]  /*9af40*/  DSETP.GEU.AND P1, PT, R22, RZ, PT ;  /* 0x000000ff1600722a */ /* 0x000fcc0003f2e000 */
[----:B------:R-:W-:Y:S02]  /*9af50*/  PLOP3.LUT P0, PT, P1, PT, PT, 0x8, 0x80 ;  /* 0x000000000080781c */ /* 0x000fe40000f0e170 */
[----:B------:R-:W-:Y:S02]  /*9af60*/  FSEL R84, R22, RZ, P1 ;  /* 0x000000ff16547208 */ /* 0x000fe40000800000 */
[----:B------:R-:W-:-:S09]  /*9af70*/  FSEL R85, R23, RZ, P1 ;  /* 0x000000ff17557208 */ /* 0x000fd20000800000 */
.L_x_2792:
[----:B------:R-:W-:Y:S05]  /*9af80*/  BSYNC.RECONVERGENT B5 ;  /* 0x0000000000057941 */ /* 0x000fea0003800200 */
.L_x_2791:
        /* <DEDUP_REMOVED lines=69> */
.L_x_2802:
[----:B------:R-:W-:Y:S05]  /*9b3e0*/  BSYNC.RECONVERGENT B6 ;  /* 0x0000000000067941 */ /* 0x000fea0003800200 */
.L_x_2801:
        /* <DEDUP_REMOVED lines=33> */
.L_x_2804:
[----:B------:R-:W-:Y:S05]  /*9b600*/  BSYNC.RECONVERGENT B6 ;  /* 0x0000000000067941 */ /* 0x000fea0003800200 */
.L_x_2803:
        /* <DEDUP_REMOVED lines=28> */
.L_x_2806:
[----:B------:R-:W-:Y:S05]  /*9b7d0*/  BSYNC.RECONVERGENT B6 ;  /* 0x0000000000067941 */ /* 0x000fea0003800200 */
.L_x_2805:
[----:B------:R-:W-:-:S06]  /*9b7e0*/  DSETP.GEU.AND P1, PT, R22, RZ, PT ;  /* 0x000000ff1600722a */ /* 0x000fcc0003f2e000 */
[----:B------:R-:W-:Y:S02]  /*9b7f0*/  PLOP3.LUT P0, PT, P1, PT, PT, 0x8, 0x80 ;  /* 0x000000000080781c */ /* 0x000fe40000f0e170 */
[----:B------:R-:W-:Y:S02]  /*9b800*/  FSEL R84, R22, RZ, P1 ;  /* 0x000000ff16547208 */ /* 0x000fe40000800000 */
[----:B------:R-:W-:-:S09]  /*9b810*/  FSEL R85, R23, RZ, P1 ;  /* 0x000000ff17557208 */ /* 0x000fd20000800000 */
.L_x_2800:
[----:B------:R-:W-:Y:S05]  /*9b820*/  BSYNC.RECONVERGENT B5 ;  /* 0x0000000000057941 */ /* 0x000fea0003800200 */
.L_x_2799:
[----:B------:R-:W-:Y:S01]  /*9b830*/  DSETP.GTU.AND P1, PT, R84, R108, PT ;  /* 0x0000006c5400722a */ /* 0x000fe20003f2c000 */
[----:B------:R-:W-:Y:S01]  /*9b840*/  UMOV UR6, 0xd2f1a9fc ;  /* 0xd2f1a9fc00067882 */ /* 0x000fe20000000000 */
[----:B------:R-:W-:-:S04]  /*9b850*/  UMOV UR7, 0x3f50624d ;  /* 0x3f50624d00077882 */ /* 0x000fc80000000000 */
[----:B------:R-:W-:Y:S01]  /*9b860*/  DSETP.LTU.OR P1, PT, R84, UR6, P1 ;  /* 0x0000000654007e2a */ /* 0x000fe20008f29400 */
[----:B------:R-:W0:Y:S05]  /*9b870*/  LDCU UR6, c[0x0][0x398] ;  /* 0x00007300ff0677ac */ /* 0x000e2a0008000800 */
[----:B------:R-:W-:-:S13]  /*9b880*/  PLOP3.LUT P0, PT, P0, P1, PT, 0xf8, 0x8f ;  /* 0x00000000008f781c */ /* 0x000fda0000703f70 */
[----:B------:R-:W2:Y:S02]  /*9b890*/  @!P0 LDC.64 R22, c[0x0][0x390] ;  /* 0x0000e400ff168b82 */ /* 0x000ea40000000a00 */
[----:B--2---:R-:W-:-:S06]  /*9b8a0*/  @!P0 IMAD.WIDE.U32 R22, R86, 0x60, R22 ;  /* 0x0000006056168825 */ /* 0x004fcc00078e0016 */
        /* <DEDUP_REMOVED lines=8> */
.L_x_2790:
[----:B------:R-:W-:Y:S02]  /*9b930*/  IMAD.MOV.U32 R22, RZ, RZ, R21 ;  /* 0x000000ffff167224 */ /* 0x000fe400078e0015 */
[----:B------:R-:W-:-:S07]  /*9b940*/  IMAD.MOV.U32 R23, RZ, RZ, RZ ;  /* 0x000000ffff177224 */ /* 0x000fce00078e00ff */
.L_x_2789:
[----:B------:R-:W-:Y:S05]  /*9b950*/  BSYNC.RECONVERGENT B3 ;  /* 0x0000000000037941 */ /* 0x000fea0003800200 */
.L_x_2788:
        /* <DEDUP_REMOVED lines=45> */
[----:B------:R-:W-:Y:S02]  /*9bc30*/  DADD R30, R186, -R86 ;  /* 0x00000000ba1e7229 */ /* 0x000fe40000000856 */
        /* <DEDUP_REMOVED lines=21> */
.L_x_2811:
[----:B------:R-:W-:Y:S05]  /*9bd90*/  BSYNC.RECONVERGENT B3 ;  /* 0x0000000000037941 */ /* 0x000fea0003800200 */
.L_x_2810:
        /* <DEDUP_REMOVED lines=33> */
.L_x_2813:
[----:B------:R-:W-:Y:S05]  /*9bfb0*/  BSYNC.RECONVERGENT B3 ;  /* 0x0000000000037941 */ /* 0x000fea0003800200 */
.L_x_2812:
        /* <DEDUP_REMOVED lines=28> */
.L_x_2815:
[----:B------:R-:W-:Y:S05]  /*9c180*/  BSYNC.RECONVERGENT B3 ;  /* 0x0000000000037941 */ /* 0x000fea0003800200 */
.L_x_2814:
[----:B------:R-:W-:-:S06]  /*9c190*/  DSETP.GEU.AND P1, PT, R22, RZ, PT ;  /* 0x000000ff1600722a */ /* 0x000fcc0003f2e000 */
[----:B------:R-:W-:Y:S02]  /*9c1a0*/  PLOP3.LUT P0, PT, P1, PT, PT, 0x8, 0x80 ;  /* 0x000000000080781c */ /* 0x000fe40000f0e170 */
[----:B------:R-:W-:Y:S02]  /*9c1b0*/  FSEL R40, R22, RZ, P1 ;  /* 0x000000ff16287208 */ /* 0x000fe40000800000 */
[----:B------:R-:W-:-:S09]  /*9c1c0*/  FSEL R41, R23, RZ, P1 ;  /* 0x000000ff17297208 */ /* 0x000fd20000800000 */
.L_x_2809:
[----:B------:R-:W-:Y:S05]  /*9c1d0*/  BSYNC.RECONVERGENT B2 ;  /* 0x0000000000027941 */ /* 0x000fea0003800200 */
.L_x_2808:
        /* <DEDUP_REMOVED lines=8> */
.L_x_2787:
[----:B------:R-:W-:Y:S05]  /*9c260*/  BSYNC.RECONVERGENT B4 ;  /* 0x0000000000047941 */ /* 0x000fea0003800200 */
.L_x_2786:
        /* <DEDUP_REMOVED lines=15> */
[----:B------:R-:W-:Y:S01]  /*9c360*/  MOV R32, R30 ;  /* 0x0000001e00207202 */ /* 0x000fe20000000f00 */
[----:B------:R-:W-:-:S07]  /*9c370*/  IMAD.MOV.U32 R33, RZ, RZ, R31 ;  /* 0x000000ffff217224 */ /* 0x000fce00078e001f */
.L_x_2823:
        /* <DEDUP_REMOVED lines=21> */
.L_x_2822:
[----:B------:R-:W-:Y:S05]  /*9c4d0*/  BSYNC.RECONVERGENT B5 ;  /* 0x0000000000057941 */ /* 0x000fea0003800200 */
.L_x_2821:
        /* <DEDUP_REMOVED lines=10> */
.L_x_2820:
[----:B------:R-:W-:Y:S01]  /*9c580*/  MOV R32, R22 ;  /* 0x0000001600207202 */ /* 0x000fe20000000f00 */
[----:B------:R-:W-:-:S07]  /*9c590*/  IMAD.MOV.U32 R33, RZ, RZ, R23 ;  /* 0x000000ffff217224 */ /* 0x000fce00078e0017 */
.L_x_2819:
[----:B------:R-:W-:Y:S05]  /*9c5a0*/  BSYNC.RECONVERGENT B3 ;  /* 0x0000000000037941 */ /* 0x000fea0003800200 */
.L_x_2818:
        /* <DEDUP_REMOVED lines=16> */
.L_x_2828:
        /* <DEDUP_REMOVED lines=21> */
.L_x_2827:
[----:B------:R-:W-:Y:S05]  /*9c800*/  BSYNC.RECONVERGENT B5 ;  /* 0x0000000000057941 */ /* 0x000fea0003800200 */
.L_x_2826:
        /* <DEDUP_REMOVED lines=10> */
.L_x_2825:
[----:B------:R-:W-:Y:S05]  /*9c8b0*/  BSYNC.RECONVERGENT B3 ;  /* 0x0000000000037941 */ /* 0x000fea0003800200 */
.L_x_2824:
        /* <DEDUP_REMOVED lines=22> */
[----:B-1----:R-:W-:Y:S05]  /*9ca20*/  CALL.REL.NOINC `($__internal_2_$__cuda_sm20_div_rn_f64_full) ;  /* 0x000001e800807944 */ /* 0x002fea0003c00000 */
.L_x_2830:
[----:B------:R-:W-:Y:S05]  /*9ca30*/  BSYNC.RECONVERGENT B3 ;  /* 0x0000000000037941 */ /* 0x000fea0003800200 */
.L_x_2829:
[----:B------:R-:W-:-:S11]  /*9ca40*/  DADD R116, R116, R22 ;  /* 0x0000000074747229 */ /* 0x000fd60000000016 */
.L_x_2817:
[----:B------:R-:W-:Y:S05]  /*9ca50*/  BSYNC.RECONVERGENT B2 ;  /* 0x0000000000027941 */ /* 0x000fea0003800200 */
.L_x_2816:
        /* <DEDUP_REMOVED lines=26> */
.L_x_2836:
        /* <DEDUP_REMOVED lines=21> */
.L_x_2835:
[----:B------:R-:W-:Y:S05]  /*9cd50*/  BSYNC.RECONVERGENT B4 ;  /* 0x0000000000047941 */ /* 0x000fea0003800200 */
.L_x_2834:
        /* <DEDUP_REMOVED lines=10> */
.L_x_2833:
[----:B------:R-:W-:Y:S02]  /*9ce00*/  IMAD.MOV.U32 R32, RZ, RZ, R22 ;  /* 0x000000ffff207224 */ /* 0x000fe400078e0016 */
[----:B------:R-:W-:-:S07]  /*9ce10*/  IMAD.MOV.U32 R33, RZ, RZ, R23 ;  /* 0x000000ffff217224 */ /* 0x000fce00078e0017 */
.L_x_2832:
[----:B------:R-:W-:Y:S05]  /*9ce20*/  BSYNC.RECONVERGENT B2 ;  /* 0x0000000000027941 */ /* 0x000fea0003800200 */
.L_x_2831:
        /* <DEDUP_REMOVED lines=11> */
.L_x_2842:
        /* <DEDUP_REMOVED lines=21> */
.L_x_2841:
[----:B------:R-:W-:Y:S05]  /*9d030*/  BSYNC.RECONVERGENT B4 ;  /* 0x0000000000047941 */ /* 0x000fea0003800200 */
.L_x_2840:
        /* <DEDUP_REMOVED lines=10> */
.L_x_2839:
[----:B------:R-:W-:Y:S02]  /*9d0e0*/  IMAD.MOV.U32 R30, RZ, RZ, R22 ;  /* 0x000000ffff1e7224 */ /* 0x000fe400078e0016 */
[----:B------:R-:W-:-:S07]  /*9d0f0*/  IMAD.MOV.U32 R31, RZ, RZ, R23 ;  /* 0x000000ffff1f7224 */ /* 0x000fce00078e0017 */
.L_x_2838:
[----:B------:R-:W-:Y:S05]  /*9d100*/  BSYNC.RECONVERGENT B2 ;  /* 0x0000000000027941 */ /* 0x000fea0003800200 */
.L_x_2837:
        /* <DEDUP_REMOVED lines=21> */
.L_x_2844:
[----:B------:R-:W-:Y:S05]  /*9d260*/  BSYNC.RECONVERGENT B2 ;  /* 0x0000000000027941 */ /* 0x000fea0003800200 */
.L_x_2843:
        /* <DEDUP_REMOVED lines=11> */
.L_x_2765:
[----:B------:R-:W-:Y:S05]  /*9d320*/  BSYNC.RECONVERGENT B0 ;  /* 0x0000000000007941 */ /* 0x000fea0003800200 */
.L_x_2761:
[----:B------:R-:W-:Y:S05]  /*9d330*/  @P4 BRA `(.L_x_2845) ;  /* 0xffffffbc00e44947 */ /* 0x000fea000383ffff */
[----:B------:R-:W-:Y:S05]  /*9d340*/  BSYNC.RECONVERGENT B1 ;  /* 0x0000000000017941 */ /* 0x000fea0003800200 */
.L_x_2760:
[----:B------:R-:W-:Y:S01]  /*9d350*/  LOP3.LUT R122, R122, 0xff, RZ, 0xc0, !PT ;  /* 0x000000ff7a7a7812 */ /* 0x000fe200078ec0ff */
[----:B------:R-:W-:Y:S01]  /*9d360*/  BSSY.RELIABLE B0, `(.L_x_2846) ;  /* 0x000003c000007945 */ /* 0x000fe20003800100 */
[----:B------:R-:W-:Y:S02]  /*9d370*/  LOP3.LUT R121, R121, 0xff, RZ, 0xc0, !PT ;  /* 0x000000ff79797812 */ /* 0x000fe400078ec0ff */
[----:B------:R-:W0:Y:S01]  /*9d380*/  I2F.F64.U16 R6, R122 ;  /* 0x0000007a00067312 */ /* 0x000e220000101800 */
[----:B------:R-:W-:Y:S02]  /*9d390*/  LOP3.LUT R120, R120, 0xff, RZ, 0xc0, !PT ;  /* 0x000000ff78787812 */ /* 0x000fe400078ec0ff */
[----:B------:R-:W-:Y:S02]  /*9d3a0*/  LOP3.LUT R119, R119, 0xff, RZ, 0xc0, !PT ;  /* 0x000000ff77777812 */ /* 0x000fe400078ec0ff */
[----:B------:R-:W-:-:S03]  /*9d3b0*/  MOV R26, 0x80000 ;  /* 0x00080000001a7802 */ /* 0x000fc60000000f00 */
[----:B------:R-:W2:Y:S01]  /*9d3c0*/  I2F.F64.U16 R22, R121 ;  /* 0x0000007900167312 */ /* 0x000ea20000101800 */
[----:B0-----:R-:W-:-:S07]  /*9d3d0*/  DMUL R6, R6, R116 ;  /* 0x0000007406067228 */ /* 0x001fce0000000000 */
[----:B------:R-:W0:Y:S01]  /*9d3e0*/  I2F.F64.U16 R24, R120 ;  /* 0x0000007800187312 */ /* 0x000e220000101800 */
[----:B--2---:R-:W-:-:S07]  /*9d3f0*/  DMUL R22, R22, R116 ;  /* 0x0000007416167228 */ /* 0x004fce0000000000 */
[----:B------:R-:W2:Y:S01]  /*9d400*/  I2F.F64.U16 R28, R119 ;  /* 0x00000077001c7312 */ /* 0x000ea20000101800 */
        /* <DEDUP_REMOVED lines=20> */
[----:B------:R-:W-:Y:S01]  /*9d550*/  SEL R24, R24, RZ, P0 ;  /* 0x000000ff18187207 */ /* 0x000fe20000000000 */
[----:B------:R-:W-:Y:S01]  /*9d560*/  IMAD.MOV.U32 R23, RZ, RZ, R31 ;  /* 0x000000ffff177224 */ /* 0x000fe200078e001f */
[----:B------:R-:W-:-:S02]  /*9d570*/  ISETP.NE.AND P0, PT, R147, 0x1, PT ;  /* 0x000000019300780c */ /* 0x000fc40003f05270 */
[----:B------:R-:W-:-:S03]  /*9d580*/  @P1 LOP3.LUT R21, R26, 0x406fe000, RZ, 0xfc, !PT ;  /* 0x406fe0001a151812 */ /* 0x000fc600078efcff */
[----:B------:R-:W2:Y:S01]  /*9d590*/  F2I.U32.F64.TRUNC R22, R22 ;  /* 0x0000001600167311 */ /* 0x000ea2000030d000 */
[----:B------:R-:W-:Y:S01]  /*9d5a0*/  MOV R25, R21 ;  /* 0x0000001500197202 */ /* 0x000fe20000000f00 */
[----:B0-----:R-:W-:Y:S01]  /*9d5b0*/  IMAD.MOV.U32 R6, RZ, RZ, 0x80000 ;  /* 0x00080000ff067424 */ /* 0x001fe200078e00ff */
[----:B------:R-:W-:-:S04]  /*9d5c0*/  FSEL R7, R0, 3.748046875, P2 ;  /* 0x406fe00000077808 */ /* 0x000fc80001000000 */
[----:B------:R-:W-:Y:S01]  /*9d5d0*/  @P3 LOP3.LUT R7, R6, 0x406fe000, RZ, 0xfc, !PT ;  /* 0x406fe00006073812 */ /* 0x000fe200078efcff */
[----:B------:R-:W0:Y:S01]  /*9d5e0*/  F2I.U32.F64.TRUNC R24, R24 ;  /* 0x0000001800187311 */ /* 0x000e22000030d000 */
[----:B------:R-:W-:Y:S02]  /*9d5f0*/  SEL R6, R28, RZ, P2 ;  /* 0x000000ff1c067207 */ /* 0x000fe40001000000 */
[----:B--2---:R-:W-:-:S05]  /*9d600*/  PRMT R143, R22, 0x7610, R143 ;  /* 0x00007610168f7816 */ /* 0x004fca000000008f */
[----:B------:R-:W2:Y:S01]  /*9d610*/  F2I.U32.F64.TRUNC R6, R6 ;  /* 0x0000000600067311 */ /* 0x000ea2000030d000 */
[----:B0-----:R-:W-:Y:S02]  /*9d620*/  PRMT R144, R24, 0x7610, R144 ;  /* 0x0000761018907816 */ /* 0x001fe40000000090 */
[----:B--2---:R-:W-:Y:S01]  /*9d630*/  PRMT R145, R6, 0x7610, R145 ;  /* 0x0000761006917816 */ /* 0x004fe20000000091 */
        /* <DEDUP_REMOVED lines=8> */
.L_x_2847:
[----:B------:R-:W0:Y:S02]  /*9d6c0*/  LDC.64 R6, c[0x0][0x390] ;  /* 0x0000e400ff067b82 */ /* 0x000e240000000a00 */
[----:B0-----:R-:W-:-:S06]  /*9d6d0*/  IMAD.WIDE R6, R146, 0x60, R6 ;  /* 0x0000006092067825 */ /* 0x001fcc00078e0206 */
[----:B------:R-:W2:Y:S02]  /*9d6e0*/  LDG.E.64 R6, desc[UR4][R6.64+0x50] ;  /* 0x0000500406067981 */ /* 0x000ea4000c1e1b00 */
[----:B--2---:R-:W-:-:S14]  /*9d6f0*/  DSETP.GTU.AND P0, PT, R6, RZ, PT ;  /* 0x000000ff0600722a */ /* 0x004fdc0003f0c000 */
[----:B------:R-:W-:Y:S05]  /*9d700*/  @!P0 BREAK.RELIABLE B0 ;  /* 0x0000000000008942 */ /* 0x000fea0003800100 */
[----:B------:R-:W-:Y:S05]  /*9d710*/  @!P0 BRA `(.L_x_2651) ;  /* 0x0000019c00e48947 */ /* 0x000fea0003800000 */
.L_x_2848:
[----:B------:R-:W-:Y:S05]  /*9d720*/  BSYNC.RELIABLE B0 ;  /* 0x0000000000007941 */ /* 0x000fea0003800100 */
.L_x_2846:
        /* <DEDUP_REMOVED lines=23> */
.L_x_2854:
        /* <DEDUP_REMOVED lines=21> */
.L_x_2853:
[----:B------:R-:W-:Y:S05]  /*9d9f0*/  BSYNC.RECONVERGENT B2 ;  /* 0x0000000000027941 */ /* 0x000fea0003800200 */
.L_x_2852:
        /* <DEDUP_REMOVED lines=10> */
.L_x_2851:
[----:B------:R-:W-:Y:S02]  /*9daa0*/  IMAD.MOV.U32 R32, RZ, RZ, R22 ;  /* 0x000000ffff207224 */ /* 0x000fe400078e0016 */
[----:B------:R-:W-:-:S07]  /*9dab0*/  IMAD.MOV.U32 R33, RZ, RZ, R23 ;  /* 0x000000ffff217224 */ /* 0x000fce00078e0017 */
.L_x_2850:
[----:B------:R-:W-:Y:S05]  /*9dac0*/  BSYNC.RECONVERGENT B0 ;  /* 0x0000000000007941 */ /* 0x000fea0003800200 */
.L_x_2849:
        /* <DEDUP_REMOVED lines=29> */
.L_x_2858:
[----:B------:R-:W-:Y:S05]  /*9dca0*/  BSYNC.RECONVERGENT B1 ;  /* 0x0000000000017941 */ /* 0x000fea0003800200 */
.L_x_2857:
        /* <DEDUP_REMOVED lines=25> */
.L_x_2860:
[----:B------:R-:W-:Y:S05]  /*9de40*/  BSYNC.RECONVERGENT B1 ;  /* 0x0000000000017941 */ /* 0x000fea0003800200 */
.L_x_2859:
        /* <DEDUP_REMOVED lines=21> */
.L_x_2862:
[----:B------:R-:W-:Y:S05]  /*9dfa0*/  BSYNC.RECONVERGENT B1 ;  /* 0x0000000000017941 */ /* 0x000fea0003800200 */
.L_x_2861:
[----:B------:R-:W-:Y:S02]  /*9dfb0*/  IMAD.MOV.U32 R130, RZ, RZ, R22 ;  /* 0x000000ffff827224 */ /* 0x000fe400078e0016 */
[----:B------:R-:W-:-:S07]  /*9dfc0*/  IMAD.MOV.U32 R131, RZ, RZ, R23 ;  /* 0x000000ffff837224 */ /* 0x000fce00078e0017 */
.L_x_2856:
[----:B------:R-:W-:Y:S05]  /*9dfd0*/  BSYNC.RECONVERGENT B0 ;  /* 0x0000000000007941 */ /* 0x000fea0003800200 */
.L_x_2855:
[----:B------:R-:W0:Y:S01]  /*9dfe0*/  LDCU UR6, c[0x0][0x3a8] ;  /* 0x00007500ff0677ac */ /* 0x000e220008000800 */
[----:B------:R-:W-:Y:S01]  /*9dff0*/  BSSY.RECONVERGENT B6, `(.L_x_2863) ;  /* 0x0000b4e000067945 */ /* 0x000fe20003800200 */
[----:B0-----:R-:W-:-:S09]  /*9e000*/  UISETP.GE.AND UP0, UPT, UR6, 0x1, UPT ;  /* 0x000000010600788c */ /* 0x001fd2000bf06270 */
[----:B------:R-:W-:Y:S05]  /*9e010*/  BRA.U !UP0, `(.L_x_2864) ;  /* 0x0000000908887547 */ /* 0x000fea000b800000 */
[----:B------:R-:W-:-:S07]  /*9e020*/  IMAD.MOV.U32 R42, RZ, RZ, RZ ;  /* 0x000000ffff2a7224 */ /* 0x000fce00078e00ff */
.L_x_2881:
        /* <DEDUP_REMOVED lines=28> */
.L_x_2872:
        /* <DEDUP_REMOVED lines=21> */
.L_x_2871:
[----:B------:R-:W-:Y:S05]  /*9e340*/  BSYNC.RECONVERGENT B3 ;  /* 0x0000000000037941 */ /* 0x000fea0003800200 */
.L_x_2870:
        /* <DEDUP_REMOVED lines=10> */
.L_x_2869:
[----:B------:R-:W-:Y:S02]  /*9e3f0*/  IMAD.MOV.U32 R40, RZ, RZ, R22 ;  /* 0x000000ffff287224 */ /* 0x000fe400078e0016 */
[----:B------:R-:W-:-:S07]  /*9e400*/  IMAD.MOV.U32 R41, RZ, RZ, R23 ;  /* 0x000000ffff297224 */ /* 0x000fce00078e0017 */
.L_x_2868:
[----:B------:R-:W-:Y:S05]  /*9e410*/  BSYNC.RECONVERGENT B1 ;  /* 0x0000000000017941 */ /* 0x000fea0003800200 */
.L_x_2867:
        /* <DEDUP_REMOVED lines=29> */
.L_x_2876:
[----:B------:R-:W-:Y:S05]  /*9e5f0*/  BSYNC.RECONVERGENT B2 ;  /* 0x0000000000027941 */ /* 0x000fea0003800200 */
.L_x_2875:
        /* <DEDUP_REMOVED lines=25> */
.L_x_2878:
[----:B------:R-:W-:Y:S05]  /*9e790*/  BSYNC.RECONVERGENT B2 ;  /* 0x0000000000027941 */ /* 0x000fea0003800200 */
.L_x_2877:
        /* <DEDUP_REMOVED lines=23> */
.L_x_2879:
[----:B------:R-:W-:Y:S05]  /*9e910*/  BSYNC.RECONVERGENT B2 ;  /* 0x0000000000027941 */ /* 0x000fea0003800200 */
.L_x_2874:
[----:B------:R-:W-:Y:S05]  /*9e920*/  BSYNC.RECONVERGENT B1 ;  /* 0x0000000000017941 */ /* 0x000fea0003800200 */
.L_x_2873:
        /* <DEDUP_REMOVED lines=12> */
.L_x_2866:
[----:B------:R-:W-:Y:S05]  /*9e9f0*/  BSYNC.RELIABLE B0 ;  /* 0x0000000000007941 */ /* 0x000fea0003800100 */
.L_x_2865:
[----:B------:R-:W0:Y:S01]  /*9ea00*/  LDCU UR6, c[0x0][0x3a8] ;  /* 0x00007500ff0677ac */ /* 0x000e220008000800 */
[----:B------:R-:W-:-:S05]  /*9ea10*/  VIADD R42, R42, 0x1 ;  /* 0x000000012a2a7836 */ /* 0x000fca0000000000 */
[----:B0-----:R-:W-:-:S13]  /*9ea20*/  ISETP.NE.AND P0, PT, R42, UR6, PT ;  /* 0x000000062a007c0c */ /* 0x001fda000bf05270 */
[----:B------:R-:W-:Y:S05]  /*9ea30*/  @P0 BRA `(.L_x_2881) ;  /* 0xfffffff4007c0947 */ /* 0x000fea000383ffff */
.L_x_2864:
        /* <DEDUP_REMOVED lines=10> */
[----:B-1----:R-:W-:Y:S02]  /*9eae0*/  IMAD.MOV.U32 R104, RZ, RZ, RZ ;  /* 0x000000ffff687224 */ /* 0x002fe400078e00ff */
[----:B------:R-:W-:Y:S02]  /*9eaf0*/  IMAD.MOV.U32 R32, RZ, RZ, -0x1 ;  /* 0xffffffffff207424 */ /* 0x000fe400078e00ff */
[----:B------:R-:W-:-:S07]  /*9eb00*/  IMAD.MOV.U32 R33, RZ, RZ, 0x7fefffff ;  /* 0x7fefffffff217424 */ /* 0x000fce00078e00ff */
.L_x_2899:
        /* <DEDUP_REMOVED lines=65> */
.L_x_2886:
[----:B------:R-:W-:Y:S05]  /*9ef20*/  BSYNC.RECONVERGENT B2 ;  /* 0x0000000000027941 */ /* 0x000fea0003800200 */
.L_x_2885:
        /* <DEDUP_REMOVED lines=33> */
.L_x_2888:
[----:B------:R-:W-:Y:S05]  /*9f140*/  BSYNC.RECONVERGENT B2 ;  /* 0x0000000000027941 */ /* 0x000fea0003800200 */
.L_x_2887:
        /* <DEDUP_REMOVED lines=28> */
.L_x_2890:
[----:B------:R-:W-:Y:S05]  /*9f310*/  BSYNC.RECONVERGENT B2 ;  /* 0x0000000000027941 */ /* 0x000fea0003800200 */
.L_x_2889:
[----:B------:R-:W-:-:S06]  /*9f320*/  DSETP.GEU.AND P1, PT, R22, RZ, PT ;  /* 0x000000ff1600722a */ /* 0x000fcc0003f2e000 */
[----:B------:R-:W-:Y:S02]  /*9f330*/  FSEL R102, R22, RZ, P1 ;  /* 0x000000ff16667208 */ /* 0x000fe40000800000 */
[----:B------:R-:W-:-:S07]  /*9f340*/  FSEL R103, R23, RZ, P1 ;  /* 0x000000ff17677208 */ /* 0x000fce0000800000 */
.L_x_2884:
[----:B------:R-:W-:Y:S05]  /*9f350*/  BSYNC.RECONVERGENT B1 ;  /* 0x0000000000017941 */ /* 0x000fea0003800200 */
.L_x_2883:
        /* <DEDUP_REMOVED lines=29> */
[----:B------:R-:W-:-:S06]  /*9f530*/  DMUL R22, R64, R96 ;  /* 0x0000006040167228 */ /* 0x000fcc0000000000 */
        /* <DEDUP_REMOVED lines=21> */
.L_x_2894:
[----:B------:R-:W-:Y:S05]  /*9f690*/  BSYNC.RECONVERGENT B2 ;  /* 0x0000000000027941 */ /* 0x000fea0003800200 */
.L_x_2893:
        /* <DEDUP_REMOVED lines=33> */
.L_x_2896:
[----:B------:R-:W-:Y:S05]  /*9f8b0*/  BSYNC.RECONVERGENT B2 ;  /* 0x0000000000027941 */ /* 0x000fea0003800200 */
.L_x_2895:
        /* <DEDUP_REMOVED lines=28> */
.L_x_2898:
[----:B------:R-:W-:Y:S05]  /*9fa80*/  BSYNC.RECONVERGENT B2 ;  /* 0x0000000000027941 */ /* 0x000fea0003800200 */
.L_x_2897:
[----:B------:R-:W-:-:S06]  /*9fa90*/  DSETP.GEU.AND P0, PT, R22, RZ, PT ;  /* 0x000000ff1600722a */ /* 0x000fcc0003f0e000 */
[----:B------:R-:W-:Y:S02]  /*9faa0*/  FSEL R30, R22, RZ, P0 ;  /* 0x000000ff161e7208 */ /* 0x000fe40000000000 */
[----:B------:R-:W-:-:S07]  /*9fab0*/  FSEL R31, R23, RZ, P0 ;  /* 0x000000ff171f7208 */ /* 0x000fce0000000000 */
.L_x_2892:
[----:B------:R-:W-:Y:S05]  /*9fac0*/  BSYNC.RECONVERGENT B1 ;  /* 0x0000000000017941 */ /* 0x000fea0003800200 */
.L_x_2891:
        /* <DEDUP_REMOVED lines=26> */
.L_x_2882:
        /* <DEDUP_REMOVED lines=11> */
.L_x_2922:
        /* <DEDUP_REMOVED lines=39> */
[----:B0-----:R-:W-:-:S08]  /*9ff90*/  DFMA R6, -R30, R24, 1 ;  /* 0x3ff000001e06742b */ /* 0x001fd00000000118 */
[----:B------:R-:W-:Y:S02]  /*9ffa0*/  DFMA R64, R6, R6, R6 ;  /* 0x000000060640722b */ /* 0x000fe40000000006 */
[----:B------:R-:W-:-:S06]  /*9ffb0*/  DADD R6, R186, -R66 ;  /* 0x00000000ba067229 */ /* 0x000fcc0000000842 */
        /* <DEDUP_REMOVED lines=20> */
.L_x_2907:
[----:B------:R-:W-:Y:S05]  /*a0100*/  BSYNC.RECONVERGENT B4 ;  /* 0x0000000000047941 */ /* 0x000fea0003800200 */
.L_x_2906:
        /* <DEDUP_REMOVED lines=33> */
.L_x_2909:
[----:B------:R-:W-:Y:S05]  /*a0320*/  BSYNC.RECONVERGENT B4 ;  /* 0x0000000000047941 */ /* 0x000fea0003800200 */
.L_x_2908:
        /* <DEDUP_REMOVED lines=28> */
.L_x_2911:
[----:B------:R-:W-:Y:S05]  /*a04f0*/  BSYNC.RECONVERGENT B4 ;  /* 0x0000000000047941 */ /* 0x000fea0003800200 */
.L_x_2910:
[----:B------:R-:W-:-:S06]  /*a0500*/  DSETP.GEU.AND P1, PT, R22, RZ, PT ;  /* 0x000000ff1600722a */ /* 0x000fcc0003f2e000 */
[----:B------:R-:W-:Y:S02]  /*a0510*/  PLOP3.LUT P0, PT, P1, PT, PT, 0x8, 0x80 ;  /* 0x000000000080781c */ /* 0x000fe40000f0e170 */
[----:B------:R-:W-:Y:S02]  /*a0520*/  FSEL R86, R22, RZ, P1 ;  /* 0x000000ff16567208 */ /* 0x000fe40000800000 */
[----:B------:R-:W-:-:S09]  /*a0530*/  FSEL R87, R23, RZ, P1 ;  /* 0x000000ff17577208 */ /* 0x000fd20000800000 */
.L_x_2905:
[----:B------:R-:W-:Y:S05]  /*a0540*/  BSYNC.RECONVERGENT B3 ;  /* 0x0000000000037941 */ /* 0x000fea0003800200 */
.L_x_2904:
        /* <DEDUP_REMOVED lines=12> */
[----:B------:R-:W-:Y:S01]  /*a0610*/  CS2R R84, SRZ ;  /* 0x0000000000547805 */ /* 0x000fe2000001ff00 */
        /* <DEDUP_REMOVED lines=14> */
[----:B------:R-:W-:Y:S01]  /*a0700*/  @!P0 IMAD.MOV.U32 R22, RZ, RZ, -0x5f4a1273 ;  /* 0xa0b5ed8dff168424 */ /* 0x000fe200078e00ff */
[----:B------:R-:W-:-:S06]  /*a0710*/  @!P0 MOV R23, 0x3eb0c6f7 ;  /* 0x3eb0c6f700178802 */ /* 0x000fcc0000000f00 */
[----:B------:R-:W-:Y:S02]  /*a0720*/  DFMA R28, R30, R92, R6 ;  /* 0x0000005c1e1c722b */ /* 0x000fe40000000006 */
[----:B------:R-:W-:-:S06]  /*a0730*/  @!P0 DSETP.GT.AND P1, PT, R86, R22, PT ;  /* 0x000000165600822a */ /* 0x000fcc0003f24000 */
[----:B------:R-:W-:Y:S02]  /*a0740*/  DSETP.GEU.AND P3, PT, |R28|, UR6, PT ;  /* 0x000000061c007e2a */ /* 0x000fe4000bf6e200 */
        /* <DEDUP_REMOVED lines=38> */
.L_x_2915:
[----:B------:R-:W-:Y:S05]  /*a09b0*/  BSYNC.RECONVERGENT B4 ;  /* 0x0000000000047941 */ /* 0x000fea0003800200 */
.L_x_2914:
        /* <DEDUP_REMOVED lines=33> */
.L_x_2917:
[----:B------:R-:W-:Y:S05]  /*a0bd0*/  BSYNC.RECONVERGENT B4 ;  /* 0x0000000000047941 */ /* 0x000fea0003800200 */
.L_x_2916:
        /* <DEDUP_REMOVED lines=28> */
.L_x_2919:
[----:B------:R-:W-:Y:S05]  /*a0da0*/  BSYNC.RECONVERGENT B4 ;  /* 0x0000000000047941 */ /* 0x000fea0003800200 */
.L_x_2918:
[----:B------:R-:W-:-:S06]  /*a0db0*/  DSETP.GEU.AND P0, PT, R22, RZ, PT ;  /* 0x000000ff1600722a */ /* 0x000fcc0003f0e000 */
[----:B------:R-:W-:Y:S02]  /*a0dc0*/  PLOP3.LUT P1, PT, P0, PT, PT, 0x8, 0x80 ;  /* 0x000000000080781c */ /* 0x000fe4000072e170 */
[----:B------:R-:W-:Y:S02]  /*a0dd0*/  FSEL R84, R22, RZ, P0 ;  /* 0x000000ff16547208 */ /* 0x000fe40000000000 */
[----:B------:R-:W-:-:S09]  /*a0de0*/  FSEL R85, R23, RZ, P0 ;  /* 0x000000ff17557208 */ /* 0x000fd20000000000 */
.L_x_2913:
[----:B------:R-:W-:Y:S05]  /*a0df0*/  BSYNC.RECONVERGENT B3 ;  /* 0x0000000000037941 */ /* 0x000fea0003800200 */
.L_x_2912:
        /* <DEDUP_REMOVED lines=10> */
.L_x_2921:
[----:B------:R-:W-:Y:S05]  /*a0ea0*/  BSYNC.RECONVERGENT B3 ;  /* 0x0000000000037941 */ /* 0x000fea0003800200 */
.L_x_2920:
[----:B------:R-:W0:Y:S01]  /*a0eb0*/  LDCU UR6, c[0x0][0x398] ;  /* 0x00007300ff0677ac */ /* 0x000e220008000800 */
[----:B------:R-:W-:Y:S02]  /*a0ec0*/  VIADD R88, R88, 0x2 ;  /* 0x0000000258587836 */ /* 0x000fe40000000000 */
[----:B0-----:R-:W-:-:S05]  /*a0ed0*/  IMAD.U32 R0, RZ, RZ, UR6 ;  /* 0x00000006ff007e24 */ /* 0x001fca000f8e00ff */
[----:B------:R-:W-:-:S04]  /*a0ee0*/  LOP3.LUT R86, R0, 0x7ffffffe, RZ, 0xc0, !PT ;  /* 0x7ffffffe00567812 */ /* 0x000fc800078ec0ff */
[----:B------:R-:W-:-:S13]  /*a0ef0*/  ISETP.NE.AND P0, PT, R88, R86, PT ;  /* 0x000000565800720c */ /* 0x000fda0003f05270 */
[----:B------:R-:W-:Y:S05]  /*a0f00*/  @P0 BRA `(.L_x_2922) ;  /* 0xffffffec00840947 */ /* 0x000fea000383ffff */
[----:B------:R-:W-:Y:S05]  /*a0f10*/  BSYNC.RECONVERGENT B0 ;  /* 0x0000000000007941 */ /* 0x000fea0003800200 */
.L_x_2903:
[----:B------:R-:W-:Y:S05]  /*a0f20*/  BSYNC.RECONVERGENT B1 ;  /* 0x0000000000017941 */ /* 0x000fea0003800200 */
.L_x_2902:
        /* <DEDUP_REMOVED lines=65> */
.L_x_2926:
[----:B------:R-:W-:Y:S05]  /*a1340*/  BSYNC.RECONVERGENT B1 ;  /* 0x0000000000017941 */ /* 0x000fea0003800200 */
.L_x_2925:
        /* <DEDUP_REMOVED lines=33> */
.L_x_2928:
[----:B------:R-:W-:Y:S05]  /*a1560*/  BSYNC.RECONVERGENT B1 ;  /* 0x0000000000017941 */ /* 0x000fea0003800200 */
.L_x_2927:
        /* <DEDUP_REMOVED lines=28> */
.L_x_2930:
[----:B------:R-:W-:Y:S05]  /*a1730*/  BSYNC.RECONVERGENT B1 ;  /* 0x0000000000017941 */ /* 0x000fea0003800200 */
.L_x_2929:
[----:B------:R-:W-:-:S06]  /*a1740*/  DSETP.GEU.AND P1, PT, R22, RZ, PT ;  /* 0x000000ff1600722a */ /* 0x000fcc0003f2e000 */
[----:B------:R-:W-:Y:S02]  /*a1750*/  PLOP3.LUT P0, PT, P1, PT, PT, 0x8, 0x80 ;  /* 0x000000000080781c */ /* 0x000fe40000f0e170 */
[----:B------:R-:W-:Y:S02]  /*a1760*/  FSEL R84, R22, RZ, P1 ;  /* 0x000000ff16547208 */ /* 0x000fe40000800000 */
[----:B------:R-:W-:-:S09]  /*a1770*/  FSEL R85, R23, RZ, P1 ;  /* 0x000000ff17557208 */ /* 0x000fd20000800000 */
.L_x_2924:
[----:B------:R-:W-:Y:S05]  /*a1780*/  BSYNC.RECONVERGENT B0 ;  /* 0x0000000000007941 */ /* 0x000fea0003800200 */
.L_x_2923:
        /* <DEDUP_REMOVED lines=10> */
.L_x_2901:
[----:B------:R-:W-:Y:S05]  /*a1830*/  BSYNC.RECONVERGENT B2 ;  /* 0x0000000000027941 */ /* 0x000fea0003800200 */
.L_x_2900:
        /* <DEDUP_REMOVED lines=69> */
[----:B-1---5:R-:W-:Y:S05]  /*a1c90*/  CALL.REL.NOINC `($__internal_2_$__cuda_sm20_div_rn_f64_full) ;  /* 0x0000019400e47944 */ /* 0x022fea0003c00000 */
.L_x_2935:
[----:B------:R-:W-:Y:S05]  /*a1ca0*/  BSYNC.RECONVERGENT B1 ;  /* 0x0000000000017941 */ /* 0x000fea0003800200 */
.L_x_2934:
[----:B------:R-:W0:Y:S01]  /*a1cb0*/  MUFU.RCP64H R25, R77 ;  /* 0x0000004d00197308 */ /* 0x000e220000001800 */
[----:B------:R-:W-:Y:S01]  /*a1cc0*/  MOV R24, 0x1 ;  /* 0x0000000100187802 */ /* 0x000fe20000000f00 */
[----:B------:R-:W-:Y:S01]  /*a1cd0*/  IMAD.MOV.U32 R21, RZ, RZ, 0x3fe00000 ;  /* 0x3fe00000ff157424 */ /* 0x000fe200078e00ff */
[----:B------:R-:W-:Y:S01]  /*a1ce0*/  FSETP.GEU.AND P1, PT, |R75|, 6.5827683646048100446e-37, PT ;  /* 0x036000004b00780b */ /* 0x000fe20003f2e200 */
        /* <DEDUP_REMOVED lines=19> */
[----:B------:R-:W-:Y:S01]  /*a1e20*/  MOV R0, 0xa1e70 ;  /* 0x000a1e7000007802 */ /* 0x000fe20000000f00 */
[----:B------:R-:W-:Y:S02]  /*a1e30*/  IMAD.MOV.U32 R21, RZ, RZ, R75 ;  /* 0x000000ffff157224 */ /* 0x000fe400078e004b */
[----:B------:R-:W-:Y:S02]  /*a1e40*/  IMAD.MOV.U32 R64, RZ, RZ, R76 ;  /* 0x000000ffff407224 */ /* 0x000fe400078e004c */
[----:B------:R-:W-:-:S07]  /*a1e50*/  IMAD.MOV.U32 R23, RZ, RZ, R77 ;  /* 0x000000ffff177224 */ /* 0x000fce00078e004d */
[----:B-12---:R-:W-:Y:S05]  /*a1e60*/  CALL.REL.NOINC `($__internal_2_$__cuda_sm20_div_rn_f64_full) ;  /* 0x0000019400707944 */ /* 0x006fea0003c00000 */
.L_x_2937:
[----:B------:R-:W-:Y:S05]  /*a1e70*/  BSYNC.RECONVERGENT B1 ;  /* 0x0000000000017941 */ /* 0x000fea0003800200 */
.L_x_2936:
[----:B------:R-:W0:Y:S01]  /*a1e80*/  I2F.F64 R24, R29 ;  /* 0x0000001d00187312 */ /* 0x000e220000201c00 */
[----:B--2---:R-:W-:-:S04]  /*a1e90*/  VIMNMX R21, PT, PT, RZ, R90, !PT ;  /* 0x0000005aff157248 */ /* 0x004fc80007fe0100 */
[----:B------:R-:W-:Y:S01]  /*a1ea0*/  ISETP.GE.AND P0, PT, R21, R28, PT ;  /* 0x0000001c1500720c */ /* 0x000fe20003f06270 */
[----:B0-----:R-:W-:Y:S01]  /*a1eb0*/  DMUL R24, R24, R22 ;  /* 0x0000001618187228 */ /* 0x001fe20000000000 */
[----:B------:R-:W-:-:S11]  /*a1ec0*/  IMAD.MOV.U32 R23, RZ, RZ, 0x3fe00000 ;  /* 0x3fe00000ff177424 */ /* 0x000fd600078e00ff */
[----:B------:R-:W-:Y:S01]  /*a1ed0*/  @P0 IADD3 R21, PT, PT, R28, -0x1, RZ ;  /* 0xffffffff1c150810 */ /* 0x000fe20007ffe0ff */
[----:B------:R-:W-:Y:S01]  /*a1ee0*/  IMAD.MOV.U32 R22, RZ, RZ, RZ ;  /* 0x000000ffff167224 */ /* 0x000fe200078e00ff */
        /* <DEDUP_REMOVED lines=41> */
.L_x_2943:
        /* <DEDUP_REMOVED lines=21> */
.L_x_2942:
[----:B------:R-:W-:Y:S05]  /*a22d0*/  BSYNC.RECONVERGENT B3 ;  /* 0x0000000000037941 */ /* 0x000fea0003800200 */
.L_x_2941:
        /* <DEDUP_REMOVED lines=10> */
.L_x_2940:
[----:B------:R-:W-:Y:S02]  /*a2380*/  IMAD.MOV.U32 R74, RZ, RZ, R22 ;  /* 0x000000ffff4a7224 */ /* 0x000fe400078e0016 */
[----:B------:R-:W-:-:S07]  /*a2390*/  IMAD.MOV.U32 R75, RZ, RZ, R23 ;  /* 0x000000ffff4b7224 */ /* 0x000fce00078e0017 */
.L_x_2939:
[----:B------:R-:W-:Y:S05]  /*a23a0*/  BSYNC.RECONVERGENT B1 ;  /* 0x0000000000017941 */ /* 0x000fea0003800200 */
.L_x_2938:
        /* <DEDUP_REMOVED lines=25> */
.L_x_2945:
[----:B------:R-:W-:Y:S05]  /*a2540*/  BSYNC.RECONVERGENT B1 ;  /* 0x0000000000017941 */ /* 0x000fea0003800200 */
.L_x_2944:
        /* <DEDUP_REMOVED lines=23> */
[----:B------:R-:W-:Y:S01]  /*a26c0*/  MOV R126, R22 ;  /* 0x00000016007e7202 */ /* 0x000fe20000000f00 */
[----:B------:R-:W-:-:S07]  /*a26d0*/  IMAD.MOV.U32 R127, RZ, RZ, R23 ;  /* 0x000000ffff7f7224 */ /* 0x000fce00078e0017 */
.L_x_2947:
[----:B------:R-:W-:Y:S05]  /*a26e0*/  BSYNC.RECONVERGENT B1 ;  /* 0x0000000000017941 */ /* 0x000fea0003800200 */
.L_x_2946:
        /* <DEDUP_REMOVED lines=21> */
.L_x_2949:
[----:B------:R-:W-:Y:S05]  /*a2840*/  BSYNC.RECONVERGENT B1 ;  /* 0x0000000000017941 */ /* 0x000fea0003800200 */
.L_x_2948:
[----:B------:R-:W-:Y:S02]  /*a2850*/  IMAD.MOV.U32 R124, RZ, RZ, R22 ;  /* 0x000000ffff7c7224 */ /* 0x000fe400078e0016 */
[----:B------:R-:W-:Y:S01]  /*a2860*/  IMAD.MOV.U32 R125, RZ, RZ, R23 ;  /* 0x000000ffff7d7224 */ /* 0x000fe200078e0017 */
[----:B------:R-:W-:Y:S06]  /*a2870*/  BRA `(.L_x_2933) ;  /* 0x00000010004c7947 */ /* 0x000fec0003800000 */
.L_x_2932:
[----:B------:R-:W0:Y:S02]  /*a2880*/  LDC.64 R22, c[0x0][0x390] ;  /* 0x0000e400ff167b82 */ /* 0x000e240000000a00 */
[----:B0-----:R-:W-:-:S05]  /*a2890*/  IMAD.WIDE R22, R155, 0x60, R22 ;  /* 0x000000609b167825 */ /* 0x001fca00078e0216 */
[----:B------:R-:W2:Y:S04]  /*a28a0*/  LDG.E.64 R96, desc[UR4][R22.64] ;  /* 0x0000000416607981 */ /* 0x000ea8000c1e1b00 */
[----:B------:R-:W2:Y:S04]  /*a28b0*/  LDG.E.64 R84, desc[UR4][R22.64+0x18] ;  /* 0x0000180416547981 */ /* 0x000ea8000c1e1b00 */
[----:B------:R-:W3:Y:S04]  /*a28c0*/  LDG.E.64 R92, desc[UR4][R22.64+0x10] ;  /* 0x00001004165c7981 */ /* 0x000ee8000c1e1b00 */
[----:B------:R-:W3:Y:S04]  /*a28d0*/  LDG.E.64 R80, desc[UR4][R22.64+0x28] ;  /* 0x0000280416507981 */ /* 0x000ee8000c1e1b00 */
[----:B------:R-:W4:Y:S04]  /*a28e0*/  LDG.E.64 R6, desc[UR4][R22.64+0x30] ;  /* 0x0000300416067981 */ /* 0x000f28000c1e1b00 */
[----:B------:R-:W1:Y:S04]  /*a28f0*/  LDG.E.64 R28, desc[UR4][R22.64+0x40] ;  /* 0x00004004161c7981 */ /* 0x000e68000c1e1b00 */
        /* <DEDUP_REMOVED lines=13> */
[----:B-1----:R-:W-:-:S06]  /*a29d0*/  DADD R104, -R92, R28 ;  /* 0x000000005c687229 */ /* 0x002fcc000000011c */
        /* <DEDUP_REMOVED lines=56> */
.L_x_2953:
[----:B------:R-:W-:Y:S05]  /*a2d60*/  BSYNC.RECONVERGENT B2 ;  /* 0x0000000000027941 */ /* 0x000fea0003800200 */
.L_x_2952:
        /* <DEDUP_REMOVED lines=30> */
.L_x_2955:
[----:B------:R-:W-:Y:S05]  /*a2f50*/  BSYNC.RECONVERGENT B2 ;  /* 0x0000000000027941 */ /* 0x000fea0003800200 */
.L_x_2954:
        /* <DEDUP_REMOVED lines=20> */
[----:B------:R-:W-:Y:S02]  /*a30a0*/  @!P0 FSEL R21, R25, R24, P1 ;  /* 0x0000001819158208 */ /* 0x000fe40000800000 */
[----:B------:R-:W-:Y:S01]  /*a30b0*/  @!P0 LOP3.LUT R26, R24, 0x80000, RZ, 0xfc, !PT ;  /* 0x00080000181a8812 */ /* 0x000fe200078efcff */
[----:B------:R-:W-:Y:S01]  /*a30c0*/  @!P0 IMAD.MOV.U32 R24, RZ, RZ, -0x66666666 ;  /* 0x9999999aff188424 */ /* 0x000fe200078e00ff */
        /* <DEDUP_REMOVED lines=11> */
.L_x_2951:
[----:B------:R-:W-:Y:S05]  /*a3180*/  BSYNC.RECONVERGENT B1 ;  /* 0x0000000000017941 */ /* 0x000fea0003800200 */
.L_x_2950:
        /* <DEDUP_REMOVED lines=19> */
.L_x_2961:
        /* <DEDUP_REMOVED lines=21> */
.L_x_2960:
[----:B------:R-:W-:Y:S05]  /*a3410*/  BSYNC.RECONVERGENT B3 ;  /* 0x0000000000037941 */ /* 0x000fea0003800200 */
.L_x_2959:
        /* <DEDUP_REMOVED lines=10> */
.L_x_2958:
[----:B------:R-:W-:Y:S02]  /*a34c0*/  IMAD.MOV.U32 R28, RZ, RZ, R22 ;  /* 0x000000ffff1c7224 */ /* 0x000fe400078e0016 */
[----:B------:R-:W-:-:S07]  /*a34d0*/  IMAD.MOV.U32 R29, RZ, RZ, R23 ;  /* 0x000000ffff1d7224 */ /* 0x000fce00078e0017 */
.L_x_2957:
[----:B------:R-:W-:Y:S05]  /*a34e0*/  BSYNC.RECONVERGENT B1 ;  /* 0x0000000000017941 */ /* 0x000fea0003800200 */
.L_x_2956:
        /* <DEDUP_REMOVED lines=25> */
.L_x_2963:
[----:B------:R-:W-:Y:S05]  /*a3680*/  BSYNC.RECONVERGENT B1 ;  /* 0x0000000000017941 */ /* 0x000fea0003800200 */
.L_x_2962:
        /* <DEDUP_REMOVED lines=25> */
.L_x_2965:
[----:B------:R-:W-:Y:S05]  /*a3820*/  BSYNC.RECONVERGENT B1 ;  /* 0x0000000000017941 */ /* 0x000fea0003800200 */
.L_x_2964:
        /* <DEDUP_REMOVED lines=21> */
.L_x_2967:
[----:B------:R-:W-:Y:S05]  /*a3980*/  BSYNC.RECONVERGENT B1 ;  /* 0x0000000000017941 */ /* 0x000fea0003800200 */
.L_x_2966:
[----:B------:R-:W-:Y:S02]  /*a3990*/  IMAD.MOV.U32 R124, RZ, RZ, R22 ;  /* 0x000000ffff7c7224 */ /* 0x000fe400078e0016 */
[----:B------:R-:W-:-:S07]  /*a39a0*/  IMAD.MOV.U32 R125, RZ, RZ, R23 ;  /* 0x000000ffff7d7224 */ /* 0x000fce00078e0017 */
.L_x_2933:
[----:B------:R-:W-:Y:S05]  /*a39b0*/  BSYNC.RECONVERGENT B0 ;  /* 0x0000000000007941 */ /* 0x000fea0003800200 */
.L_x_2931:
        /* <DEDUP_REMOVED lines=16> */
[----:B------:R-:W-:-:S04]  /*a3ac0*/  DSETP.NEU.AND P4, PT, R30, RZ, PT ;  /* 0x000000ff1e00722a */ /* 0x000fc80003f8d000 */
[----:B------:R-:W-:Y:S02]  /*a3ad0*/  DSETP.EQ.OR P0, PT, R6, RZ, !P0 ;  /* 0x000000ff0600722a */ /* 0x000fe40004702400 */
[----:B------:R-:W-:-:S04]  /*a3ae0*/  DSETP.LEU.OR P6, PT, |R30|, UR6, !P4 ;  /* 0x000000061e007e2a */ /* 0x000fc8000e7cb600 */
[----:B------:R-:W-:-:S10]  /*a3af0*/  P2R R156, PR, RZ, 0x1 ;  /* 0x00000001ff9c7803 */ /* 0x000fd40000000000 */
.L_x_3052:
[----:B0-----:R-:W0:Y:S01]  /*a3b00*/  LDC.64 R6, c[0x0][0x3a0] ;  /* 0x0000e800ff067b82 */ /* 0x001e220000000a00 */
[----:B--2---:R-:W2:Y:S01]  /*a3b10*/  LDCU UR6, c[0x0][0x3a8] ;  /* 0x00007500ff0677ac */ /* 0x004ea20008000800 */
[----:B0-----:R-:W-:-:S05]  /*a3b20*/  IMAD.WIDE.U32 R6, R149, 0x40, R6 ;  /* 0x0000004095067825 */ /* 0x001fca00078e0006 */
[----:B------:R-:W3:Y:S04]  /*a3b30*/  LDG.E R0, desc[UR4][R6.64] ;  /* 0x0000000406007981 */ /* 0x000ee8000c1e1900 */
[----:B------:R0:W5:Y:S01]  /*a3b40*/  LDG.E.64 R28, desc[UR4][R6.64+0x8] ;  /* 0x00000804061c7981 */ /* 0x000162000c1e1b00 */
[----:B------:R-:W-:Y:S01]  /*a3b50*/  IADD3 R149, PT, PT, R149, 0x1, RZ ;  /* 0x0000000195957810 */ /* 0x000fe20007ffe0ff */
        /* <DEDUP_REMOVED lines=15> */
.L_x_2971:
        /* <DEDUP_REMOVED lines=8> */
.L_x_2972:
[----:B------:R-:W-:Y:S05]  /*a3cd0*/  BSYNC.RELIABLE B0 ;  /* 0x0000000000007941 */ /* 0x000fea0003800100 */
.L_x_2970:
        /* <DEDUP_REMOVED lines=9> */
.L_x_2993:
        /* <DEDUP_REMOVED lines=65> */
.L_x_2978:
[----:B------:R-:W-:Y:S05]  /*a4180*/  BSYNC.RECONVERGENT B2 ;  /* 0x0000000000027941 */ /* 0x000fea0003800200 */
.L_x_2977:
        /* <DEDUP_REMOVED lines=33> */
.L_x_2980:
[----:B------:R-:W-:Y:S05]  /*a43a0*/  BSYNC.RECONVERGENT B2 ;  /* 0x0000000000027941 */ /* 0x000fea0003800200 */
.L_x_2979:
        /* <DEDUP_REMOVED lines=28> */
.L_x_2982:
[----:B------:R-:W-:Y:S05]  /*a4570*/  BSYNC.RECONVERGENT B2 ;  /* 0x0000000000027941 */ /* 0x000fea0003800200 */
.L_x_2981:
[----:B------:R-:W-:-:S06]  /*a4580*/  DSETP.GEU.AND P0, PT, R22, RZ, PT ;  /* 0x000000ff1600722a */ /* 0x000fcc0003f0e000 */
[----:B------:R-:W-:Y:S02]  /*a4590*/  FSEL R104, R22, RZ, P0 ;  /* 0x000000ff16687208 */ /* 0x000fe40000000000 */
[----:B------:R-:W-:-:S07]  /*a45a0*/  FSEL R105, R23, RZ, P0 ;  /* 0x000000ff17697208 */ /* 0x000fce0000000000 */
.L_x_2976:
[----:B------:R-:W-:Y:S05]  /*a45b0*/  BSYNC.RECONVERGENT B1 ;  /* 0x0000000000017941 */ /* 0x000fea0003800200 */
.L_x_2975:
        /* <DEDUP_REMOVED lines=51> */
.L_x_2986:
[----:B------:R-:W-:Y:S05]  /*a48f0*/  BSYNC.RECONVERGENT B2 ;  /* 0x0000000000027941 */ /* 0x000fea0003800200 */
.L_x_2985:
        /* <DEDUP_REMOVED lines=33> */
.L_x_2988:
[----:B------:R-:W-:Y:S05]  /*a4b10*/  BSYNC.RECONVERGENT B2 ;  /* 0x0000000000027941 */ /* 0x000fea0003800200 */
.L_x_2987:
        /* <DEDUP_REMOVED lines=28> */
.L_x_2990:
[----:B------:R-:W-:Y:S05]  /*a4ce0*/  BSYNC.RECONVERGENT B2 ;  /* 0x0000000000027941 */ /* 0x000fea0003800200 */
.L_x_2989:
[----:B------:R-:W-:-:S06]  /*a4cf0*/  DSETP.GEU.AND P1, PT, R22, RZ, PT ;  /* 0x000000ff1600722a */ /* 0x000fcc0003f2e000 */
[----:B------:R-:W-:Y:S02]  /*a4d00*/  FSEL R90, R22, RZ, P1 ;  /* 0x000000ff165a7208 */ /* 0x000fe40000800000 */
[----:B------:R-:W-:-:S07]  /*a4d10*/  FSEL R91, R23, RZ, P1 ;  /* 0x000000ff175b7208 */ /* 0x000fce0000800000 */
.L_x_2984:
[----:B------:R-:W-:Y:S05]  /*a4d20*/  BSYNC.RECONVERGENT B1 ;  /* 0x0000000000017941 */ /* 0x000fea0003800200 */
.L_x_2983:
        /* <DEDUP_REMOVED lines=21> */
.L_x_2992:
[----:B------:R-:W-:Y:S05]  /*a4e80*/  BSYNC.RECONVERGENT B1 ;  /* 0x0000000000017941 */ /* 0x000fea0003800200 */
.L_x_2991:
[----:B------:R-:W0:Y:S01]  /*a4e90*/  LDCU UR6, c[0x0][0x388] ;  /* 0x00007100ff0677ac */ /* 0x000e220008000800 */
[----:B------:R-:W-:-:S05]  /*a4ea0*/  VIADD R148, R148, 0x1 ;  /* 0x0000000194947836 */ /* 0x000fca0000000000 */
[----:B0-----:R-:W-:-:S13]  /*a4eb0*/  ISETP.NE.AND P0, PT, R148, UR6, PT ;  /* 0x0000000694007c0c */ /* 0x001fda000bf05270 */
[----:B------:R-:W-:Y:S05]  /*a4ec0*/  @P0 BRA `(.L_x_2993) ;  /* 0xffffffec00a80947 */ /* 0x000fea000383ffff */
[----:B------:R-:W-:Y:S05]  /*a4ed0*/  BSYNC.RECONVERGENT B0 ;  /* 0x0000000000007941 */ /* 0x000fea0003800200 */
.L_x_2974:
        /* <DEDUP_REMOVED lines=11> */
.L_x_3015:
        /* <DEDUP_REMOVED lines=64> */
.L_x_3002:
[----:B------:R0:W-:Y:S05]  /*a5390*/  BMOV.32 B11, R95 ;  /* 0x0000005f0b007356 */ /* 0x0001ea0000000000 */
[----:B------:R-:W-:Y:S05]  /*a53a0*/  BSYNC.RECONVERGENT B11 ;  /* 0x00000000000b7941 */ /* 0x000fea0003800200 */
.L_x_3001:
        /* <DEDUP_REMOVED lines=35> */
.L_x_3004:
[----:B------:R2:W-:Y:S05]  /*a55e0*/  BMOV.32 B11, R84 ;  /* 0x000000540b007356 */ /* 0x0005ea0000000000 */
[----:B------:R-:W-:Y:S05]  /*a55f0*/  BSYNC.RECONVERGENT B11 ;  /* 0x00000000000b7941 */ /* 0x000fea0003800200 */
.L_x_3003:
        /* <DEDUP_REMOVED lines=19> */
[----:B------:R-:W3:Y:S08]  /*a5730*/  BMOV.32.CLEAR R6, B11 ;  /* 0x000000000b067355 */ /* 0x000ef00000100000 */
        /* <DEDUP_REMOVED lines=9> */
[----:B012---:R-:W-:Y:S05]  /*a57d0*/  CALL.REL.NOINC `($__internal_2_$__cuda_sm20_div_rn_f64_full) ;  /* 0x0000015c00147944 */ /* 0x007fea0003c00000 */
.L_x_3006:
[----:B------:R3:W-:Y:S05]  /*a57e0*/  BMOV.32 B11, R6 ;  /* 0x000000060b007356 */ /* 0x0007ea0000000000 */
[----:B------:R-:W-:Y:S05]  /*a57f0*/  BSYNC.RECONVERGENT B11 ;  /* 0x00000000000b7941 */ /* 0x000fea0003800200 */
.L_x_3005:
[----:B------:R-:W-:-:S06]  /*a5800*/  DSETP.GEU.AND P1, PT, R22, RZ, PT ;  /* 0x000000ff1600722a */ /* 0x000fcc0003f2e000 */
[----:B------:R-:W-:Y:S02]  /*a5810*/  PLOP3.LUT P0, PT, P1, PT, PT, 0x8, 0x80 ;  /* 0x000000000080781c */ /* 0x000fe40000f0e170 */
[----:B------:R-:W-:Y:S02]  /*a5820*/  FSEL R92, R22, RZ, P1 ;  /* 0x000000ff165c7208 */ /* 0x000fe40000800000 */
[----:B------:R-:W-:-:S09]  /*a5830*/  FSEL R93, R23, RZ, P1 ;  /* 0x000000ff175d7208 */ /* 0x000fd20000800000 */
.L_x_3000:
[----:B------:R-:W-:Y:S05]  /*a5840*/  BSYNC.RECONVERGENT B0 ;  /* 0x0000000000007941 */ /* 0x000fea0003800200 */
.L_x_2999:
[----:B---3--:R-:W3:Y:S02]  /*a5850*/  LDC.64 R6, c[0x0][0x390] ;  /* 0x0000e400ff067b82 */ /* 0x008ee40000000a00 */
[----:B---3--:R-:W-:-:S05]  /*a5860*/  IMAD.WIDE.U32 R66, R94, 0x60, R6 ;  /* 0x000000605e427825 */ /* 0x008fca00078e0006 */
[----:B------:R-:W3:Y:S04]  /*a5870*/  LDG.E.64 R90, desc[UR4][R66.64+0x70] ;  /* 0x00007004425a7981 */ /* 0x000ee8000c1e1b00 */
[----:B------:R-:W3:Y:S04]  /*a5880*/  LDG.E.64 R78, desc[UR4][R66.64+0xa0] ;  /* 0x0000a004424e7981 */ /* 0x000ee8000c1e1b00 */
[----:B------:R-:W4:Y:S04]  /*a5890*/  LDG.E.64 R74, desc[UR4][R66.64+0x60] ;  /* 0x00006004424a7981 */ /* 0x000f28000c1e1b00 */
[----:B------:R-:W5:Y:S04]  /*a58a0*/  LDG.E.64 R72, desc[UR4][R66.64+0x68] ;  /* 0x0000680442487981 */ /* 0x000f68000c1e1b00 */
[----:B------:R-:W4:Y:S04]  /*a58b0*/  LDG.E.64 R82, desc[UR4][R66.64+0x90] ;  /* 0x0000900442527981 */ /* 0x000f28000c1e1b00 */
[----:B------:R-:W5:Y:S04]  /*a58c0*/  LDG.E.64 R80, desc[UR4][R66.64+0x98] ;  /* 0x0000980442507981 */ /* 0x000f68000c1e1b00 */
[----:B------:R-:W5:Y:S04]  /*a58d0*/  LDG.E.64 R86, desc[UR4][R66.64+0x80] ;  /* 0x0000800442567981 */ /* 0x000f68000c1e1b00 */
[----:B------:R-:W5:Y:S01]  /*a58e0*/  LDG.E.64 R88, desc[UR4][R66.64+0x78] ;  /* 0x0000780442587981 */ /* 0x000f62000c1e1b00 */
        /* <DEDUP_REMOVED lines=15> */
[C---:B-----5:R-:W-:Y:S02]  /*a59e0*/  DADD R80, -R72.reuse, R80 ;  /* 0x0000000048507229 */ /* 0x060fe40000000150 */
        /* <DEDUP_REMOVED lines=45> */
.L_x_3010:
[----:B------:R0:W-:Y:S05]  /*a5cc0*/  BMOV.32 B11, R95 ;  /* 0x0000005f0b007356 */ /* 0x0001ea0000000000 */
[----:B------:R-:W-:Y:S05]  /*a5cd0*/  BSYNC.RECONVERGENT B11 ;  /* 0x00000000000b7941 */ /* 0x000fea0003800200 */
.L_x_3009:
        /* <DEDUP_REMOVED lines=35> */
.L_x_3012:
[----:B------:R2:W-:Y:S05]  /*a5f10*/  BMOV.32 B11, R84 ;  /* 0x000000540b007356 */ /* 0x0005ea0000000000 */
[----:B------:R-:W-:Y:S05]  /*a5f20*/  BSYNC.RECONVERGENT B11 ;  /* 0x00000000000b7941 */ /* 0x000fea0003800200 */
.L_x_3011:
        /* <DEDUP_REMOVED lines=30> */
.L_x_3014:
[----:B------:R3:W-:Y:S05]  /*a6110*/  BMOV.32 B11, R6 ;  /* 0x000000060b007356 */ /* 0x0007ea0000000000 */
[----:B------:R-:W-:Y:S05]  /*a6120*/  BSYNC.RECONVERGENT B11 ;  /* 0x00000000000b7941 */ /* 0x000fea0003800200 */
.L_x_3013:
[----:B------:R-:W-:-:S06]  /*a6130*/  DSETP.GEU.AND P1, PT, R22, RZ, PT ;  /* 0x000000ff1600722a */ /* 0x000fcc0003f2e000 */
[----:B------:R-:W-:Y:S02]  /*a6140*/  PLOP3.LUT P0, PT, P1, PT, PT, 0x8, 0x80 ;  /* 0x000000000080781c */ /* 0x000fe40000f0e170 */
[----:B------:R-:W-:Y:S02]  /*a6150*/  FSEL R92, R22, RZ, P1 ;  /* 0x000000ff165c7208 */ /* 0x000fe40000800000 */
[----:B------:R-:W-:-:S09]  /*a6160*/  FSEL R93, R23, RZ, P1 ;  /* 0x000000ff175d7208 */ /* 0x000fd20000800000 */
.L_x_3008:
[----:B------:R-:W-:Y:S05]  /*a6170*/  BSYNC.RECONVERGENT B0 ;  /* 0x0000000000007941 */ /* 0x000fea0003800200 */
.L_x_3007:
[----:B------:R-:W-:Y:S01]  /*a6180*/  DSETP.GTU.AND P1, PT, R92, R114, PT ;  /* 0x000000725c00722a */ /* 0x000fe20003f2c000 */
[----:B------:R-:W-:Y:S01]  /*a6190*/  UMOV UR6, 0xd2f1a9fc ;  /* 0xd2f1a9fc00067882 */ /* 0x000fe20000000000 */
[----:B------:R-:W-:-:S04]  /*a61a0*/  UMOV UR7, 0x3f50624d ;  /* 0x3f50624d00077882 */ /* 0x000fc80000000000 */
[----:B------:R-:W-:Y:S01]  /*a61b0*/  DSETP.LTU.OR P1, PT, R92, UR6, P1 ;  /* 0x000000065c007e2a */ /* 0x000fe20008f29400 */
[----:B------:R-:W4:Y:S05]  /*a61c0*/  LDCU UR6, c[0x0][0x398] ;  /* 0x00007300ff0677ac */ /* 0x000f2a0008000800 */
[----:B------:R-:W-:-:S13]  /*a61d0*/  PLOP3.LUT P0, PT, P0, P1, PT, 0xf8, 0x8f ;  /* 0x00000000008f781c */ /* 0x000fda0000703f70 */
[----:B---3--:R-:W3:Y:S02]  /*a61e0*/  @!P0 LDC.64 R6, c[0x0][0x390] ;  /* 0x0000e400ff068b82 */ /* 0x008ee40000000a00 */
[----:B---3--:R-:W-:-:S06]  /*a61f0*/  @!P0 IMAD.WIDE.U32 R6, R94, 0x60, R6 ;  /* 0x000000605e068825 */ /* 0x008fcc00078e0006 */
[----:B------:R-:W3:Y:S01]  /*a6200*/  @!P0 LDG.E.64 R6, desc[UR4][R6.64+0xb8] ;  /* 0x0000b80406068981 */ /* 0x000ee2000c1e1b00 */
[----:B----4-:R-:W-:Y:S01]  /*a6210*/  MOV R0, UR6 ;  /* 0x0000000600007c02 */ /* 0x010fe20008000f00 */
[----:B------:R-:W-:-:S03]  /*a6220*/  VIADD R94, R94, 0x2 ;  /* 0x000000025e5e7836 */ /* 0x000fc60000000000 */
[----:B------:R-:W-:-:S04]  /*a6230*/  LOP3.LUT R21, R0, 0x7ffffffe, RZ, 0xc0, !PT ;  /* 0x7ffffffe00157812 */ /* 0x000fc800078ec0ff */
[----:B------:R-:W-:Y:S01]  /*a6240*/  ISETP.NE.AND P1, PT, R94, R21, PT ;  /* 0x000000155e00720c */ /* 0x000fe20003f25270 */
[----:B---3--:R-:W-:-:S12]  /*a6250*/  @!P0 DMUL R112, R112, R6 ;  /* 0x0000000670708228 */ /* 0x008fd80000000000 */
[----:B------:R-:W-:Y:S05]  /*a6260*/  @P1 BRA `(.L_x_3015) ;  /* 0xffffffec00481947 */ /* 0x000fea000383ffff */
[----:B------:R-:W-:Y:S05]  /*a6270*/  BSYNC.RECONVERGENT B1 ;  /* 0x0000000000017941 */ /* 0x000fea0003800200 */
.L_x_2998:
[----:B------:R-:W-:Y:S02]  /*a6280*/  IMAD.MOV.U32 R6, RZ, RZ, R21 ;  /* 0x000000ffff067224 */ /* 0x000fe400078e0015 */
[----:B------:R-:W-:-:S07]  /*a6290*/  IMAD.MOV.U32 R7, RZ, RZ, RZ ;  /* 0x000000ffff077224 */ /* 0x000fce00078e00ff */
.L_x_2997:
[----:B------:R-:W-:Y:S05]  /*a62a0*/  BSYNC.RECONVERGENT B2 ;  /* 0x0000000000027941 */ /* 0x000fea0003800200 */
.L_x_2996:
        /* <DEDUP_REMOVED lines=15> */
[----:B--2---:R-:W2:Y:S01]  /*a63a0*/  LDG.E.64 R84, desc[UR4][R90.64+0x28] ;  /* 0x000028045a547981 */ /* 0x004ea2000c1e1b00 */
[----:B------:R-:W-:Y:S01]  /*a63b0*/  UMOV UR6, 0x812dea11 ;  /* 0x812dea1100067882 */ /* 0x000fe20000000000 */
[----:B------:R-:W-:Y:S01]  /*a63c0*/  UMOV UR7, 0x3d719799 ;  /* 0x3d71979900077882 */ /* 0x000fe20000000000 */
[----:B------:R-:W-:Y:S01]  /*a63d0*/  BSSY.RECONVERGENT B0, `(.L_x_3016) ;  /* 0x0000075000007945 */ /* 0x000fe20003800200 */
[----:B------:R-:W-:-:S02]  /*a63e0*/  PLOP3.LUT P0, PT, PT, PT, PT, 0x80, 0x8 ;  /* 0x000000000008781c */ /* 0x000fc40003f0f070 */
[----:B0-----:R-:W-:Y:S01]  /*a63f0*/  CS2R R94, SRZ ;  /* 0x00000000005e7805 */ /* 0x001fe2000001ff00 */
[----:B---3--:R-:W-:Y:S02]  /*a6400*/  DADD R78, -R92, R78 ;  /* 0x000000005c4e7229 */ /* 0x008fe4000000014e */
[----:B----4-:R-:W-:-:S06]  /*a6410*/  DADD R80, -R72, R80 ;  /* 0x0000000048507229 */ /* 0x010fcc0000000150 */
[----:B-----5:R-:W-:Y:S02]  /*a6420*/  DMUL R22, R78, R120 ;  /* 0x000000784e167228 */ /* 0x020fe40000000000 */
[----:B------:R-:W-:Y:S02]  /*a6430*/  DADD R82, -R74, R82 ;  /* 0x000000004a527229 */ /* 0x000fe40000000152 */
[----:B------:R-:W-:Y:S02]  /*a6440*/  DMUL R6, R80, R116 ;  /* 0x0000007450067228 */ /* 0x000fe40000000000 */
[----:B------:R-:W-:-:S04]  /*a6450*/  DADD R86, -R72, R86 ;  /* 0x0000000048567229 */ /* 0x000fc80000000156 */
[----:B------:R-:W-:Y:S02]  /*a6460*/  DFMA R24, R82, R116, -R22 ;  /* 0x000000745218722b */ /* 0x000fe40000000816 */
[-C--:B------:R-:W-:Y:S02]  /*a6470*/  DFMA R22, R78, R118.reuse, -R6 ;  /* 0x000000764e16722b */ /* 0x080fe40000000806 */
[----:B------:R-:W-:Y:S02]  /*a6480*/  DADD R88, -R74, R88 ;  /* 0x000000004a587229 */ /* 0x000fe40000000158 */
[----:B------:R-:W-:Y:S02]  /*a6490*/  DMUL R64, R82, R118 ;  /* 0x0000007652407228 */ /* 0x000fe40000000000 */
[----:B------:R-:W-:Y:S02]  /*a64a0*/  DMUL R6, R86, R24 ;  /* 0x0000001856067228 */ /* 0x000fe40000000000 */
[----:B--2---:R-:W-:-:S04]  /*a64b0*/  DADD R84, -R92, R84 ;  /* 0x000000005c547229 */ /* 0x004fc80000000154 */
        /* <DEDUP_REMOVED lines=34> */
.L_x_3019:
[----:B------:R-:W-:Y:S05]  /*a66e0*/  BSYNC.RECONVERGENT B1 ;  /* 0x0000000000017941 */ /* 0x000fea0003800200 */
.L_x_3018:
        /* <DEDUP_REMOVED lines=33> */
.L_x_3021:
[----:B------:R-:W-:Y:S05]  /*a6900*/  BSYNC.RECONVERGENT B1 ;  /* 0x0000000000017941 */ /* 0x000fea0003800200 */
.L_x_3020:
        /* <DEDUP_REMOVED lines=28> */
.L_x_3023:
[----:B------:R-:W-:Y:S05]  /*a6ad0*/  BSYNC.RECONVERGENT B1 ;  /* 0x0000000000017941 */ /* 0x000fea0003800200 */
.L_x_3022:
[----:B------:R-:W-:-:S06]  /*a6ae0*/  DSETP.GEU.AND P1, PT, R22, RZ, PT ;  /* 0x000000ff1600722a */ /* 0x000fcc0003f2e000 */
[----:B------:R-:W-:Y:S02]  /*a6af0*/  PLOP3.LUT P0, PT, P1, PT, PT, 0x8, 0x80 ;  /* 0x000000000080781c */ /* 0x000fe40000f0e170 */
[----:B------:R-:W-:Y:S02]  /*a6b00*/  FSEL R94, R22, RZ, P1 ;  /* 0x000000ff165e7208 */ /* 0x000fe40000800000 */
[----:B------:R-:W-:-:S09]  /*a6b10*/  FSEL R95, R23, RZ, P1 ;  /* 0x000000ff175f7208 */ /* 0x000fd20000800000 */
.L_x_3017:
[----:B------:R-:W-:Y:S05]  /*a6b20*/  BSYNC.RECONVERGENT B0 ;  /* 0x0000000000007941 */ /* 0x000fea0003800200 */
.L_x_3016:
        /* <DEDUP_REMOVED lines=8> */
.L_x_2995:
[----:B------:R-:W-:Y:S05]  /*a6bb0*/  BSYNC.RECONVERGENT B3 ;  /* 0x0000000000037941 */ /* 0x000fea0003800200 */
.L_x_2994:
[----:B-----5:R-:W-:Y:S01]  /*a6bc0*/  DMUL R6, R118, R126 ;  /* 0x0000007e76067228 */ /* 0x020fe20000000000 */
[----:B------:R-:W-:Y:S07]  /*a6bd0*/  BSSY.RECONVERGENT B0, `(.L_x_3024) ;  /* 0x000007c000007945 */ /* 0x000fee0003800200 */
[----:B------:R-:W-:-:S08]  /*a6be0*/  DFMA R6, R120, R128, R6 ;  /* 0x000000807806722b */ /* 0x000fd00000000006 */
[----:B------:R-:W-:-:S08]  /*a6bf0*/  DFMA R72, R116, R124, R6 ;  /* 0x0000007c7448722b */ /* 0x000fd00000000006 */
[----:B------:R-:W-:-:S14]  /*a6c00*/  DSETP.GT.AND P0, PT, R72, RZ, PT ;  /* 0x000000ff4800722a */ /* 0x000fdc0003f04000 */
[----:B------:R-:W-:Y:S05]  /*a6c10*/  @!P0 BRA `(.L_x_3025) ;  /* 0x0000000400dc8947 */ /* 0x000fea0003800000 */
[----:B------:R-:W-:Y:S01]  /*a6c20*/  DMUL R6, R126, R126 ;  /* 0x0000007e7e067228 */ /* 0x000fe20000000000 */
[----:B------:R-:W-:Y:S01]  /*a6c30*/  ISETP.NE.AND P1, PT, R156, RZ, PT ;  /* 0x000000ff9c00720c */ /* 0x000fe20003f25270 */
[----:B------:R-:W-:Y:S06]  /*a6c40*/  BSSY.RECONVERGENT B1, `(.L_x_3026) ;  /* 0x000002a000017945 */ /* 0x000fec0003800200 */
        /* <DEDUP_REMOVED lines=9> */
.L_x_3030:
        /* <DEDUP_REMOVED lines=21> */
.L_x_3029:
[----:B------:R-:W-:Y:S05]  /*a6e30*/  BSYNC.RECONVERGENT B3 ;  /* 0x0000000000037941 */ /* 0x000fea0003800200 */
.L_x_3028:
        /* <DEDUP_REMOVED lines=10> */
.L_x_3027:
[----:B------:R-:W-:Y:S05]  /*a6ee0*/  BSYNC.RECONVERGENT B1 ;  /* 0x0000000000017941 */ /* 0x000fea0003800200 */
.L_x_3026:
        /* <DEDUP_REMOVED lines=16> */
.L_x_3035:
        /* <DEDUP_REMOVED lines=20> */
[----:B012---:R-:W-:Y:S05]  /*a7130*/  CALL.REL.NOINC `($__internal_2_$__cuda_sm20_div_rn_f64_full) ;  /* 0x0000014000bc7944 */ /* 0x007fea0003c00000 */
.L_x_3034:
[----:B------:R-:W-:Y:S05]  /*a7140*/  BSYNC.RECONVERGENT B3 ;  /* 0x0000000000037941 */ /* 0x000fea0003800200 */
.L_x_3033:
        /* <DEDUP_REMOVED lines=10> */
.L_x_3032:
[----:B------:R-:W-:Y:S05]  /*a71f0*/  BSYNC.RECONVERGENT B1 ;  /* 0x0000000000017941 */ /* 0x000fea0003800200 */
.L_x_3031:
[----:B------:R-:W-:Y:S01]  /*a7200*/  DMUL R64, R22, R76 ;  /* 0x0000004c16407228 */ /* 0x000fe20000000000 */
[----:B------:R-:W-:Y:S01]  /*a7210*/  IMAD.MOV.U32 R6, RZ, RZ, 0x1 ;  /* 0x00000001ff067424 */ /* 0x000fe200078e00ff */
[----:B------:R-:W-:Y:S04]  /*a7220*/  BSSY.RECONVERGENT B1, `(.L_x_3036) ;  /* 0x0000015000017945 */ /* 0x000fe80003800200 */
[----:B------:R-:W3:Y:S02]  /*a7230*/  MUFU.RCP64H R7, R65 ;  /* 0x0000004100077308 */ /* 0x000ee40000001800 */
        /* <DEDUP_REMOVED lines=19> */
.L_x_3037:
[----:B------:R-:W-:Y:S05]  /*a7370*/  BSYNC.RECONVERGENT B1 ;  /* 0x0000000000017941 */ /* 0x000fea0003800200 */
.L_x_3036:
[----:B------:R-:W-:-:S11]  /*a7380*/  DADD R122, R122, R22 ;  /* 0x000000007a7a7229 */ /* 0x000fd60000000016 */
.L_x_3025:
[----:B------:R-:W-:Y:S05]  /*a7390*/  BSYNC.RECONVERGENT B0 ;  /* 0x0000000000007941 */ /* 0x000fea0003800200 */
.L_x_3024:
        /* <DEDUP_REMOVED lines=26> */
.L_x_3043:
        /* <DEDUP_REMOVED lines=21> */
.L_x_3042:
[----:B------:R-:W-:Y:S05]  /*a7690*/  BSYNC.RECONVERGENT B2 ;  /* 0x0000000000027941 */ /* 0x000fea0003800200 */
.L_x_3041:
        /* <DEDUP_REMOVED lines=10> */
.L_x_3040:
[----:B------:R-:W-:Y:S02]  /*a7740*/  IMAD.MOV.U32 R74, RZ, RZ, R22 ;  /* 0x000000ffff4a7224 */ /* 0x000fe400078e0016 */
[----:B------:R-:W-:-:S07]  /*a7750*/  IMAD.MOV.U32 R75, RZ, RZ, R23 ;  /* 0x000000ffff4b7224 */ /* 0x000fce00078e0017 */
.L_x_3039:
[----:B------:R-:W-:Y:S05]  /*a7760*/  BSYNC.RECONVERGENT B0 ;  /* 0x0000000000007941 */ /* 0x000fea0003800200 */
.L_x_3038:
[----:B------:R-:W-:Y:S01]  /*a7770*/  BSSY.RECONVERGENT B0, `(.L_x_3044) ;  /* 0x0000029000007945 */ /* 0x000fe20003800200 */
[----:B------:R-:W-:Y:S02]  /*a7780*/  FSEL R6, R30, RZ, P4 ;  /* 0x000000ff1e067208 */ /* 0x000fe40002000000 */
[----:B------:R-:W-:Y:S01]  /*a7790*/  FSEL R7, R31, RZ, P4 ;  /* 0x000000ff1f077208 */ /* 0x000fe20002000000 */
[----:B------:R-:W-:Y:S06]  /*a77a0*/  @P6 BRA `(.L_x_3045) ;  /* 0x0000000000946947 */ /* 0x000fec0003800000 */
[----:B------:R-:W-:Y:S01]  /*a77b0*/  BSSY.RECONVERGENT B1, `(.L_x_3046) ;  /* 0x0000022000017945 */ /* 0x000fe20003800200 */
[----:B------:R-:W-:Y:S02]  /*a77c0*/  IMAD.MOV.U32 R6, RZ, RZ, R30 ;  /* 0x000000ffff067224 */ /* 0x000fe400078e001e */
[----:B------:R-:W-:-:S07]  /*a77d0*/  IMAD.MOV.U32 R7, RZ, RZ, R31 ;  /* 0x000000ffff077224 */ /* 0x000fce00078e001f */
.L_x_3049:
        /* <DEDUP_REMOVED lines=21> */
.L_x_3048:
[----:B------:R-:W-:Y:S05]  /*a7930*/  BSYNC.RECONVERGENT B2 ;  /* 0x0000000000027941 */ /* 0x000fea0003800200 */
.L_x_3047:
        /* <DEDUP_REMOVED lines=10> */
.L_x_3046:
[----:B------:R-:W-:Y:S02]  /*a79e0*/  IMAD.MOV.U32 R6, RZ, RZ, R22 ;  /* 0x000000ffff067224 */ /* 0x000fe400078e0016 */
[----:B------:R-:W-:-:S07]  /*a79f0*/  IMAD.MOV.U32 R7, RZ, RZ, R23 ;  /* 0x000000ffff077224 */ /* 0x000fce00078e0017 */
.L_x_3045:
[----:B------:R-:W-:Y:S05]  /*a7a00*/  BSYNC.RECONVERGENT B0 ;  /* 0x0000000000007941 */ /* 0x000fea0003800200 */
.L_x_3044:
        /* <DEDUP_REMOVED lines=21> */
.L_x_3051:
[----:B------:R-:W-:Y:S05]  /*a7b60*/  BSYNC.RECONVERGENT B0 ;  /* 0x0000000000007941 */ /* 0x000fea0003800200 */
.L_x_3050:
        /* <DEDUP_REMOVED lines=11> */
.L_x_2973:
[----:B------:R-:W-:Y:S05]  /*a7c20*/  BSYNC.RECONVERGENT B4 ;  /* 0x0000000000047941 */ /* 0x000fea0003800200 */
.L_x_2969:
[----:B------:R-:W-:Y:S05]  /*a7c30*/  @P5 BRA `(.L_x_3052) ;  /* 0xffffffbc00b05947 */ /* 0x000fea000383ffff */
[----:B------:R-:W-:Y:S05]  /*a7c40*/  BSYNC.RECONVERGENT B5 ;  /* 0x0000000000057941 */ /* 0x000fea0003800200 */
.L_x_2968:
[----:B------:R-:W-:Y:S01]  /*a7c50*/  LOP3.LUT R153, R153, 0xff, RZ, 0xc0, !PT ;  /* 0x000000ff99997812 */ /* 0x000fe200078ec0ff */
[----:B------:R-:W-:Y:S01]  /*a7c60*/  IMAD.MOV.U32 R26, RZ, RZ, 0x80000 ;  /* 0x00080000ff1a7424 */ /* 0x000fe200078e00ff */
[----:B------:R-:W-:Y:S01]  /*a7c70*/  LOP3.LUT R152, R152, 0xff, RZ, 0xc0, !PT ;  /* 0x000000ff98987812 */ /* 0x000fe200078ec0ff */
[----:B------:R-:W-:Y:S01]  /*a7c80*/  BSSY.RELIABLE B0, `(.L_x_3053) ;  /* 0x000003e000007945 */ /* 0x000fe20003800100 */
[----:B------:R-:W3:Y:S01]  /*a7c90*/  I2F.F64.U16 R6, R153 ;  /* 0x0000009900067312 */ /* 0x000ee20000101800 */
[----:B------:R-:W-:Y:S02]  /*a7ca0*/  LOP3.LUT R151, R151, 0xff, RZ, 0xc0, !PT ;  /* 0x000000ff97977812 */ /* 0x000fe400078ec0ff */
        /* <DEDUP_REMOVED lines=19> */
[----:B------:R-:W-:Y:S01]  /*a7de0*/  FSEL R31, R0, 3.748046875, P2 ;  /* 0x406fe000001f7808 */ /* 0x000fe20001000000 */
[----:B------:R-:W-:Y:S01]  /*a7df0*/  IMAD.MOV.U32 R0, RZ, RZ, R25 ;  /* 0x000000ffff007224 */ /* 0x000fe200078e0019 */
[----:B------:R-:W-:Y:S01]  /*a7e00*/  @P3 LOP3.LUT R31, R7, 0x406fe000, RZ, 0xfc, !PT ;  /* 0x406fe000071f3812 */ /* 0x000fe200078efcff */
[----:B------:R-:W-:Y:S01]  /*a7e10*/  IMAD.MOV.U32 R7, RZ, RZ, R21 ;  /* 0x000000ffff077224 */ /* 0x000fe200078e0015 */
[----:B------:R-:W-:Y:S02]  /*a7e20*/  DSETP.MIN.AND P0, P2, R28, 255, PT ;  /* 0x406fe0001c00742a */ /* 0x000fe40003a00000 */
[----:B------:R-:W-:Y:S02]  /*a7e30*/  FSEL R21, R0, 3.748046875, P1 ;  /* 0x406fe00000157808 */ /* 0x000fe40000800000 */
[----:B------:R-:W-:Y:S01]  /*a7e40*/  MOV R0, R24 ;  /* 0x0000001800007202 */ /* 0x000fe20000000f00 */
        /* <DEDUP_REMOVED lines=16> */
[----:B------:R-:W3:Y:S01]  /*a7f50*/  F2I.U32.F64.TRUNC R22, R22 ;  /* 0x0000001600167311 */ /* 0x000ee2000030d000 */
[----:B-----5:R-:W-:Y:S01]  /*a7f60*/  IMAD.WIDE R32, R155, 0x80, R30 ;  /* 0x000000809b207825 */ /* 0x020fe200078e021e */
[----:B0-----:R-:W-:Y:S02]  /*a7f70*/  PRMT R125, R6, 0x7610, R125 ;  /* 0x00007610067d7816 */ /* 0x001fe4000000007d */
[----:B---3--:R-:W-:Y:S01]  /*a7f80*/  PRMT R124, R22, 0x7610, R124 ;  /* 0x00007610167c7816 */ /* 0x008fe2000000007c */
[----:B------:R-:W-:Y:S06]  /*a7f90*/  @!P1 BRA `(.L_x_3054) ;  /* 0x0000000000209947 */ /* 0x000fec0003800000 */
[----:B------:R-:W-:-:S13]  /*a7fa0*/  ISETP.NE.AND P0, PT, R154, RZ, PT ;  /* 0x000000ff9a00720c */ /* 0x000fda0003f05270 */
[----:B------:R-:W-:Y:S05]  /*a7fb0*/  @P0 BREAK.RELIABLE B0 ;  /* 0x0000000000000942 */ /* 0x000fea0003800100 */
[----:B------:R-:W-:Y:S05]  /*a7fc0*/  @P0 BRA `(.L_x_2880) ;  /* 0x0000001400400947 */ /* 0x000fea0003800000 */
[----:B------:R-:W3:Y:S02]  /*a7fd0*/  LDG.E.64 R6, desc[UR4][R32.64+0x70] ;  /* 0x0000700420067981 */ /* 0x000ee4000c1e1b00 */
[----:B---3--:R-:W-:-:S14]  /*a7fe0*/  DSETP.GTU.AND P0, PT, R6, RZ, PT ;  /* 0x000000ff0600722a */ /* 0x008fdc0003f0c000 */
[----:B------:R-:W-:Y:S05]  /*a7ff0*/  @!P0 BREAK.RELIABLE B0 ;  /* 0x0000000000008942 */ /* 0x000fea0003800100 */
[----:B------:R-:W-:Y:S05]  /*a8000*/  @P0 BRA `(.L_x_3055) ;  /* 0x0000000000140947 */ /* 0x000fea0003800000 */
[----:B------:R-:W-:Y:S05]  /*a8010*/  BRA `(.L_x_2880) ;  /* 0x00000014002c7947 */ /* 0x000fea0003800000 */
.L_x_3054:
[----:B------:R-:W3:Y:S02]  /*a8020*/  LDG.E.64 R6, desc[UR4][R24.64+0x50] ;  /* 0x0000500418067981 */ /* 0x000ee4000c1e1b00 */
[----:B---3--:R-:W-:-:S14]  /*a8030*/  DSETP.GTU.AND P0, PT, R6, RZ, PT ;  /* 0x000000ff0600722a */ /* 0x008fdc0003f0c000 */
[----:B------:R-:W-:Y:S05]  /*a8040*/  @!P0 BREAK.RELIABLE B0 ;  /* 0x0000000000008942 */ /* 0x000fea0003800100 */
[----:B------:R-:W-:Y:S05]  /*a8050*/  @!P0 BRA `(.L_x_2880) ;  /* 0x00000014001c8947 */ /* 0x000fea0003800000 */
.L_x_3055:
[----:B------:R-:W-:Y:S05]  /*a8060*/  BSYNC.RELIABLE B0 ;  /* 0x0000000000007941 */ /* 0x000fea0003800100 */
.L_x_3053:
[----:B------:R-:W-:Y:S05]  /*a8070*/  @!P1 BRA `(.L_x_3056) ;  /* 0x0000000800909947 */ /* 0x000fea0003800000 */
[----:B------:R-:W-:-:S13]  /*a8080*/  ISETP.NE.AND P0, PT, R154, RZ, PT ;  /* 0x000000ff9a00720c */ /* 0x000fda0003f05270 */
[----:B------:R-:W-:Y:S05]  /*a8090*/  @P0 BRA `(.L_x_2880) ;  /* 0x00000014000c0947 */ /* 0x000fea0003800000 */
[----:B------:R-:W3:Y:S04]  /*a80a0*/  LDG.E.64 R24, desc[UR4][R32.64+0x70] ;  /* 0x0000700420187981 */ /* 0x000ee8000c1e1b00 */
[----:B------:R0:W4:Y:S01]  /*a80b0*/  LDG.E.64 R28, desc[UR4][R32.64+0x78] ;  /* 0x00007804201c7981 */ /* 0x000122000c1e1b00 */
[----:B------:R-:W-:Y:S01]  /*a80c0*/  IMAD.MOV.U32 R22, RZ, RZ, 0x80000 ;  /* 0x00080000ff167424 */ /* 0x000fe200078e00ff */
[----:B------:R-:W-:Y:S01]  /*a80d0*/  LOP3.LUT R30, R127, 0xff, RZ, 0xc0, !PT ;  /* 0x000000ff7f1e7812 */ /* 0x000fe200078ec0ff */
[----:B------:R-:W-:Y:S01]  /*a80e0*/  IMAD.MOV.U32 R26, RZ, RZ, 0x80000 ;  /* 0x00080000ff1a7424 */ /* 0x000fe200078e00ff */
[----:B------:R-:W-:Y:S01]  /*a80f0*/  LOP3.LUT R40, R125, 0xff, RZ, 0xc0, !PT ;  /* 0x000000ff7d287812 */ /* 0x000fe200078ec0ff */
[----:B------:R-:W-:Y:S01]  /*a8100*/  IMAD.MOV.U32 R66, RZ, RZ, 0x80000 ;  /* 0x00080000ff427424 */ /* 0x000fe200078e00ff */
[----:B------:R-:W-:-:S02]  /*a8110*/  LOP3.LUT R124, R124, 0xff, RZ, 0xc0, !PT ;  /* 0x000000ff7c7c7812 */ /* 0x000fc400078ec0ff */
[----:B------:R-:W5:Y:S01]  /*a8120*/  I2F.F64.U16 R30, R30 ;  /* 0x0000001e001e7312 */ /* 0x000f620000101800 */
[----:B0-----:R-:W-:-:S07]  /*a8130*/  LOP3.LUT R32, R126, 0xff, RZ, 0xc0, !PT ;  /* 0x000000ff7e207812 */ /* 0x001fce00078ec0ff */
[----:B------:R-:W0:Y:S08]  /*a8140*/  I2F.F64.U16 R32, R32 ;  /* 0x0000002000207312 */ /* 0x000e300000101800 */
[----:B------:R-:W1:Y:S01]  /*a8150*/  I2F.F64.U16 R40, R40 ;  /* 0x0000002800287312 */ /* 0x000e620000101800 */
[----:B---3--:R-:W-:Y:S02]  /*a8160*/  DMUL R6, RZ, R24 ;  /* 0x00000018ff067228 */ /* 0x008fe40000000000 */
        /* <DEDUP_REMOVED lines=10> */
[----:B------:R-:W-:Y:S02]  /*a8210*/  IMAD.MOV.U32 R7, RZ, RZ, R21 ;  /* 0x000000ffff077224 */ /* 0x000fe400078e0015 */
[----:B------:R-:W-:Y:S02]  /*a8220*/  IMAD.MOV.U32 R21, RZ, RZ, 0x80000 ;  /* 0x00080000ff157424 */ /* 0x000fe400078e00ff */
[----:B------:R-:W-:Y:S01]  /*a8230*/  DSETP.MIN.AND P0, P1, R22, 255, PT ;  /* 0x406fe0001600742a */ /* 0x000fe20003900000 */
[----:B------:R3:W-:Y:S01]  /*a8240*/  F2I.U32.F64.TRUNC R0, R6 ;  /* 0x0000000600007311 */ /* 0x0007e2000030d000 */
[----:B------:R-:W-:-:S02]  /*a8250*/  DADD R24, R24, -R28 ;  /* 0x0000000018187229 */ /* 0x000fc4000000081c */
[----:B------:R-:W-:-:S06]  /*a8260*/  DMUL R28, R28, 255 ;  /* 0x406fe0001c1c7828 */ /* 0x000fcc0000000000 */
[C---:B-----5:R-:W-:Y:S01]  /*a8270*/  DMUL R30, R24.reuse, R30 ;  /* 0x0000001e181e7228 */ /* 0x060fe20000000000 */
[----:B---3--:R-:W-:Y:S01]  /*a8280*/  MOV R6, R23 ;  /* 0x0000001700067202 */ /* 0x008fe20000000f00 */
[C---:B0-----:R-:W-:Y:S02]  /*a8290*/  DMUL R32, R24.reuse, R32 ;  /* 0x0000002018207228 */ /* 0x041fe40000000000 */
[----:B-1----:R-:W-:Y:S01]  /*a82a0*/  DMUL R40, R24, R40 ;  /* 0x0000002818287228 */ /* 0x002fe20000000000 */
[----:B------:R-:W-:Y:S01]  /*a82b0*/  FSEL R7, R6, 3.748046875, P0 ;  /* 0x406fe00006077808 */ /* 0x000fe20000000000 */
[----:B------:R-:W-:Y:S01]  /*a82c0*/  IMAD.MOV.U32 R6, RZ, RZ, R22 ;  /* 0x000000ffff067224 */ /* 0x000fe200078e0016 */
[----:B------:R-:W-:Y:S01]  /*a82d0*/  @P1 LOP3.LUT R7, R21, 0x406fe000, RZ, 0xfc, !PT ;  /* 0x406fe00015071812 */ /* 0x000fe200078efcff */
[----:B------:R-:W0:Y:S01]  /*a82e0*/  I2F.F64.U16 R22, R124 ;  /* 0x0000007c00167312 */ /* 0x000e220000101800 */
[----:B------:R-:W-:Y:S02]  /*a82f0*/  IMAD.MOV.U32 R21, RZ, RZ, R43 ;  /* 0x000000ffff157224 */ /* 0x000fe400078e002b */
        /* <DEDUP_REMOVED lines=8> */
[----:B0-----:R-:W-:Y:S01]  /*a8380*/  DMUL R42, R24, R22 ;  /* 0x00000016182a7228 */ /* 0x001fe20000000000 */
[----:B------:R-:W-:Y:S01]  /*a8390*/  IMAD.MOV.U32 R22, RZ, RZ, R33 ;  /* 0x000000ffff167224 */ /* 0x000fe200078e0021 */
[----:B------:R-:W-:Y:S01]  /*a83a0*/  LOP3.LUT R33, R0, 0xff, RZ, 0xc0, !PT ;  /* 0x000000ff00217812 */ /* 0x000fe200078ec0ff */
[----:B------:R-:W-:-:S03]  /*a83b0*/  IMAD.MOV.U32 R24, RZ, RZ, 0x80000 ;  /* 0x00080000ff187424 */ /* 0x000fc600078e00ff */
[----:B------:R-:W0:Y:S01]  /*a83c0*/  F2I.U32.F64.TRUNC R64, R64 ;  /* 0x0000004000407311 */ /* 0x000e22000030d000 */
[----:B-1----:R-:W-:Y:S02]  /*a83d0*/  FSEL R7, R26, 3.748046875, P0 ;  /* 0x406fe0001a077808 */ /* 0x002fe40000000000 */
[----:B------:R-:W-:Y:S02]  /*a83e0*/  FSEL R23, R22, 3.748046875, P2 ;  /* 0x406fe00016177808 */ /* 0x000fe40001000000 */
[----:B------:R-:W-:Y:S02]  /*a83f0*/  @P1 LOP3.LUT R7, R66, 0x406fe000, RZ, 0xfc, !PT ;  /* 0x406fe00042071812 */ /* 0x000fe400078efcff */
[----:B------:R-:W-:Y:S01]  /*a8400*/  SEL R6, R30, RZ, P0 ;  /* 0x000000ff1e067207 */ /* 0x000fe20000000000 */
[----:B------:R-:W-:Y:S01]  /*a8410*/  DSETP.MIN.AND P0, P1, R40, 255, PT ;  /* 0x406fe0002800742a */ /* 0x000fe20003900000 */
[----:B------:R-:W-:Y:S01]  /*a8420*/  @P3 LOP3.LUT R23, R24, 0x406fe000, RZ, 0xfc, !PT ;  /* 0x406fe00018173812 */ /* 0x000fe200078efcff */
[----:B------:R-:W-:Y:S01]  /*a8430*/  IMAD.MOV.U32 R30, RZ, RZ, 0x80000 ;  /* 0x00080000ff1e7424 */ /* 0x000fe200078e00ff */
[----:B------:R-:W-:Y:S01]  /*a8440*/  SEL R22, R32, RZ, P2 ;  /* 0x000000ff20167207 */ /* 0x000fe20001000000 */
[----:B------:R-:W-:Y:S01]  /*a8450*/  DSETP.MIN.AND P2, P3, R42, 255, PT ;  /* 0x406fe0002a00742a */ /* 0x000fe20003b40000 */
[----:B------:R1:W3:Y:S01]  /*a8460*/  F2I.U32.F64.TRUNC R26, R6 ;  /* 0x00000006001a7311 */ /* 0x0002e2000030d000 */
[----:B------:R-:W-:-:S02]  /*a8470*/  MOV R24, R41 ;  /* 0x0000002900187202 */ /* 0x000fc40000000f00 */
[----:B0-----:R-:W-:Y:S02]  /*a8480*/  LOP3.LUT R64, R64, 0xff, RZ, 0xc0, !PT ;  /* 0x000000ff40407812 */ /* 0x001fe400078ec0ff */
[----:B------:R-:W-:Y:S02]  /*a8490*/  FSEL R25, R24, 3.748046875, P0 ;  /* 0x406fe00018197808 */ /* 0x000fe40000000000 */
[----:B------:R-:W-:Y:S01]  /*a84a0*/  SEL R24, R40, RZ, P0 ;  /* 0x000000ff28187207 */ /* 0x000fe20000000000 */
[----:B------:R-:W0:Y:S01]  /*a84b0*/  F2I.U32.F64.TRUNC R22, R22 ;  /* 0x0000001600167311 */ /* 0x000e22000030d000 */
[----:B------:R-:W-:Y:S01]  /*a84c0*/  @P1 LOP3.LUT R25, R30, 0x406fe000, RZ, 0xfc, !PT ;  /* 0x406fe0001e191812 */ /* 0x000fe200078efcff */
[----:B-1----:R-:W-:Y:S01]  /*a84d0*/  IMAD.MOV.U32 R6, RZ, RZ, R43 ;  /* 0x000000ffff067224 */ /* 0x002fe200078e002b */
[----:B------:R-:W-:-:S04]  /*a84e0*/  DSETP.MIN.AND P0, P1, R28, 255, PT ;  /* 0x406fe0001c00742a */ /* 0x000fc80003900000 */
[----:B------:R-:W-:Y:S01]  /*a84f0*/  FSEL R7, R6, 3.748046875, P2 ;  /* 0x406fe00006077808 */ /* 0x000fe20001000000 */
[----:B------:R1:W4:Y:S01]  /*a8500*/  F2I.U32.F64.TRUNC R30, R24 ;  /* 0x00000018001e7311 */ /* 0x000322000030d000 */
[----:B------:R-:W-:Y:S02]  /*a8510*/  @P3 LOP3.LUT R7, R31, 0x406fe000, RZ, 0xfc, !PT ;  /* 0x406fe0001f073812 */ /* 0x000fe400078efcff */
[----:B------:R-:W-:Y:S02]  /*a8520*/  SEL R6, R42, RZ, P2 ;  /* 0x000000ff2a067207 */ /* 0x000fe40001000000 */
[----:B---3--:R-:W-:Y:S02]  /*a8530*/  LOP3.LUT R26, R26, 0xff, RZ, 0xc0, !PT ;  /* 0x000000ff1a1a7812 */ /* 0x008fe400078ec0ff */
[----:B0-----:R-:W-:Y:S01]  /*a8540*/  LOP3.LUT R0, R22, 0xff, RZ, 0xc0, !PT ;  /* 0x000000ff16007812 */ /* 0x001fe200078ec0ff */
[----:B------:R0:W3:Y:S02]  /*a8550*/  F2I.U32.F64.TRUNC R31, R6 ;  /* 0x00000006001f7311 */ /* 0x0000e4000030d000 */
[----:B------:R-:W-:-:S02]  /*a8560*/  IMAD.IADD R23, R26, 0x1, R33 ;  /* 0x000000011a177824 */ /* 0x000fc400078e0221 */
[----:B-1----:R-:W-:Y:S02]  /*a8570*/  IMAD.MOV.U32 R24, RZ, RZ, R29 ;  /* 0x000000ffff187224 */ /* 0x002fe400078e001d */
[C---:B------:R-:W-:Y:S01]  /*a8580*/  IMAD.IADD R0, R33.reuse, 0x1, R0 ;  /* 0x0000000121007824 */ /* 0x040fe200078e0200 */
[----:B----4-:R-:W-:Y:S01]  /*a8590*/  LOP3.LUT R30, R30, 0xff, RZ, 0xc0, !PT ;  /* 0x000000ff1e1e7812 */ /* 0x010fe200078ec0ff */
[----:B------:R-:W-:Y:S01]  /*a85a0*/  IMAD.MOV.U32 R26, RZ, RZ, 0x80000 ;  /* 0x00080000ff1a7424 */ /* 0x000fe200078e00ff */
[----:B------:R-:W1:Y:S01]  /*a85b0*/  I2F.F64.U32 R22, R23 ;  /* 0x0000001700167312 */ /* 0x000e620000201800 */
[----:B0-----:R-:W-:Y:S02]  /*a85c0*/  FSEL R7, R24, 3.748046875, P0 ;  /* 0x406fe00018077808 */ /* 0x001fe40000000000 */
[----:B------:R-:W-:Y:S01]  /*a85d0*/  SEL R6, R28, RZ, P0 ;  /* 0x000000ff1c067207 */ /* 0x000fe20000000000 */
[----:B------:R-:W-:Y:S01]  /*a85e0*/  IMAD.IADD R28, R33, 0x1, R30 ;  /* 0x00000001211c7824 */ /* 0x000fe200078e021e */
[----:B------:R-:W-:-:S02]  /*a85f0*/  @P1 LOP3.LUT R7, R26, 0x406fe000, RZ, 0xfc, !PT ;  /* 0x406fe0001a071812 */ /* 0x000fc400078efcff */
[----:B------:R-:W-:Y:S01]  /*a8600*/  LOP3.LUT R26, R21, 0xff, RZ, 0xc0, !PT ;  /* 0x000000ff151a7812 */ /* 0x000fe200078ec0ff */
[----:B------:R0:W4:Y:S01]  /*a8610*/  I2F.F64.U32 R24, R0 ;  /* 0x0000000000187312 */ /* 0x0001220000201800 */
[----:B---3--:R-:W-:Y:S02]  /*a8620*/  LOP3.LUT R31, R31, 0xff, RZ, 0xc0, !PT ;  /* 0x000000ff1f1f7812 */ /* 0x008fe400078ec0ff */
[----:B------:R-:W-:-:S03]  /*a8630*/  MOV R21, 0x80000 ;  /* 0x0008000000157802 */ /* 0x000fc60000000f00 */
[----:B------:R-:W-:Y:S01]  /*a8640*/  IMAD.IADD R31, R31, 0x1, R26 ;  /* 0x000000011f1f7824 */ /* 0x000fe200078e021a */
[----:B-1----:R-:W-:Y:S01]  /*a8650*/  DSETP.MIN.AND P0, P1, R22, 255, PT ;  /* 0x406fe0001600742a */ /* 0x002fe20003900000 */
[----:B------:R-:W1:Y:S01]  /*a8660*/  I2F.F64.U32 R28, R28 ;  /* 0x0000001c001c7312 */ /* 0x000e620000201800 */
[----:B0-----:R-:W-:Y:S02]  /*a8670*/  IMAD.MOV.U32 R0, RZ, RZ, R23 ;  /* 0x000000ffff007224 */ /* 0x001fe400078e0017 */
[----:B------:R-:W-:Y:S01]  /*a8680*/  IMAD.MOV.U32 R26, RZ, RZ, 0x80000 ;  /* 0x00080000ff1a7424 */ /* 0x000fe200078e00ff */
[----:B----4-:R-:W-:-:S04]  /*a8690*/  DSETP.MIN.AND P2, P3, R24, 255, PT ;  /* 0x406fe0001800742a */ /* 0x010fc80003b40000 */
[----:B------:R-:W0:Y:S08]  /*a86a0*/  I2F.F64.U32 R30, R31 ;  /* 0x0000001f001e7312 */ /* 0x000e300000201800 */
[----:B------:R3:W4:Y:S02]  /*a86b0*/  F2I.U32.F64.TRUNC R32, R6 ;  /* 0x0000000600207311 */ /* 0x000724000030d000 */
[----:B---3--:R-:W-:Y:S01]  /*a86c0*/  FSEL R7, R0, 3.748046875, P0 ;  /* 0x406fe00000077808 */ /* 0x008fe20000000000 */
[----:B------:R-:W-:Y:S01]  /*a86d0*/  IMAD.MOV.U32 R0, RZ, RZ, R25 ;  /* 0x000000ffff007224 */ /* 0x000fe200078e0019 */
[----:B------:R-:W-:-:S02]  /*a86e0*/  SEL R6, R22, RZ, P0 ;  /* 0x000000ff16067207 */ /* 0x000fc40000000000 */
[----:B------:R-:W-:Y:S02]  /*a86f0*/  SEL R22, R24, RZ, P2 ;  /* 0x000000ff18167207 */ /* 0x000fe40001000000 */
[----:B------:R-:W-:Y:S02]  /*a8700*/  FSEL R23, R0, 3.748046875, P2 ;  /* 0x406fe00000177808 */ /* 0x000fe40001000000 */
[C---:B------:R-:W-:Y:S01]  /*a8710*/  @P1 LOP3.LUT R7, R21.reuse, 0x406fe000, RZ, 0xfc, !PT ;  /* 0x406fe00015071812 */ /* 0x040fe200078efcff */
[----:B-1----:R-:W-:Y:S01]  /*a8720*/  DSETP.MIN.AND P0, P1, R28, 255, PT ;  /* 0x406fe0001c00742a */ /* 0x002fe20003900000 */
[----:B------:R-:W-:Y:S01]  /*a8730*/  @P3 LOP3.LUT R23, R21, 0x406fe000, RZ, 0xfc, !PT ;  /* 0x406fe00015173812 */ /* 0x000fe200078efcff */
[----:B0-----:R-:W-:Y:S01]  /*a8740*/  DSETP.MIN.AND P2, P3, R30, 255, PT ;  /* 0x406fe0001e00742a */ /* 0x001fe20003b40000 */
[----:B------:R0:W1:Y:S01]  /*a8750*/  F2I.U32.F64.TRUNC R0, R6 ;  /* 0x0000000600007311 */ /* 0x000062000030d000 */
[----:B------:R-:W-:Y:S01]  /*a8760*/  IMAD.MOV.U32 R21, RZ, RZ, R29 ;  /* 0x000000ffff157224 */ /* 0x000fe200078e001d */
[----:B----4-:R-:W-:-:S02]  /*a8770*/  LOP3.LUT R32, R32, 0xff, RZ, 0xc0, !PT ;  /* 0x000000ff20207812 */ /* 0x010fc400078ec0ff */
        /* <DEDUP_REMOVED lines=9> */
[----:B-1----:R-:W-:Y:S02]  /*a8810*/  LOP3.LUT R23, R0, 0xff, RZ, 0xc0, !PT ;  /* 0x000000ff00177812 */ /* 0x002fe400078ec0ff */
[----:B---3--:R-:W-:Y:S01]  /*a8820*/  LOP3.LUT R29, R22, 0xff, RZ, 0xc0, !PT ;  /* 0x000000ff161d7812 */ /* 0x008fe200078ec0ff */
        /* <DEDUP_REMOVED lines=8> */
[----:B------:R-:W-:Y:S01]  /*a88b0*/  IADD3 R30, PT, PT, R32, R7, RZ ;  /* 0x00000007201e7210 */ /* 0x000fe20007ffe0ff */
[----:B0-----:R-:W-:-:S06]  /*a88c0*/  DSETP.MIN.AND P2, P3, R24, 255, PT ;  /* 0x406fe0001800742a */ /* 0x001fcc0003b40000 */
[----:B------:R0:W3:Y:S01]  /*a88d0*/  I2F.F64.U32 R28, R21 ;  /* 0x00000015001c7312 */ /* 0x0000e20000201800 */
[----:B------:R-:W-:Y:S01]  /*a88e0*/  IMAD.MOV.U32 R0, RZ, RZ, R25 ;  /* 0x000000ffff007224 */ /* 0x000fe200078e0019 */
[----:B-1----:R-:W-:-:S06]  /*a88f0*/  DSETP.MIN.AND P0, P1, R22, 255, PT ;  /* 0x406fe0001600742a */ /* 0x002fcc0003900000 */
[----:B------:R-:W1:Y:S01]  /*a8900*/  I2F.F64.U32 R30, R30 ;  /* 0x0000001e001e7312 */ /* 0x000e620000201800 */
        /* <DEDUP_REMOVED lines=27> */
.L_x_3056:
[----:B------:R-:W3:Y:S04]  /*a8ac0*/  LDG.E.64 R30, desc[UR4][R24.64+0x50] ;  /* 0x00005004181e7981 */ /* 0x000ee8000c1e1b00 */
[----:B------:R0:W4:Y:S01]  /*a8ad0*/  LDG.E.64 R28, desc[UR4][R24.64+0x58] ;  /* 0x00005804181c7981 */ /* 0x000122000c1e1b00 */
[----:B------:R-:W-:Y:S01]  /*a8ae0*/  IMAD.MOV.U32 R22, RZ, RZ, 0x80000 ;  /* 0x00080000ff167424 */ /* 0x000fe200078e00ff */
[----:B------:R-:W-:Y:S01]  /*a8af0*/  LOP3.LUT R40, R127, 0xff, RZ, 0xc0, !PT ;  /* 0x000000ff7f287812 */ /* 0x000fe200078ec0ff */
[----:B------:R-:W-:Y:S01]  /*a8b00*/  IMAD.MOV.U32 R64, RZ, RZ, 0x80000 ;  /* 0x00080000ff407424 */ /* 0x000fe200078e00ff */
[----:B------:R-:W-:Y:S02]  /*a8b10*/  LOP3.LUT R126, R126, 0xff, RZ, 0xc0, !PT ;  /* 0x000000ff7e7e7812 */ /* 0x000fe400078ec0ff */
[----:B------:R-:W-:-:S02]  /*a8b20*/  LOP3.LUT R42, R125, 0xff, RZ, 0xc0, !PT ;  /* 0x000000ff7d2a7812 */ /* 0x000fc400078ec0ff */
[----:B------:R-:W-:Y:S01]  /*a8b30*/  I2F.F64.U16 R40, R40 ;  /* 0x0000002800287312 */ /* 0x000fe20000101800 */
[----:B------:R-:W-:-:S07]  /*a8b40*/  LOP3.LUT R124, R124, 0xff, RZ, 0xc0, !PT ;  /* 0x000000ff7c7c7812 */ /* 0x000fce00078ec0ff */
[----:B------:R-:W-:Y:S01]  /*a8b50*/  I2F.F64.U16 R42, R42 ;  /* 0x0000002a002a7312 */ /* 0x000fe20000101800 */
[----:B---3--:R-:W-:Y:S02]  /*a8b60*/  DMUL R6, RZ, R30 ;  /* 0x0000001eff067228 */ /* 0x008fe40000000000 */
[----:B0-----:R-:W-:Y:S02]  /*a8b70*/  DADD R24, -R30, 1 ;  /* 0x3ff000001e187429 */ /* 0x001fe40000000100 */
        /* <DEDUP_REMOVED lines=11> */
[----:B------:R-:W0:Y:S02]  /*a8c30*/  I2F.F64.U16 R30, R126 ;  /* 0x0000007e001e7312 */ /* 0x000e240000101800 */
[----:B------:R-:W-:Y:S01]  /*a8c40*/  MOV R7, R21 ;  /* 0x0000001500077202 */ /* 0x000fe20000000f00 */
[----:B------:R-:W-:-:S04]  /*a8c50*/  IMAD.MOV.U32 R21, RZ, RZ, 0x80000 ;  /* 0x00080000ff157424 */ /* 0x000fc800078e00ff */
[----:B------:R-:W-:Y:S01]  /*a8c60*/  DSETP.MIN.AND P0, P1, R22, 255, PT ;  /* 0x406fe0001600742a */ /* 0x000fe20003900000 */
[----:B------:R3:W-:Y:S01]  /*a8c70*/  F2I.U32.F64.TRUNC R0, R6 ;  /* 0x0000000600007311 */ /* 0x0007e2000030d000 */
[----:B0-----:R-:W-:Y:S01]  /*a8c80*/  DMUL R30, R30, R24 ;  /* 0x000000181e1e7228 */ /* 0x001fe20000000000 */
[----:B---3--:R-:W-:-:S05]  /*a8c90*/  IMAD.MOV.U32 R6, RZ, RZ, R23 ;  /* 0x000000ffff067224 */ /* 0x008fca00078e0017 */
[----:B------:R-:W-:Y:S01]  /*a8ca0*/  FSEL R7, R6, 3.748046875, P0 ;  /* 0x406fe00006077808 */ /* 0x000fe20000000000 */
[----:B------:R-:W-:Y:S01]  /*a8cb0*/  IMAD.MOV.U32 R6, RZ, RZ, R22 ;  /* 0x000000ffff067224 */ /* 0x000fe200078e0016 */
[----:B------:R-:W-:-:S04]  /*a8cc0*/  DMUL R22, R40, R24 ;  /* 0x0000001828167228 */ /* 0x000fc80000000000 */
[----:B------:R-:W-:Y:S01]  /*a8cd0*/  @P1 LOP3.LUT R7, R21, 0x406fe000, RZ, 0xfc, !PT ;  /* 0x406fe00015071812 */ /* 0x000fe200078efcff */
[----:B------:R-:W0:Y:S01]  /*a8ce0*/  I2F.F64.U16 R40, R124 ;  /* 0x0000007c00287312 */ /* 0x000e220000101800 */
[----:B------:R-:W-:Y:S01]  /*a8cf0*/  IMAD.MOV.U32 R21, RZ, RZ, R33 ;  /* 0x000000ffff157224 */ /* 0x000fe200078e0021 */
[-C--:B------:R-:W-:Y:S01]  /*a8d00*/  DMUL R32, R42, R24.reuse ;  /* 0x000000182a207228 */ /* 0x080fe20000000000 */
[----:B------:R-:W-:Y:S02]  /*a8d10*/  SEL R6, R6, RZ, P0 ;  /* 0x000000ff06067207 */ /* 0x000fe40000000000 */
[----:B------:R-:W-:Y:S01]  /*a8d20*/  SEL R42, R26, RZ, P2 ;  /* 0x000000ff1a2a7207 */ /* 0x000fe20001000000 */
[----:B------:R-:W-:Y:S01]  /*a8d30*/  DSETP.MIN.AND P0, P1, R22, 255, PT ;  /* 0x406fe0001600742a */ /* 0x000fe20003900000 */
[----:B------:R-:W-:Y:S01]  /*a8d40*/  FSEL R65, R21, 3.748046875, P2 ;  /* 0x406fe00015417808 */ /* 0x000fe20001000000 */
[----:B------:R-:W-:Y:S01]  /*a8d50*/  IMAD.MOV.U32 R26, RZ, RZ, R23 ;  /* 0x000000ffff1a7224 */ /* 0x000fe200078e0017 */
[----:B------:R-:W-:Y:S01]  /*a8d60*/  @P3 LOP3.LUT R65, R64, 0x406fe000, RZ, 0xfc, !PT ;  /* 0x406fe00040413812 */ /* 0x000fe200078efcff */
[----:B------:R-:W-:Y:S01]  /*a8d70*/  DSETP.MIN.AND P2, P3, R30, 255, PT ;  /* 0x406fe0001e00742a */ /* 0x000fe20003b40000 */
[----:B------:R-:W-:Y:S01]  /*a8d80*/  IMAD.MOV.U32 R23, RZ, RZ, R31 ;  /* 0x000000ffff177224 */ /* 0x000fe200078e001f */
[----:B------:R3:W-:Y:S01]  /*a8d90*/  F2I.U32.F64.TRUNC R21, R6 ;  /* 0x0000000600157311 */ /* 0x0007e2000030d000 */
[----:B------:R-:W-:Y:S01]  /*a8da0*/  IMAD.MOV.U32 R31, RZ, RZ, 0x80000 ;  /* 0x00080000ff1f7424 */ /* 0x000fe200078e00ff */
[----:B0-----:R-:W-:-:S02]  /*a8db0*/  DMUL R40, R40, R24 ;  /* 0x0000001828287228 */ /* 0x001fc40000000000 */
[----:B------:R-:W-:Y:S01]  /*a8dc0*/  FSEL R23, R23, 3.748046875, P2 ;  /* 0x406fe00017177808 */ /* 0x000fe20001000000 */
[----:B------:R-:W-:Y:S01]  /*a8dd0*/  IMAD.MOV.U32 R43, RZ, RZ, R65 ;  /* 0x000000ffff2b7224 */ /* 0x000fe200078e0041 */
[----:B------:R-:W-:-:S03]  /*a8de0*/  MOV R24, 0x80000 ;  /* 0x0008000000187802 */ /* 0x000fc60000000f00 */
[----:B------:R-:W0:Y:S01]  /*a8df0*/  F2I.U32.F64.TRUNC R42, R42 ;  /* 0x0000002a002a7311 */ /* 0x000e22000030d000 */
        /* <DEDUP_REMOVED lines=10> */
[----:B0-----:R-:W-:Y:S02]  /*a8ea0*/  LOP3.LUT R42, R42, 0xff, RZ, 0xc0, !PT ;  /* 0x000000ff2a2a7812 */ /* 0x001fe400078ec0ff */
[----:B------:R-:W-:Y:S02]  /*a8eb0*/  FSEL R25, R24, 3.748046875, P0 ;  /* 0x406fe00018197808 */ /* 0x000fe40000000000 */
[----:B------:R-:W-:-:S03]  /*a8ec0*/  SEL R24, R32, RZ, P0 ;  /* 0x000000ff20187207 */ /* 0x000fc60000000000 */
[----:B------:R-:W0:Y:S01]  /*a8ed0*/  F2I.U32.F64.TRUNC R22, R22 ;  /* 0x0000001600167311 */ /* 0x000e22000030d000 */
        /* <DEDUP_REMOVED lines=8> */
[----:B0-----:R-:W-:Y:S01]  /*a8f60*/  LOP3.LUT R0, R22, 0xff, RZ, 0xc0, !PT ;  /* 0x000000ff16007812 */ /* 0x001fe200078ec0ff */
[----:B------:R0:W4:Y:S01]  /*a8f70*/  F2I.U32.F64.TRUNC R31, R6 ;  /* 0x00000006001f7311 */ /* 0x000122000030d000 */
[----:B---3--:R-:W-:Y:S02]  /*a8f80*/  IMAD.MOV.U32 R24, RZ, RZ, R29 ;  /* 0x000000ffff187224 */ /* 0x008fe400078e001d */
[----:B------:R-:W-:Y:S02]  /*a8f90*/  IMAD.IADD R23, R26, 0x1, R33 ;  /* 0x000000011a177824 */ /* 0x000fe400078e0221 */
[----:B------:R-:W-:Y:S01]  /*a8fa0*/  IMAD.IADD R0, R33, 0x1, R0 ;  /* 0x0000000121007824 */ /* 0x000fe200078e0200 */
[----:B-----5:R-:W-:Y:S01]  /*a8fb0*/  LOP3.LUT R30, R30, 0xff, RZ, 0xc0, !PT ;  /* 0x000000ff1e1e7812 */ /* 0x020fe200078ec0ff */
[----:B------:R-:W-:Y:S01]  /*a8fc0*/  IMAD.MOV.U32 R26, RZ, RZ, 0x80000 ;  /* 0x00080000ff1a7424 */ /* 0x000fe200078e00ff */
[----:B0-----:R-:W-:Y:S01]  /*a8fd0*/  FSEL R7, R24, 3.748046875, P0 ;  /* 0x406fe00018077808 */ /* 0x001fe20000000000 */
[----:B------:R-:W0:Y:S01]  /*a8fe0*/  I2F.F64.U32 R22, R23 ;  /* 0x0000001700167312 */ /* 0x000e220000201800 */
[----:B------:R-:W-:-:S02]  /*a8ff0*/  SEL R6, R28, RZ, P0 ;  /* 0x000000ff1c067207 */ /* 0x000fc40000000000 */
[----:B------:R-:W-:Y:S02]  /*a9000*/  @P1 LOP3.LUT R7, R26, 0x406fe000, RZ, 0xfc, !PT ;  /* 0x406fe0001a071812 */ /* 0x000fe400078efcff */
[----:B------:R-:W-:Y:S01]  /*a9010*/  LOP3.LUT R26, R21, 0xff, RZ, 0xc0, !PT ;  /* 0x000000ff151a7812 */ /* 0x000fe200078ec0ff */
[----:B------:R-:W-:Y:S01]  /*a9020*/  IMAD.MOV.U32 R21, RZ, RZ, 0x80000 ;  /* 0x00080000ff157424 */ /* 0x000fe200078e00ff */
[----:B----4-:R-:W-:Y:S01]  /*a9030*/  LOP3.LUT R31, R31, 0xff, RZ, 0xc0, !PT ;  /* 0x000000ff1f1f7812 */ /* 0x010fe200078ec0ff */
[----:B------:R3:W4:Y:S01]  /*a9040*/  I2F.F64.U32 R24, R0 ;  /* 0x0000000000187312 */ /* 0x0007220000201800 */
[----:B------:R-:W-:-:S03]  /*a9050*/  IADD3 R28, PT, PT, R33, R30, RZ ;  /* 0x0000001e211c7210 */ /* 0x000fc60007ffe0ff */
[----:B------:R-:W-:Y:S02]  /*a9060*/  IMAD.IADD R31, R31, 0x1, R26 ;  /* 0x000000011f1f7824 */ /* 0x000fe400078e021a */
[----:B------:R-:W-:Y:S01]  /*a9070*/  IMAD.MOV.U32 R26, RZ, RZ, 0x80000 ;  /* 0x00080000ff1a7424 */ /* 0x000fe200078e00ff */
[----:B0-----:R-:W-:Y:S01]  /*a9080*/  DSETP.MIN.AND P0, P1, R22, 255, PT ;  /* 0x406fe0001600742a */ /* 0x001fe20003900000 */
[----:B---3--:R-:W-:Y:S01]  /*a9090*/  IMAD.MOV.U32 R0, RZ, RZ, R23 ;  /* 0x000000ffff007224 */ /* 0x008fe200078e0017 */
[----:B------:R-:W-:Y:S01]  /*a90a0*/  I2F.F64.U32 R28, R28 ;  /* 0x0000001c001c7312 */ /* 0x000fe20000201800 */
[----:B----4-:R-:W-:-:S07]  /*a90b0*/  DSETP.MIN.AND P2, P3, R24, 255, PT ;  /* 0x406fe0001800742a */ /* 0x010fce0003b40000 */
        /* <DEDUP_REMOVED lines=13> */
[----:B----4-:R-:W-:-:S03]  /*a9190*/  LOP3.LUT R32, R32, 0xff, RZ, 0xc0, !PT ;  /* 0x000000ff20207812 */ /* 0x010fc600078ec0ff */
[----:B------:R-:W-:Y:S02]  /*a91a0*/  SEL R24, R28, RZ, P0 ;  /* 0x000000ff1c187207 */ /* 0x000fe40000000000 */
[----:B------:R-:W-:Y:S01]  /*a91b0*/  FSEL R25, R21, 3.748046875, P0 ;  /* 0x406fe00015197808 */ /* 0x000fe20000000000 */
[----:B------:R3:W4:Y:S05]  /*a91c0*/  F2I.U32.F64.TRUNC R0, R6 ;  /* 0x0000000600007311 */ /* 0x00072a000030d000 */
[----:B------:R-:W-:Y:S02]  /*a91d0*/  @P1 LOP3.LUT R25, R26, 0x406fe000, RZ, 0xfc, !PT ;  /* 0x406fe0001a191812 */ /* 0x000fe400078efcff */
[----:B0-----:R-:W-:-:S02]  /*a91e0*/  LOP3.LUT R29, R22, 0xff, RZ, 0xc0, !PT ;  /* 0x000000ff161d7812 */ /* 0x001fc400078ec0ff */
[----:B------:R-:W0:Y:S01]  /*a91f0*/  F2I.U32.F64.TRUNC R21, R24 ;  /* 0x0000001800157311 */ /* 0x000e22000030d000 */
        /* <DEDUP_REMOVED lines=8> */
[----:B0-----:R-:W-:-:S04]  /*a9280*/  LOP3.LUT R21, R21, 0xff, RZ, 0xc0, !PT ;  /* 0x000000ff15157812 */ /* 0x001fc800078ec0ff */
[----:B------:R-:W0:Y:S01]  /*a9290*/  I2F.F64.U32 R24, R0 ;  /* 0x0000000000187312 */ /* 0x000e220000201800 */
[----:B------:R-:W-:Y:S01]  /*a92a0*/  IMAD.IADD R21, R42, 0x1, R21 ;  /* 0x000000012a157824 */ /* 0x000fe200078e0215 */
[----:B---3--:R-:W-:-:S06]  /*a92b0*/  LOP3.LUT R7, R6, 0xff, RZ, 0xc0, !PT ;  /* 0x000000ff06077812 */ /* 0x008fcc00078ec0ff */
[----:B------:R-:W3:Y:S01]  /*a92c0*/  I2F.F64.U32 R22, R23 ;  /* 0x0000001700167312 */ /* 0x000ee20000201800 */
[----:B------:R-:W-:Y:S01]  /*a92d0*/  IMAD.IADD R30, R32, 0x1, R7 ;  /* 0x00000001201e7824 */ /* 0x000fe200078e0207 */
[----:B0-----:R-:W-:-:S06]  /*a92e0*/  DSETP.MIN.AND P2, P3, R24, 255, PT ;  /* 0x406fe0001800742a */ /* 0x001fcc0003b40000 */
[----:B------:R0:W4:Y:S01]  /*a92f0*/  I2F.F64.U32 R28, R21 ;  /* 0x00000015001c7312 */ /* 0x0001220000201800 */
[----:B------:R-:W-:Y:S01]  /*a9300*/  IMAD.MOV.U32 R0, RZ, RZ, R25 ;  /* 0x000000ffff007224 */ /* 0x000fe200078e0019 */
[----:B---3--:R-:W-:-:S06]  /*a9310*/  DSETP.MIN.AND P0, P1, R22, 255, PT ;  /* 0x406fe0001600742a */ /* 0x008fcc0003900000 */
[----:B------:R-:W3:Y:S01]  /*a9320*/  I2F.F64.U32 R30, R30 ;  /* 0x0000001e001e7312 */ /* 0x000ee20000201800 */
[----:B------:R-:W-:Y:S01]  /*a9330*/  IMAD.MOV.U32 R6, RZ, RZ, R23 ;  /* 0x000000ffff067224 */ /* 0x000fe200078e0017 */
[----:B------:R-:W-:Y:S01]  /*a9340*/  FSEL R23, R0, 3.748046875, P2 ;  /* 0x406fe00000177808 */ /* 0x000fe20001000000 */
[----:B0-----:R-:W-:Y:S01]  /*a9350*/  IMAD.MOV.U32 R21, RZ, RZ, 0x80000 ;  /* 0x00080000ff157424 */ /* 0x001fe200078e00ff */
        /* <DEDUP_REMOVED lines=13> */
[----:B0-----:R-:W-:Y:S01]  /*a9430*/  IMAD.MOV.U32 R6, RZ, RZ, 0x80000 ;  /* 0x00080000ff067424 */ /* 0x001fe200078e00ff */
[----:B------:R-:W-:Y:S02]  /*a9440*/  FSEL R7, R0, 3.748046875, P2 ;  /* 0x406fe00000077808 */ /* 0x000fe40001000000 */
[----:B------:R-:W-:Y:S02]  /*a9450*/  @P1 LOP3.LUT R25, R21, 0x406fe000, RZ, 0xfc, !PT ;  /* 0x406fe00015191812 */ /* 0x000fe400078efcff */
[----:B------:R-:W-:Y:S02]  /*a9460*/  @P3 LOP3.LUT R7, R6, 0x406fe000, RZ, 0xfc, !PT ;  /* 0x406fe00006073812 */ /* 0x000fe400078efcff */
[----:B------:R-:W-:Y:S01]  /*a9470*/  SEL R6, R30, RZ, P2 ;  /* 0x000000ff1e067207 */ /* 0x000fe20001000000 */
[----:B------:R-:W0:Y:S01]  /*a9480*/  F2I.U32.F64.TRUNC R24, R24 ;  /* 0x0000001800187311 */ /* 0x000e22000030d000 */
[----:B---3--:R-:W-:-:S07]  /*a9490*/  PRMT R126, R22, 0x7610, R126 ;  /* 0x00007610167e7816 */ /* 0x008fce000000007e */
[----:B------:R-:W3:Y:S01]  /*a94a0*/  F2I.U32.F64.TRUNC R6, R6 ;  /* 0x0000000600067311 */ /* 0x000ee2000030d000 */
[----:B0-----:R-:W-:Y:S02]  /*a94b0*/  PRMT R125, R24, 0x7610, R125 ;  /* 0x00007610187d7816 */ /* 0x001fe4000000007d */
[----:B---3--:R-:W-:-:S07]  /*a94c0*/  PRMT R124, R6, 0x7610, R124 ;  /* 0x00007610067c7816 */ /* 0x008fce000000007c */
.L_x_2880:
[----:B------:R-:W-:Y:S05]  /*a94d0*/  BSYNC.RECONVERGENT B6 ;  /* 0x0000000000067941 */ /* 0x000fea0003800200 */
.L_x_2863:
        /* <DEDUP_REMOVED lines=35> */
[----:B0-----:R-:W-:-:S14]  /*a9710*/  DSETP.GT.AND P0, PT, R30, UR6, PT ;  /* 0x000000061e007e2a */ /* 0x001fdc000bf04000 */
[----:B------:R-:W-:Y:S05]  /*a9720*/  @!P0 BRA `(.L_x_3060) ;  /* 0x0000000000948947 */ /* 0x000fea0003800000 */
[----:B------:R-:W-:Y:S01]  /*a9730*/  BSSY.RECONVERGENT B2, `(.L_x_3061) ;  /* 0x0000022000027945 */ /* 0x000fe20003800200 */
[----:B------:R-:W-:Y:S02]  /*a9740*/  IMAD.MOV.U32 R28, RZ, RZ, R30 ;  /* 0x000000ffff1c7224 */ /* 0x000fe400078e001e */
[----:B------:R-:W-:-:S07]  /*a9750*/  IMAD.MOV.U32 R29, RZ, RZ, R31 ;  /* 0x000000ffff1d7224 */ /* 0x000fce00078e001f */
.L_x_3064:
        /* <DEDUP_REMOVED lines=20> */
[----:B-12---:R-:W-:Y:S05]  /*a98a0*/  CALL.REL.NOINC `($__internal_2_$__cuda_sm20_div_rn_f64_full) ;  /* 0x0000011800e07944 */ /* 0x006fea0003c00000 */
.L_x_3063:
[----:B------:R-:W-:Y:S05]  /*a98b0*/  BSYNC.RECONVERGENT B3 ;  /* 0x0000000000037941 */ /* 0x000fea0003800200 */
.L_x_3062:
        /* <DEDUP_REMOVED lines=10> */
.L_x_3061:
[----:B------:R-:W-:Y:S02]  /*a9960*/  IMAD.MOV.U32 R30, RZ, RZ, R22 ;  /* 0x000000ffff1e7224 */ /* 0x000fe400078e0016 */
[----:B------:R-:W-:-:S07]  /*a9970*/  IMAD.MOV.U32 R31, RZ, RZ, R23 ;  /* 0x000000ffff1f7224 */ /* 0x000fce00078e0017 */
.L_x_3060:
[----:B------:R-:W-:Y:S05]  /*a9980*/  BSYNC.RECONVERGENT B1 ;  /* 0x0000000000017941 */ /* 0x000fea0003800200 */
.L_x_3059:
        /* <DEDUP_REMOVED lines=20> */
.L_x_3069:
        /* <DEDUP_REMOVED lines=20> */
[----:B-12---:R-:W-:Y:S05]  /*a9c10*/  CALL.REL.NOINC `($__internal_2_$__cuda_sm20_div_rn_f64_full) ;  /* 0x0000011800047944 */ /* 0x006fea0003c00000 */
.L_x_3068:
[----:B------:R-:W-:Y:S05]  /*a9c20*/  BSYNC.RECONVERGENT B3 ;  /* 0x0000000000037941 */ /* 0x000fea0003800200 */
.L_x_3067:
        /* <DEDUP_REMOVED lines=10> */
.L_x_3066:
[----:B------:R-:W-:Y:S05]  /*a9cd0*/  BSYNC.RECONVERGENT B1 ;  /* 0x0000000000017941 */ /* 0x000fea0003800200 */
.L_x_3065:
        /* <DEDUP_REMOVED lines=28> */
.L_x_3071:
[----:B------:R-:W-:Y:S05]  /*a9ea0*/  BSYNC.RECONVERGENT B1 ;  /* 0x0000000000017941 */ /* 0x000fea0003800200 */
.L_x_3070:
        /* <DEDUP_REMOVED lines=23> */
[----:B------:R-:W-:Y:S02]  /*aa020*/  IMAD.MOV.U32 R28, RZ, RZ, R22 ;  /* 0x000000ffff1c7224 */ /* 0x000fe400078e0016 */
[----:B------:R-:W-:-:S07]  /*aa030*/  IMAD.MOV.U32 R29, RZ, RZ, R23 ;  /* 0x000000ffff1d7224 */ /* 0x000fce00078e0017 */
.L_x_3073:
[----:B------:R-:W-:Y:S05]  /*aa040*/  BSYNC.RECONVERGENT B1 ;  /* 0x0000000000017941 */ /* 0x000fea0003800200 */
.L_x_3072:
        /* <DEDUP_REMOVED lines=20> */
[----:B-12---:R-:W-:Y:S05]  /*aa190*/  CALL.REL.NOINC `($__internal_2_$__cuda_sm20_div_rn_f64_full) ;  /* 0x0000011000a47944 */ /* 0x006fea0003c00000 */
.L_x_3075:
[----:B------:R-:W-:Y:S05]  /*aa1a0*/  BSYNC.RECONVERGENT B1 ;  /* 0x0000000000017941 */ /* 0x000fea0003800200 */
.L_x_3074:
[----:B------:R-:W-:Y:S02]  /*aa1b0*/  IMAD.MOV.U32 R6, RZ, RZ, R22 ;  /* 0x000000ffff067224 */ /* 0x000fe400078e0016 */
[----:B------:R-:W-:-:S07]  /*aa1c0*/  IMAD.MOV.U32 R7, RZ, RZ, R23 ;  /* 0x000000ffff077224 */ /* 0x000fce00078e0017 */
.L_x_3058:
[----:B------:R-:W-:Y:S05]  /*aa1d0*/  BSYNC.RECONVERGENT B0 ;  /* 0x0000000000007941 */ /* 0x000fea0003800200 */
.L_x_3057:
        /* <DEDUP_REMOVED lines=20> */
.L_x_3082:
        /* <DEDUP_REMOVED lines=21> */
.L_x_3081:
[----:B------:R-:W-:Y:S05]  /*aa470*/  BSYNC.RECONVERGENT B2 ;  /* 0x0000000000027941 */ /* 0x000fea0003800200 */
.L_x_3080:
        /* <DEDUP_REMOVED lines=10> */
.L_x_3079:
[----:B------:R-:W-:Y:S05]  /*aa520*/  BSYNC.RECONVERGENT B0 ;  /* 0x0000000000007941 */ /* 0x000fea0003800200 */
.L_x_3078:
        /* <DEDUP_REMOVED lines=12> */
.L_x_3099:
[----:B------:R-:W0:Y:S02]  /*aa5f0*/  LDC.64 R24, c[0x0][0x3a0] ;  /* 0x0000e800ff187b82 */ /* 0x000e240000000a00 */
[----:B0-----:R-:W-:-:S05]  /*aa600*/  IMAD.WIDE.U32 R24, R72, 0x40, R24 ;  /* 0x0000004048187825 */ /* 0x001fca00078e0018 */
[----:B------:R-:W3:Y:S01]  /*aa610*/  LDG.E R0, desc[UR4][R24.64] ;  /* 0x0000000418007981 */ /* 0x000ee2000c1e1900 */
[----:B------:R-:W-:Y:S01]  /*aa620*/  BSSY.RELIABLE B0, `(.L_x_3084) ;  /* 0x0000099000007945 */ /* 0x000fe20003800100 */
[----:B---3--:R-:W-:-:S13]  /*aa630*/  ISETP.NE.AND P0, PT, R0, 0x1, PT ;  /* 0x000000010000780c */ /* 0x008fda0003f05270 */
[----:B------:R-:W-:Y:S05]  /*aa640*/  @P0 BRA `(.L_x_3085) ;  /* 0x0000000800580947 */ /* 0x000fea0003800000 */
[----:B------:R-:W3:Y:S04]  /*aa650*/  LDG.E.64 R34, desc[UR4][R24.64+0x18] ;  /* 0x0000180418227981 */ /* 0x000ee8000c1e1b00 */
[----:B------:R-:W4:Y:S04]  /*aa660*/  LDG.E.64 R38, desc[UR4][R24.64+0x10] ;  /* 0x0000100418267981 */ /* 0x000f28000c1e1b00 */
[----:B------:R-:W5:Y:S01]  /*aa670*/  LDG.E.64 R36, desc[UR4][R24.64+0x20] ;  /* 0x0000200418247981 */ /* 0x000f62000c1e1b00 */
[----:B------:R-:W-:Y:S01]  /*aa680*/  BSSY.RECONVERGENT B1, `(.L_x_3086) ;  /* 0x0000035000017945 */ /* 0x000fe20003800200 */
[----:B------:R-:W-:Y:S01]  /*aa690*/  CS2R R42, SRZ ;  /* 0x00000000002a7805 */ /* 0x000fe2000001ff00 */
[----:B---3--:R-:W-:-:S02]  /*aa6a0*/  DADD R34, -R184, R34 ;  /* 0x00000000b8227229 */ /* 0x008fc40000000122 */
[----:B----4-:R-:W-:-:S06]  /*aa6b0*/  DADD R38, -R186, R38 ;  /* 0x00000000ba267229 */ /* 0x010fcc0000000126 */
[----:B------:R-:W-:Y:S02]  /*aa6c0*/  DMUL R22, R34, R34 ;  /* 0x0000002222167228 */ /* 0x000fe40000000000 */
[----:B-----5:R-:W-:-:S06]  /*aa6d0*/  DADD R36, -R182, R36 ;  /* 0x00000000b6247229 */ /* 0x020fcc0000000124 */
        /* <DEDUP_REMOVED lines=13> */
.L_x_3091:
        /* <DEDUP_REMOVED lines=21> */
.L_x_3090:
[----:B------:R-:W-:Y:S05]  /*aa900*/  BSYNC.RECONVERGENT B3 ;  /* 0x0000000000037941 */ /* 0x000fea0003800200 */
.L_x_3089:
        /* <DEDUP_REMOVED lines=10> */
.L_x_3088:
[----:B------:R-:W-:Y:S01]  /*aa9b0*/  MOV R42, R22 ;  /* 0x00000016002a7202 */ /* 0x000fe20000000f00 */
[----:B------:R-:W-:-:S07]  /*aa9c0*/  IMAD.MOV.U32 R43, RZ, RZ, R23 ;  /* 0x000000ffff2b7224 */ /* 0x000fce00078e0017 */
.L_x_3087:
[----:B------:R-:W-:Y:S05]  /*aa9d0*/  BSYNC.RECONVERGENT B1 ;  /* 0x0000000000017941 */ /* 0x000fea0003800200 */
.L_x_3086:
        /* <DEDUP_REMOVED lines=29> */
.L_x_3095:
[----:B------:R-:W-:Y:S05]  /*aabb0*/  BSYNC.RECONVERGENT B2 ;  /* 0x0000000000027941 */ /* 0x000fea0003800200 */
.L_x_3094:
        /* <DEDUP_REMOVED lines=12> */
[----:B------:R-:W-:Y:S01]  /*aac80*/  IMAD.MOV.U32 R40, RZ, RZ, R22 ;  /* 0x000000ffff287224 */ /* 0x000fe200078e0016 */
[----:B------:R-:W-:-:S08]  /*aac90*/  MOV R41, R23 ;  /* 0x0000001700297202 */ /* 0x000fd00000000f00 */
        /* <DEDUP_REMOVED lines=9> */
[----:B------:R-:W-:Y:S02]  /*aad30*/  IMAD.MOV.U32 R24, RZ, RZ, R22 ;  /* 0x000000ffff187224 */ /* 0x000fe400078e0016 */
[----:B------:R-:W-:-:S07]  /*aad40*/  IMAD.MOV.U32 R25, RZ, RZ, R23 ;  /* 0x000000ffff197224 */ /* 0x000fce00078e0017 */
.L_x_3097:
[----:B------:R-:W-:Y:S05]  /*aad50*/  BSYNC.RECONVERGENT B2 ;  /* 0x0000000000027941 */ /* 0x000fea0003800200 */
.L_x_3096:
        /* <DEDUP_REMOVED lines=23> */
.L_x_3098:
[----:B------:R-:W-:Y:S05]  /*aaed0*/  BSYNC.RECONVERGENT B2 ;  /* 0x0000000000027941 */ /* 0x000fea0003800200 */
.L_x_3093:
[----:B------:R-:W-:Y:S05]  /*aaee0*/  BSYNC.RECONVERGENT B1 ;  /* 0x0000000000017941 */ /* 0x000fea0003800200 */
.L_x_3092:
        /* <DEDUP_REMOVED lines=12> */
.L_x_3085:
[----:B------:R-:W-:Y:S05]  /*aafb0*/  BSYNC.RELIABLE B0 ;  /* 0x0000000000007941 */ /* 0x000fea0003800100 */
.L_x_3084:
[----:B------:R-:W0:Y:S01]  /*aafc0*/  LDCU UR6, c[0x0][0x3a8] ;  /* 0x00007500ff0677ac */ /* 0x000e220008000800 */
[----:B------:R-:W-:-:S04]  /*aafd0*/  IADD3 R72, PT, PT, R72, 0x1, RZ ;  /* 0x0000000148487810 */ /* 0x000fc80007ffe0ff */
[----:B0-----:R-:W-:-:S13]  /*aafe0*/  ISETP.NE.AND P0, PT, R72, UR6, PT ;  /* 0x0000000648007c0c */ /* 0x001fda000bf05270 */
[----:B------:R-:W-:Y:S05]  /*aaff0*/  @P0 BRA `(.L_x_3099) ;  /* 0xfffffff4007c0947 */ /* 0x000fea000383ffff */
.L_x_3083:
        /* <DEDUP_REMOVED lines=13> */
.L_x_3117:
[----:B------:R-:W0:Y:S02]  /*ab0d0*/  LDC.64 R22, c[0x0][0x380] ;  /* 0x0000e000ff167b82 */ /* 0x000e240000000a00 */
[----:B0-----:R-:W-:-:S05]  /*ab0e0*/  IMAD.WIDE.U32 R22, R106, 0x80, R22 ;  /* 0x000000806a167825 */ /* 0x001fca00078e0016 */
[----:B------:R-:W3:Y:S04]  /*ab0f0*/  LDG.E.64 R100, desc[UR4][R22.64+0x58] ;  /* 0x0000580416647981 */ /* 0x000ee8000c1e1b00 */
[----:B------:R-:W3:Y:S04]  /*ab100*/  LDG.E.64 R102, desc[UR4][R22.64+0x10] ;  /* 0x0000100416667981 */ /* 0x000ee8000c1e1b00 */
[----:B------:R-:W4:Y:S04]  /*ab110*/  LDG.E.64 R98, desc[UR4][R22.64+0x50] ;  /* 0x0000500416627981 */ /* 0x000f28000c1e1b00 */
[----:B------:R-:W4:Y:S04]  /*ab120*/  LDG.E.64 R82, desc[UR4][R22.64+0x8] ;  /* 0x0000080416527981 */ /* 0x000f28000c1e1b00 */
[----:B------:R-:W2:Y:S04]  /*ab130*/  LDG.E.64 R96, desc[UR4][R22.64+0x48] ;  /* 0x0000480416607981 */ /* 0x000ea8000c1e1b00 */
[----:B------:R-:W2:Y:S04]  /*ab140*/  LDG.E.64 R108, desc[UR4][R22.64] ;  /* 0x00000004166c7981 */ /* 0x000ea8000c1e1b00 */
[----:B------:R-:W2:Y:S04]  /*ab150*/  LDG.E.64 R38, desc[UR4][R22.64+0x20] ;  /* 0x0000200416267981 */ /* 0x000ea8000c1e1b00 */
[----:B------:R-:W2:Y:S04]  /*ab160*/  LDG.E.64 R36, desc[UR4][R22.64+0x18] ;  /* 0x0000180416247981 */ /* 0x000ea8000c1e1b00 */
[----:B------:R-:W2:Y:S04]  /*ab170*/  LDG.E.64 R88, desc[UR4][R22.64+0x28] ;  /* 0x0000280416587981 */ /* 0x000ea8000c1e1b00 */
[----:B------:R-:W5:Y:S04]  /*ab180*/  LDG.E.64 R94, desc[UR4][R22.64+0x40] ;  /* 0x00004004165e7981 */ /* 0x000f68000c1e1b00 */
[----:B------:R-:W5:Y:S04]  /*ab190*/  LDG.E.64 R92, desc[UR4][R22.64+0x38] ;  /* 0x00003804165c7981 */ /* 0x000f68000c1e1b00 */
[----:B------:R0:W5:Y:S01]  /*ab1a0*/  LDG.E.64 R90, desc[UR4][R22.64+0x30] ;  /* 0x00003004165a7981 */ /* 0x000162000c1e1b00 */
[----:B------:R-:W-:Y:S01]  /*ab1b0*/  UMOV UR6, 0x812dea11 ;  /* 0x812dea1100067882 */ /* 0x000fe20000000000 */
[----:B------:R-:W-:Y:S01]  /*ab1c0*/  UMOV UR7, 0x3d719799 ;  /* 0x3d71979900077882 */ /* 0x000fe20000000000 */
[----:B------:R-:W-:Y:S01]  /*ab1d0*/  BSSY.RECONVERGENT B1, `(.L_x_3101) ;  /* 0x0000074000017945 */ /* 0x000fe20003800200 */
[----:B------:R-:W-:-:S02]  /*ab1e0*/  PLOP3.LUT P1, PT, PT, PT, PT, 0x8, 0x80 ;  /* 0x000000000080781c */ /* 0x000fc40003f2e170 */
[----:B-1----:R-:W-:Y:S01]  /*ab1f0*/  CS2R R104, SRZ ;  /* 0x0000000000687805 */ /* 0x002fe2000001ff00 */
[----:B---3--:R-:W-:Y:S02]  /*ab200*/  DADD R40, R100, -R102 ;  /* 0x0000000064287229 */ /* 0x008fe40000000866 */
[----:B----4-:R-:W-:-:S06]  /*ab210*/  DADD R42, R98, -R82 ;  /* 0x00000000622a7229 */ /* 0x010fcc0000000852 */
[----:B------:R-:W-:Y:S02]  /*ab220*/  DMUL R64, R40, R30 ;  /* 0x0000001e28407228 */ /* 0x000fe40000000000 */
[----:B--2---:R-:W-:Y:S02]  /*ab230*/  DADD R72, R96, -R108 ;  /* 0x0000000060487229 */ /* 0x004fe4000000086c */
        /* <DEDUP_REMOVED lines=42> */
.L_x_3104:
[----:B------:R-:W-:Y:S05]  /*ab4e0*/  BSYNC.RECONVERGENT B2 ;  /* 0x0000000000027941 */ /* 0x000fea0003800200 */
.L_x_3103:
        /* <DEDUP_REMOVED lines=33> */
.L_x_3106:
[----:B------:R-:W-:Y:S05]  /*ab700*/  BSYNC.RECONVERGENT B2 ;  /* 0x0000000000027941 */ /* 0x000fea0003800200 */
.L_x_3105:
        /* <DEDUP_REMOVED lines=28> */
.L_x_3108:
[----:B------:R-:W-:Y:S05]  /*ab8d0*/  BSYNC.RECONVERGENT B2 ;  /* 0x0000000000027941 */ /* 0x000fea0003800200 */
.L_x_3107:
[----:B------:R-:W-:-:S06]  /*ab8e0*/  DSETP.GEU.AND P1, PT, R22, RZ, PT ;  /* 0x000000ff1600722a */ /* 0x000fcc0003f2e000 */
[----:B------:R-:W-:Y:S02]  /*ab8f0*/  FSEL R104, R22, RZ, P1 ;  /* 0x000000ff16687208 */ /* 0x000fe40000800000 */
[----:B------:R-:W-:-:S07]  /*ab900*/  FSEL R105, R23, RZ, P1 ;  /* 0x000000ff17697208 */ /* 0x000fce0000800000 */
.L_x_3102:
[----:B------:R-:W-:Y:S05]  /*ab910*/  BSYNC.RECONVERGENT B1 ;  /* 0x0000000000017941 */ /* 0x000fea0003800200 */
.L_x_3101:
        /* <DEDUP_REMOVED lines=51> */
.L_x_3112:
[----:B------:R-:W-:Y:S05]  /*abc50*/  BSYNC.RECONVERGENT B2 ;  /* 0x0000000000027941 */ /* 0x000fea0003800200 */
.L_x_3111:
        /* <DEDUP_REMOVED lines=33> */
.L_x_3114:
[----:B------:R-:W-:Y:S05]  /*abe70*/  BSYNC.RECONVERGENT B2 ;  /* 0x0000000000027941 */ /* 0x000fea0003800200 */
.L_x_3113:
        /* <DEDUP_REMOVED lines=28> */
.L_x_3116:
[----:B------:R-:W-:Y:S05]  /*ac040*/  BSYNC.RECONVERGENT B2 ;  /* 0x0000000000027941 */ /* 0x000fea0003800200 */
.L_x_3115:
[----:B------:R-:W-:-:S06]  /*ac050*/  DSETP.GEU.AND P0, PT, R22, RZ, PT ;  /* 0x000000ff1600722a */ /* 0x000fcc0003f0e000 */
[----:B------:R-:W-:Y:S02]  /*ac060*/  FSEL R40, R22, RZ, P0 ;  /* 0x000000ff16287208 */ /* 0x000fe40000000000 */
[----:B------:R-:W-:-:S07]  /*ac070*/  FSEL R41, R23, RZ, P0 ;  /* 0x000000ff17297208 */ /* 0x000fce0000000000 */
.L_x_3110:
[----:B------:R-:W-:Y:S05]  /*ac080*/  BSYNC.RECONVERGENT B1 ;  /* 0x0000000000017941 */ /* 0x000fea0003800200 */
.L_x_3109:
        /* <DEDUP_REMOVED lines=26> */
.L_x_3100:
        /* <DEDUP_REMOVED lines=11> */
.L_x_3140:
[----:B------:R-:W0:Y:S02]  /*ac2e0*/  LDC.64 R80, c[0x0][0x390] ;  /* 0x0000e400ff507b82 */ /* 0x000e240000000a00 */
[----:B0-----:R-:W-:-:S05]  /*ac2f0*/  IMAD.WIDE.U32 R80, R90, 0x60, R80 ;  /* 0x000000605a507825 */ /* 0x001fca00078e0050 */
[----:B------:R-:W3:Y:S04]  /*ac300*/  LDG.E.64 R86, desc[UR4][R80.64+0x10] ;  /* 0x0000100450567981 */ /* 0x000ee8000c1e1b00 */
[----:B------:R-:W3:Y:S04]  /*ac310*/  LDG.E.64 R78, desc[UR4][R80.64+0x40] ;  /* 0x00004004504e7981 */ /* 0x000ee8000c1e1b00 */
[----:B------:R-:W4:Y:S04]  /*ac320*/  LDG.E.64 R82, desc[UR4][R80.64+0x8] ;  /* 0x0000080450527981 */ /* 0x000f28000c1e1b00 */
[----:B------:R-:W4:Y:S04]  /*ac330*/  LDG.E.64 R74, desc[UR4][R80.64+0x38] ;  /* 0x00003804504a7981 */ /* 0x000f28000c1e1b00 */
[----:B--2---:R-:W2:Y:S04]  /*ac340*/  LDG.E.64 R84, desc[UR4][R80.64] ;  /* 0x0000000450547981 */ /* 0x004ea8000c1e1b00 */
[----:B------:R-:W2:Y:S04]  /*ac350*/  LDG.E.64 R76, desc[UR4][R80.64+0x30] ;  /* 0x00003004504c7981 */ /* 0x000ea8000c1e1b00 */
        /* <DEDUP_REMOVED lines=8> */
[----:B---3--:R-:W-:Y:S02]  /*ac3e0*/  DADD R78, -R86, R78 ;  /* 0x00000000564e7229 */ /* 0x008fe4000000014e */
[----:B----4-:R-:W-:-:S06]  /*ac3f0*/  DADD R74, -R82, R74 ;  /* 0x00000000524a7229 */ /* 0x010fcc000000014a */
[----:B------:R-:W-:Y:S02]  /*ac400*/  DMUL R24, R78, R30 ;  /* 0x0000001e4e187228 */ /* 0x000fe40000000000 */
[----:B--2---:R-:W-:Y:S02]  /*ac410*/  DADD R76, -R84, R76 ;  /* 0x00000000544c7229 */ /* 0x004fe4000000014c */
        /* <DEDUP_REMOVED lines=42> */
.L_x_3125:
[----:B------:R-:W-:Y:S05]  /*ac6c0*/  BSYNC.RECONVERGENT B4 ;  /* 0x0000000000047941 */ /* 0x000fea0003800200 */
.L_x_3124:
        /* <DEDUP_REMOVED lines=33> */
.L_x_3127:
[----:B------:R-:W-:Y:S05]  /*ac8e0*/  BSYNC.RECONVERGENT B4 ;  /* 0x0000000000047941 */ /* 0x000fea0003800200 */
.L_x_3126:
        /* <DEDUP_REMOVED lines=28> */
.L_x_3129:
[----:B------:R-:W-:Y:S05]  /*acab0*/  BSYNC.RECONVERGENT B4 ;  /* 0x0000000000047941 */ /* 0x000fea0003800200 */
.L_x_3128:
[----:B------:R-:W-:-:S06]  /*acac0*/  DSETP.GEU.AND P1, PT, R22, RZ, PT ;  /* 0x000000ff1600722a */ /* 0x000fcc0003f2e000 */
[----:B------:R-:W-:Y:S02]  /*acad0*/  PLOP3.LUT P0, PT, P1, PT, PT, 0x8, 0x80 ;  /* 0x000000000080781c */ /* 0x000fe40000f0e170 */
[----:B------:R-:W-:Y:S02]  /*acae0*/  FSEL R88, R22, RZ, P1 ;  /* 0x000000ff16587208 */ /* 0x000fe40000800000 */
[----:B------:R-:W-:-:S09]  /*acaf0*/  FSEL R89, R23, RZ, P1 ;  /* 0x000000ff17597208 */ /* 0x000fd20000800000 */
.L_x_3123:
[----:B------:R-:W-:Y:S05]  /*acb00*/  BSYNC.RECONVERGENT B3 ;  /* 0x0000000000037941 */ /* 0x000fea0003800200 */
.L_x_3122:
        /* <DEDUP_REMOVED lines=70> */
.L_x_3133:
[----:B------:R-:W-:Y:S05]  /*acf70*/  BSYNC.RECONVERGENT B4 ;  /* 0x0000000000047941 */ /* 0x000fea0003800200 */
.L_x_3132:
        /* <DEDUP_REMOVED lines=33> */
.L_x_3135:
[----:B------:R-:W-:Y:S05]  /*ad190*/  BSYNC.RECONVERGENT B4 ;  /* 0x0000000000047941 */ /* 0x000fea0003800200 */
.L_x_3134:
        /* <DEDUP_REMOVED lines=28> */
.L_x_3137:
[----:B------:R-:W-:Y:S05]  /*ad360*/  BSYNC.RECONVERGENT B4 ;  /* 0x0000000000047941 */ /* 0x000fea0003800200 */
.L_x_3136:
[----:B------:R-:W-:-:S06]  /*ad370*/  DSETP.GEU.AND P0, PT, R22, RZ, PT ;  /* 0x000000ff1600722a */ /* 0x000fcc0003f0e000 */
[----:B------:R-:W-:Y:S02]  /*ad380*/  PLOP3.LUT P1, PT, P0, PT, PT, 0x8, 0x80 ;  /* 0x000000000080781c */ /* 0x000fe4000072e170 */
[----:B------:R-:W-:Y:S02]  /*ad390*/  FSEL R74, R22, RZ, P0 ;  /* 0x000000ff164a7208 */ /* 0x000fe40000000000 */
[----:B------:R-:W-:-:S09]  /*ad3a0*/  FSEL R75, R23, RZ, P0 ;  /* 0x000000ff174b7208 */ /* 0x000fd20000000000 */
.L_x_3131:
[----:B------:R-:W-:Y:S05]  /*ad3b0*/  BSYNC.RECONVERGENT B3 ;  /* 0x0000000000037941 */ /* 0x000fea0003800200 */
.L_x_3130:
        /* <DEDUP_REMOVED lines=10> */
.L_x_3139:
[----:B------:R-:W-:Y:S05]  /*ad460*/  BSYNC.RECONVERGENT B3 ;  /* 0x0000000000037941 */ /* 0x000fea0003800200 */
.L_x_3138:
[----:B------:R-:W0:Y:S01]  /*ad470*/  LDCU UR6, c[0x0][0x398] ;  /* 0x00007300ff0677ac */ /* 0x000e220008000800 */
[----:B------:R-:W-:Y:S02]  /*ad480*/  VIADD R90, R90, 0x2 ;  /* 0x000000025a5a7836 */ /* 0x000fe40000000000 */
[----:B0-----:R-:W-:-:S05]  /*ad490*/  IMAD.U32 R0, RZ, RZ, UR6 ;  /* 0x00000006ff007e24 */ /* 0x001fca000f8e00ff */
[----:B------:R-:W-:-:S04]  /*ad4a0*/  LOP3.LUT R88, R0, 0x7ffffffe, RZ, 0xc0, !PT ;  /* 0x7ffffffe00587812 */ /* 0x000fc800078ec0ff */
[----:B------:R-:W-:-:S13]  /*ad4b0*/  ISETP.NE.AND P0, PT, R90, R88, PT ;  /* 0x000000585a00720c */ /* 0x000fda0003f05270 */
[----:B------:R-:W-:Y:S05]  /*ad4c0*/  @P0 BRA `(.L_x_3140) ;  /* 0xffffffec00840947 */ /* 0x000fea000383ffff */
[----:B------:R-:W-:Y:S05]  /*ad4d0*/  BSYNC.RECONVERGENT B0 ;  /* 0x0000000000007941 */ /* 0x000fea0003800200 */
.L_x_3121:
[----:B------:R-:W-:Y:S05]  /*ad4e0*/  BSYNC.RECONVERGENT B1 ;  /* 0x0000000000017941 */ /* 0x000fea0003800200 */
.L_x_3120:
[----:B------:R-:W-:-:S04]  /*ad4f0*/  LOP3.LUT R0, R0, 0x1, RZ, 0xc0, !PT ;  /* 0x0000000100007812 */ /* 0x000fc800078ec0ff */
[----:B------:R-:W-:-:S13]  /*ad500*/  ISETP.NE.U32.AND P0, PT, R0, 0x1, PT ;  /* 0x000000010000780c */ /* 0x000fda0003f05070 */
[----:B------:R-:W-:Y:S05]  /*ad510*/  @P0 BRA `(.L_x_3119) ;  /* 0x0000000800340947 */ /* 0x000fea0003800000 */
[----:B------:R-:W0:Y:S02]  /*ad520*/  LDC.64 R22, c[0x0][0x390] ;  /* 0x0000e400ff167b82 */ /* 0x000e240000000a00 */
[----:B0-----:R-:W-:-:S05]  /*ad530*/  IMAD.WIDE.U32 R22, R88, 0x60, R22 ;  /* 0x0000006058167825 */ /* 0x001fca00078e0016 */
[----:B------:R-:W3:Y:S04]  /*ad540*/  LDG.E.64 R76, desc[UR4][R22.64+0x10] ;  /* 0x00001004164c7981 */ /* 0x000ee8000c1e1b00 */
[----:B------:R-:W3:Y:S04]  /*ad550*/  LDG.E.64 R72, desc[UR4][R22.64+0x40] ;  /* 0x0000400416487981 */ /* 0x000ee8000c1e1b00 */
[----:B------:R-:W4:Y:S04]  /*ad560*/  LDG.E.64 R78, desc[UR4][R22.64] ;  /* 0x00000004164e7981 */ /* 0x000f28000c1e1b00 */
[----:B------:R-:W5:Y:S04]  /*ad570*/  LDG.E.64 R80, desc[UR4][R22.64+0x8] ;  /* 0x0000080416507981 */ /* 0x000f68000c1e1b00 */
[----:B------:R-:W4:Y:S04]  /*ad580*/  LDG.E.64 R42, desc[UR4][R22.64+0x30] ;  /* 0x00003004162a7981 */ /* 0x000f28000c1e1b00 */
[----:B------:R-:W5:Y:S04]  /*ad590*/  LDG.E.64 R40, desc[UR4][R22.64+0x38] ;  /* 0x0000380416287981 */ /* 0x000f68000c1e1b00 */
[----:B------:R-:W5:Y:S04]  /*ad5a0*/  LDG.E.64 R86, desc[UR4][R22.64+0x20] ;  /* 0x0000200416567981 */ /* 0x000f68000c1e1b00 */
[----:B--2---:R-:W2:Y:S04]  /*ad5b0*/  LDG.E.64 R84, desc[UR4][R22.64+0x18] ;  /* 0x0000180416547981 */ /* 0x004ea8000c1e1b00 */
[----:B------:R0:W2:Y:S01]  /*ad5c0*/  LDG.E.64 R82, desc[UR4][R22.64+0x28] ;  /* 0x0000280416527981 */ /* 0x0000a2000c1e1b00 */
[----:B------:R-:W-:Y:S01]  /*ad5d0*/  UMOV UR6, 0x812dea11 ;  /* 0x812dea1100067882 */ /* 0x000fe20000000000 */
[----:B------:R-:W-:Y:S01]  /*ad5e0*/  UMOV UR7, 0x3d719799 ;  /* 0x3d71979900077882 */ /* 0x000fe20000000000 */
[----:B------:R-:W-:Y:S01]  /*ad5f0*/  BSSY.RECONVERGENT B0, `(.L_x_3141) ;  /* 0x0000075000007945 */ /* 0x000fe20003800200 */
[----:B------:R-:W-:-:S02]  /*ad600*/  PLOP3.LUT P0, PT, PT, PT, PT, 0x80, 0x8 ;  /* 0x000000000008781c */ /* 0x000fc40003f0f070 */
        /* <DEDUP_REMOVED lines=8> */
[----:B--2---:R-:W-:Y:S02]  /*ad690*/  DADD R84, -R78, R84 ;  /* 0x000000004e547229 */ /* 0x004fe40000000154 */
        /* <DEDUP_REMOVED lines=38> */
.L_x_3144:
[----:B------:R-:W-:Y:S05]  /*ad900*/  BSYNC.RECONVERGENT B1 ;  /* 0x0000000000017941 */ /* 0x000fea0003800200 */
.L_x_3143:
        /* <DEDUP_REMOVED lines=33> */
.L_x_3146:
[----:B------:R-:W-:Y:S05]  /*adb20*/  BSYNC.RECONVERGENT B1 ;  /* 0x0000000000017941 */ /* 0x000fea0003800200 */
.L_x_3145:
        /* <DEDUP_REMOVED lines=28> */
.L_x_3148:
[----:B------:R-:W-:Y:S05]  /*adcf0*/  BSYNC.RECONVERGENT B1 ;  /* 0x0000000000017941 */ /* 0x000fea0003800200 */
.L_x_3147:
[----:B------:R-:W-:-:S06]  /*add00*/  DSETP.GEU.AND P1, PT, R22, RZ, PT ;  /* 0x000000ff1600722a */ /* 0x000fcc0003f2e000 */
[----:B------:R-:W-:Y:S02]  /*add10*/  PLOP3.LUT P0, PT, P1, PT, PT, 0x8, 0x80 ;  /* 0x000000000080781c */ /* 0x000fe40000f0e170 */
[----:B------:R-:W-:Y:S02]  /*add20*/  FSEL R74, R22, RZ, P1 ;  /* 0x000000ff164a7208 */ /* 0x000fe40000800000 */
[----:B------:R-:W-:-:S09]  /*add30*/  FSEL R75, R23, RZ, P1 ;  /* 0x000000ff174b7208 */ /* 0x000fd20000800000 */
.L_x_3142:
[----:B------:R-:W-:Y:S05]  /*add40*/  BSYNC.RECONVERGENT B0 ;  /* 0x0000000000007941 */ /* 0x000fea0003800200 */
.L_x_3141:
        /* <DEDUP_REMOVED lines=10> */
.L_x_3119:
[----:B------:R-:W-:Y:S05]  /*addf0*/  BSYNC.RECONVERGENT B2 ;  /* 0x0000000000027941 */ /* 0x000fea0003800200 */
.L_x_3118:
        /* <DEDUP_REMOVED lines=23> */
[----:B------:R-:W3:Y:S04]  /*adf70*/  LDG.E.64 R74, desc[UR4][R22.64+0x30] ;  /* 0x00003004164a7981 */ /* 0x000ee8000c1e1b00 */
[----:B------:R-:W3:Y:S04]  /*adf80*/  LDG.E.64 R36, desc[UR4][R22.64] ;  /* 0x0000000416247981 */ /* 0x000ee8000c1e1b00 */
[----:B------:R-:W4:Y:S04]  /*adf90*/  LDG.E.64 R76, desc[UR4][R22.64+0x38] ;  /* 0x00003804164c7981 */ /* 0x000f28000c1e1b00 */
[----:B------:R-:W4:Y:S01]  /*adfa0*/  LDG.E.64 R34, desc[UR4][R22.64+0x8] ;  /* 0x0000080416227981 */ /* 0x000f22000c1e1b00 */
[----:B------:R-:W-:Y:S01]  /*adfb0*/  IMAD.MOV.U32 R21, RZ, RZ, 0x3d719799 ;  /* 0x3d719799ff157424 */ /* 0x000fe200078e00ff */
[----:B------:R-:W-:Y:S01]  /*adfc0*/  UMOV UR6, 0x812dea11 ;  /* 0x812dea1100067882 */ /* 0x000fe20000000000 */
[----:B------:R-:W-:Y:S01]  /*adfd0*/  UMOV UR7, 0x3d719799 ;  /* 0x3d71979900077882 */ /* 0x000fe20000000000 */
[----:B------:R-:W-:Y:S01]  /*adfe0*/  IMAD.MOV.U32 R24, RZ, RZ, 0x1 ;  /* 0x00000001ff187424 */ /* 0x000fe200078e00ff */
[----:B--2---:R-:W5:Y:S04]  /*adff0*/  LDG.E.64 R84, desc[UR4][R22.64+0x10] ;  /* 0x0000100416547981 */ /* 0x004f68000c1e1b00 */
[----:B------:R-:W5:Y:S04]  /*ae000*/  LDG.E.64 R82, desc[UR4][R22.64+0x18] ;  /* 0x0000180416527981 */ /* 0x000f68000c1e1b00 */
[----:B------:R-:W5:Y:S04]  /*ae010*/  LDG.E.64 R38, desc[UR4][R22.64+0x20] ;  /* 0x0000200416267981 */ /* 0x000f68000c1e1b00 */
[----:B------:R-:W5:Y:S04]  /*ae020*/  LDG.E.64 R40, desc[UR4][R22.64+0x28] ;  /* 0x0000280416287981 */ /* 0x000f68000c1e1b00 */
[----:B------:R-:W5:Y:S04]  /*ae030*/  LDG.E.64 R42, desc[UR4][R22.64+0x40] ;  /* 0x00004004162a7981 */ /* 0x000f68000c1e1b00 */
[----:B------:R0:W5:Y:S01]  /*ae040*/  LDG.E.64 R72, desc[UR4][R22.64+0x60] ;  /* 0x0000600416487981 */ /* 0x000162000c1e1b00 */
[----:B------:R-:W-:Y:S01]  /*ae050*/  BSSY.RECONVERGENT B1, `(.L_x_3152) ;  /* 0x0000021000017945 */ /* 0x000fe20003800200 */
[----:B---3--:R-:W-:-:S02]  /*ae060*/  DADD R74, R74, -R36 ;  /* 0x000000004a4a7229 */ /* 0x008fc40000000824 */
[----:B------:R-:W-:-:S06]  /*ae070*/  DADD R86, R186, -R36 ;  /* 0x00000000ba567229 */ /* 0x000fcc0000000824 */
[C---:B------:R-:W-:Y:S02]  /*ae080*/  DSETP.GEU.AND P1, PT, R74.reuse, RZ, PT ;  /* 0x000000ff4a00722a */ /* 0x040fe40003f2e000 */
[----:B------:R-:W-:Y:S02]  /*ae090*/  DSETP.GEU.AND P0, PT, |R74|, UR6, PT ;  /* 0x000000064a007e2a */ /* 0x000fe4000bf0e200 */
[--C-:B----4-:R-:W-:Y:S02]  /*ae0a0*/  DADD R76, R76, -R34.reuse ;  /* 0x000000004c4c7229 */ /* 0x110fe40000000822 */
        /* <DEDUP_REMOVED lines=27> */
.L_x_3153:
[----:B------:R-:W-:Y:S05]  /*ae260*/  BSYNC.RECONVERGENT B1 ;  /* 0x0000000000017941 */ /* 0x000fea0003800200 */
.L_x_3152:
        /* <DEDUP_REMOVED lines=20> */
[----:B------:R0:W2:Y:S11]  /*ae3b0*/  F2I.F64.TRUNC R86, R24 ;  /* 0x0000001800567311 */ /* 0x0000b6000030d100 */
[----:B0-----:R-:W-:Y:S05]  /*ae3c0*/  @P0 BRA P1, `(.L_x_3155) ;  /* 0x0000000000180947 */ /* 0x001fea0000800000 */
[----:B------:R-:W-:Y:S01]  /*ae3d0*/  IMAD.MOV.U32 R22, RZ, RZ, R78 ;  /* 0x000000ffff167224 */ /* 0x000fe200078e004e */
[----:B------:R-:W-:Y:S01]  /*ae3e0*/  MOV R0, 0xae430 ;  /* 0x000ae43000007802 */ /* 0x000fe20000000f00 */
[----:B------:R-:W-:Y:S02]  /*ae3f0*/  IMAD.MOV.U32 R21, RZ, RZ, R79 ;  /* 0x000000ffff157224 */ /* 0x000fe400078e004f */
[----:B------:R-:W-:Y:S02]  /*ae400*/  IMAD.MOV.U32 R64, RZ, RZ, R80 ;  /* 0x000000ffff407224 */ /* 0x000fe400078e0050 */
[----:B------:R-:W-:-:S07]  /*ae410*/  IMAD.MOV.U32 R23, RZ, RZ, R81 ;  /* 0x000000ffff177224 */ /* 0x000fce00078e0051 */
[----:B-12---:R-:W-:Y:S05]  /*ae420*/  CALL.REL.NOINC `($__internal_2_$__cuda_sm20_div_rn_f64_full) ;  /* 0x000000d000007944 */ /* 0x006fea0003c00000 */
.L_x_3155:
[----:B------:R-:W-:Y:S05]  /*ae430*/  BSYNC.RECONVERGENT B1 ;  /* 0x0000000000017941 */ /* 0x000fea0003800200 */
.L_x_3154:
        /* <DEDUP_REMOVED lines=26> */
[----:B------:R-:W-:Y:S01]  /*ae5e0*/  DFMA R36, R38, R42, -R36 ;  /* 0x0000002a2624722b */ /* 0x000fe20000000824 */
[----:B------:R-:W-:-:S03]  /*ae5f0*/  CS2R R38, SRZ ;  /* 0x0000000000267805 */ /* 0x000fc6000001ff00 */
        /* <DEDUP_REMOVED lines=20> */
.L_x_3161:
        /* <DEDUP_REMOVED lines=21> */
.L_x_3160:
[----:B------:R-:W-:Y:S05]  /*ae890*/  BSYNC.RECONVERGENT B3 ;  /* 0x0000000000037941 */ /* 0x000fea0003800200 */
.L_x_3159:
        /* <DEDUP_REMOVED lines=10> */
.L_x_3158:
[----:B------:R-:W-:Y:S02]  /*ae940*/  IMAD.MOV.U32 R38, RZ, RZ, R22 ;  /* 0x000000ffff267224 */ /* 0x000fe400078e0016 */
[----:B------:R-:W-:-:S07]  /*ae950*/  IMAD.MOV.U32 R39, RZ, RZ, R23 ;  /* 0x000000ffff277224 */ /* 0x000fce00078e0017 */
.L_x_3157:
[----:B------:R-:W-:Y:S05]  /*ae960*/  BSYNC.RECONVERGENT B1 ;  /* 0x0000000000017941 */ /* 0x000fea0003800200 */
.L_x_3156:
        /* <DEDUP_REMOVED lines=25> */
.L_x_3163:
[----:B------:R-:W-:Y:S05]  /*aeb00*/  BSYNC.RECONVERGENT B1 ;  /* 0x0000000000017941 */ /* 0x000fea0003800200 */
.L_x_3162:
        /* <DEDUP_REMOVED lines=25> */
.L_x_3165:
[----:B------:R-:W-:Y:S05]  /*aeca0*/  BSYNC.RECONVERGENT B1 ;  /* 0x0000000000017941 */ /* 0x000fea0003800200 */
.L_x_3164:
        /* <DEDUP_REMOVED lines=21> */
.L_x_3167:
[----:B------:R-:W-:Y:S05]  /*aee00*/  BSYNC.RECONVERGENT B1 ;  /* 0x0000000000017941 */ /* 0x000fea0003800200 */
.L_x_3166:
[----:B------:R-:W-:Y:S02]  /*aee10*/  IMAD.MOV.U32 R118, RZ, RZ, R22 ;  /* 0x000000ffff767224 */ /* 0x000fe400078e0016 */
[----:B------:R-:W-:Y:S01]  /*aee20*/  IMAD.MOV.U32 R119, RZ, RZ, R23 ;  /* 0x000000ffff777224 */ /* 0x000fe200078e0017 */
[----:B------:R-:W-:Y:S06]  /*aee30*/  BRA `(.L_x_3151) ;  /* 0x00000010004c7947 */ /* 0x000fec0003800000 */
.L_x_3150:
[----:B------:R-:W0:Y:S02]  /*aee40*/  LDC.64 R22, c[0x0][0x390] ;  /* 0x0000e400ff167b82 */ /* 0x000e240000000a00 */
[----:B0-----:R-:W-:-:S05]  /*aee50*/  IMAD.WIDE R22, R129, 0x60, R22 ;  /* 0x0000006081167825 */ /* 0x001fca00078e0216 */
[----:B------:R-:W3:Y:S04]  /*aee60*/  LDG.E.64 R92, desc[UR4][R22.64] ;  /* 0x00000004165c7981 */ /* 0x000ee8000c1e1b00 */
[----:B------:R-:W3:Y:S04]  /*aee70*/  LDG.E.64 R80, desc[UR4][R22.64+0x18] ;  /* 0x0000180416507981 */ /* 0x000ee8000c1e1b00 */
[----:B------:R-:W4:Y:S04]  /*aee80*/  LDG.E.64 R88, desc[UR4][R22.64+0x10] ;  /* 0x0000100416587981 */ /* 0x000f28000c1e1b00 */
[----:B------:R-:W4:Y:S04]  /*aee90*/  LDG.E.64 R76, desc[UR4][R22.64+0x28] ;  /* 0x00002804164c7981 */ /* 0x000f28000c1e1b00 */
[----:B------:R-:W5:Y:S04]  /*aeea0*/  LDG.E.64 R24, desc[UR4][R22.64+0x30] ;  /* 0x0000300416187981 */ /* 0x000f68000c1e1b00 */
[----:B------:R-:W2:Y:S04]  /*aeeb0*/  LDG.E.64 R36, desc[UR4][R22.64+0x40] ;  /* 0x0000400416247981 */ /* 0x000ea8000c1e1b00 */
[----:B------:R-:W2:Y:S04]  /*aeec0*/  LDG.E.64 R90, desc[UR4][R22.64+0x8] ;  /* 0x00000804165a7981 */ /* 0x000ea8000c1e1b00 */
[----:B------:R-:W2:Y:S04]  /*aeed0*/  LDG.E.64 R78, desc[UR4][R22.64+0x20] ;  /* 0x00002004164e7981 */ /* 0x000ea8000c1e1b00 */
[----:B------:R-:W2:Y:S01]  /*aeee0*/  LDG.E.64 R34, desc[UR4][R22.64+0x38] ;  /* 0x0000380416227981 */ /* 0x000ea2000c1e1b00 */
[----:B------:R-:W-:Y:S01]  /*aeef0*/  UMOV UR6, 0x88e368f1 ;  /* 0x88e368f100067882 */ /* 0x000fe20000000000 */
[----:B------:R-:W-:Y:S01]  /*aef00*/  UMOV UR7, 0x3ee4f8b5 ;  /* 0x3ee4f8b500077882 */ /* 0x000fe20000000000 */
[----:B------:R-:W-:Y:S01]  /*aef10*/  BSSY.RECONVERGENT B1, `(.L_x_3168) ;  /* 0x0000083000017945 */ /* 0x000fe20003800200 */
[----:B------:R-:W-:Y:S01]  /*aef20*/  IMAD.MOV.U32 R132, RZ, RZ, 0xff ;  /* 0x000000ffff847424 */ /* 0x000fe200078e00ff */
[----:B------:R-:W-:-:S02]  /*aef30*/  PRMT R135, RZ, 0x7610, R135 ;  /* 0x00007610ff877816 */ /* 0x000fc40000000087 */
[----:B------:R-:W-:Y:S02]  /*aef40*/  PRMT R134, RZ, 0x7610, R134 ;  /* 0x00007610ff867816 */ /* 0x000fe40000000086 */
[----:B------:R-:W-:Y:S01]  /*aef50*/  PRMT R133, RZ, 0x7610, R133 ;  /* 0x00007610ff857816 */ /* 0x000fe20000000085 */
[----:B---3--:R-:W-:Y:S02]  /*aef60*/  DADD R80, -R92, R80 ;  /* 0x000000005c507229 */ /* 0x008fe40000000150 */
[----:B----4-:R-:W-:Y:S02]  /*aef70*/  DADD R76, -R88, R76 ;  /* 0x00000000584c7229 */ /* 0x010fe4000000014c */
[----:B-----5:R-:W-:Y:S02]  /*aef80*/  DADD R96, -R92, R24 ;  /* 0x000000005c607229 */ /* 0x020fe40000000118 */
[----:B--2---:R-:W-:-:S06]  /*aef90*/  DADD R100, -R88, R36 ;  /* 0x0000000058647229 */ /* 0x004fcc0000000124 */
        /* <DEDUP_REMOVED lines=56> */
.L_x_3171:
[----:B------:R-:W-:Y:S05]  /*af320*/  BSYNC.RECONVERGENT B2 ;  /* 0x0000000000027941 */ /* 0x000fea0003800200 */
.L_x_3170:
        /* <DEDUP_REMOVED lines=30> */
.L_x_3173:
[----:B------:R-:W-:Y:S05]  /*af510*/  BSYNC.RECONVERGENT B2 ;  /* 0x0000000000027941 */ /* 0x000fea0003800200 */
.L_x_3172:
        /* <DEDUP_REMOVED lines=34> */
.L_x_3169:
[----:B------:R-:W-:Y:S05]  /*af740*/  BSYNC.RECONVERGENT B1 ;  /* 0x0000000000017941 */ /* 0x000fea0003800200 */
.L_x_3168:
        /* <DEDUP_REMOVED lines=19> */
.L_x_3179:
        /* <DEDUP_REMOVED lines=21> */
.L_x_3178:
[----:B------:R-:W-:Y:S05]  /*af9d0*/  BSYNC.RECONVERGENT B3 ;  /* 0x0000000000037941 */ /* 0x000fea0003800200 */
.L_x_3177:
        /* <DEDUP_REMOVED lines=10> */
.L_x_3176:
[----:B------:R-:W-:Y:S02]  /*afa80*/  IMAD.MOV.U32 R38, RZ, RZ, R22 ;  /* 0x000000ffff267224 */ /* 0x000fe400078e0016 */
[----:B------:R-:W-:-:S07]  /*afa90*/  IMAD.MOV.U32 R39, RZ, RZ, R23 ;  /* 0x000000ffff277224 */ /* 0x000fce00078e0017 */
.L_x_3175:
[----:B------:R-:W-:Y:S05]  /*afaa0*/  BSYNC.RECONVERGENT B1 ;  /* 0x0000000000017941 */ /* 0x000fea0003800200 */
.L_x_3174:
        /* <DEDUP_REMOVED lines=25> */
.L_x_3181:
[----:B------:R-:W-:Y:S05]  /*afc40*/  BSYNC.RECONVERGENT B1 ;  /* 0x0000000000017941 */ /* 0x000fea0003800200 */
.L_x_3180:
        /* <DEDUP_REMOVED lines=25> */
.L_x_3183:
[----:B------:R-:W-:Y:S05]  /*afde0*/  BSYNC.RECONVERGENT B1 ;  /* 0x0000000000017941 */ /* 0x000fea0003800200 */
.L_x_3182:
        /* <DEDUP_REMOVED lines=21> */
.L_x_3185:
[----:B------:R-:W-:Y:S05]  /*aff40*/  BSYNC.RECONVERGENT B1 ;  /* 0x0000000000017941 */ /* 0x000fea0003800200 */
.L_x_3184:
[----:B------:R-:W-:Y:S02]  /*aff50*/  IMAD.MOV.U32 R118, RZ, RZ, R22 ;  /* 0x000000ffff767224 */ /* 0x000fe400078e0016 */
[----:B------:R-:W-:-:S07]  /*aff60*/  IMAD.MOV.U32 R119, RZ, RZ, R23 ;  /* 0x000000ffff777224 */ /* 0x000fce00078e0017 */
.L_x_3151:
[----:B------:R-:W-:Y:S05]  /*aff70*/  BSYNC.RECONVERGENT B0 ;  /* 0x0000000000007941 */ /* 0x000fea0003800200 */
.L_x_3149:
        /* <DEDUP_REMOVED lines=14> */
.L_x_3269:
[----:B0-----:R-:W0:Y:S01]  /*b0060*/  LDC.64 R22, c[0x0][0x3a0] ;  /* 0x0000e800ff167b82 */ /* 0x001e220000000a00 */
[----:B------:R-:W3:Y:S01]  /*b0070*/  LDCU UR6, c[0x0][0x3a8] ;  /* 0x00007500ff0677ac */ /* 0x000ee20008000800 */
[----:B0-----:R-:W-:-:S05]  /*b0080*/  IMAD.WIDE.U32 R22, R131, 0x40, R22 ;  /* 0x0000004083167825 */ /* 0x001fca00078e0016 */
[----:B------:R-:W4:Y:S04]  /*b0090*/  LDG.E R0, desc[UR4][R22.64] ;  /* 0x0000000416007981 */ /* 0x000f28000c1e1900 */
[----:B------:R0:W5:Y:S01]  /*b00a0*/  LDG.E.64 R34, desc[UR4][R22.64+0x8] ;  /* 0x0000080416227981 */ /* 0x000162000c1e1b00 */
[----:B------:R-:W-:Y:S01]  /*b00b0*/  VIADD R131, R131, 0x1 ;  /* 0x0000000183837836 */ /* 0x000fe20000000000 */
[----:B------:R-:W-:Y:S04]  /*b00c0*/  BSSY.RECONVERGENT B4, `(.L_x_3187) ;  /* 0x000040c000047945 */ /* 0x000fe80003800200 */
[----:B------:R-:W-:Y:S01]  /*b00d0*/  BSSY.RELIABLE B0, `(.L_x_3188) ;  /* 0x0000016000007945 */ /* 0x000fe20003800100 */
[----:B---3--:R-:W-:-:S02]  /*b00e0*/  ISETP.NE.AND P4, PT, R131, UR6, PT ;  /* 0x0000000683007c0c */ /* 0x008fc4000bf85270 */
[----:B----4-:R-:W-:-:S13]  /*b00f0*/  ISETP.NE.AND P0, PT, R0, 0x1, PT ;  /* 0x000000010000780c */ /* 0x010fda0003f05270 */
[----:B0-2---:R-:W-:Y:S05]  /*b0100*/  @!P0 BRA `(.L_x_3189) ;  /* 0x0000000000288947 */ /* 0x005fea0003800000 */
[----:B------:R0:W5:Y:S04]  /*b0110*/  LDG.E.64 R114, desc[UR4][R22.64+0x28] ;  /* 0x0000280416727981 */ /* 0x000168000c1e1b00 */
[----:B------:R0:W5:Y:S04]  /*b0120*/  LDG.E.64 R112, desc[UR4][R22.64+0x30] ;  /* 0x0000300416707981 */ /* 0x000168000c1e1b00 */
[----:B------:R0:W5:Y:S01]  /*b0130*/  LDG.E.64 R110, desc[UR4][R22.64+0x38] ;  /* 0x00003804166e7981 */ /* 0x000162000c1e1b00 */
[----:B------:R-:W-:Y:S01]  /*b0140*/  ISETP.NE.AND P0, PT, R0, RZ, PT ;  /* 0x000000ff0000720c */ /* 0x000fe20003f05270 */
[----:B------:R-:W-:Y:S01]  /*b0150*/  IMAD.MOV.U32 R108, RZ, RZ, -0x7a276000 ;  /* 0x85d8a000ff6c7424 */ /* 0x000fe200078e00ff */
[----:B------:R-:W-:-:S11]  /*b0160*/  MOV R109, 0x43763457 ;  /* 0x43763457006d7802 */ /* 0x000fd60000000f00 */
[----:B------:R-:W-:Y:S05]  /*b0170*/  @!P0 BREAK.RELIABLE B0 ;  /* 0x0000000000008942 */ /* 0x000fea0003800100 */
[----:B0-----:R-:W-:Y:S05]  /*b0180*/  @P0 BRA `(.L_x_3190) ;  /* 0x0000000000280947 */ /* 0x001fea0003800000 */
[----:B-----5:R-:W-:Y:S01]  /*b0190*/  DADD R116, R116, R34 ;  /* 0x0000000074747229 */ /* 0x020fe20000000022 */
[----:B------:R-:W-:Y:S10]  /*b01a0*/  BRA `(.L_x_3191) ;  /* 0x0000003c00f47947 */ /* 0x000ff40003800000 */
.L_x_3189:
[----:B------:R-:W3:Y:S04]  /*b01b0*/  LDG.E.64 R110, desc[UR4][R22.64+0x20] ;  /* 0x00002004166e7981 */ /* 0x000ee8000c1e1b00 */
[----:B------:R-:W4:Y:S04]  /*b01c0*/  LDG.E.64 R112, desc[UR4][R22.64+0x18] ;  /* 0x0000180416707981 */ /* 0x000f28000c1e1b00 */
[----:B------:R-:W2:Y:S01]  /*b01d0*/  LDG.E.64 R114, desc[UR4][R22.64+0x10] ;  /* 0x0000100416727981 */ /* 0x000ea2000c1e1b00 */
[----:B------:R-:W-:Y:S02]  /*b01e0*/  IMAD.MOV.U32 R108, RZ, RZ, 0x0 ;  /* 0x00000000ff6c7424 */ /* 0x000fe400078e00ff */
[----:B------:R-:W-:Y:S01]  /*b01f0*/  IMAD.MOV.U32 R109, RZ, RZ, 0x3ff00000 ;  /* 0x3ff00000ff6d7424 */ /* 0x000fe200078e00ff */
[----:B---3--:R-:W-:-:S02]  /*b0200*/  DADD R110, -R182, R110 ;  /* 0x00000000b66e7229 */ /* 0x008fc4000000016e */
[----:B----4-:R-:W-:Y:S02]  /*b0210*/  DADD R112, -R184, R112 ;  /* 0x00000000b8707229 */ /* 0x010fe40000000170 */
[----:B--2---:R-:W-:-:S11]  /*b0220*/  DADD R114, -R186, R114 ;  /* 0x00000000ba727229 */ /* 0x004fd60000000172 */
.L_x_3190:
[----:B------:R-:W-:Y:S05]  /*b0230*/  BSYNC.RELIABLE B0 ;  /* 0x0000000000007941 */ /* 0x000fea0003800100 */
.L_x_3188:
        /* <DEDUP_REMOVED lines=9> */
.L_x_3211:
[----:B------:R-:W0:Y:S02]  /*b02d0*/  LDC.64 R22, c[0x0][0x380] ;  /* 0x0000e000ff167b82 */ /* 0x000e240000000a00 */
[----:B0-----:R-:W-:-:S05]  /*b02e0*/  IMAD.WIDE.U32 R22, R130, 0x80, R22 ;  /* 0x0000008082167825 */ /* 0x001fca00078e0016 */
[----:B------:R-:W3:Y:S04]  /*b02f0*/  LDG.E.64 R36, desc[UR4][R22.64+0x58] ;  /* 0x0000580416247981 */ /* 0x000ee8000c1e1b00 */
[----:B------:R-:W3:Y:S04]  /*b0300*/  LDG.E.64 R102, desc[UR4][R22.64+0x10] ;  /* 0x0000100416667981 */ /* 0x000ee8000c1e1b00 */
[----:B------:R-:W2:Y:S04]  /*b0310*/  LDG.E.64 R38, desc[UR4][R22.64+0x50] ;  /* 0x0000500416267981 */ /* 0x000ea8000c1e1b00 */
[----:B------:R-:W2:Y:S04]  /*b0320*/  LDG.E.64 R96, desc[UR4][R22.64+0x8] ;  /* 0x0000080416607981 */ /* 0x000ea8000c1e1b00 */
        /* <DEDUP_REMOVED lines=14> */
[----:B--2---:R-:W-:-:S06]  /*b0410*/  DADD R84, R38, -R96 ;  /* 0x0000000026547229 */ /* 0x004fcc0000000860 */
        /* <DEDUP_REMOVED lines=44> */
.L_x_3196:
[----:B------:R-:W-:Y:S05]  /*b06e0*/  BSYNC.RECONVERGENT B2 ;  /* 0x0000000000027941 */ /* 0x000fea0003800200 */
.L_x_3195:
        /* <DEDUP_REMOVED lines=33> */
.L_x_3198:
[----:B------:R-:W-:Y:S05]  /*b0900*/  BSYNC.RECONVERGENT B2 ;  /* 0x0000000000027941 */ /* 0x000fea0003800200 */
.L_x_3197:
        /* <DEDUP_REMOVED lines=28> */
.L_x_3200:
[----:B------:R-:W-:Y:S05]  /*b0ad0*/  BSYNC.RECONVERGENT B2 ;  /* 0x0000000000027941 */ /* 0x000fea0003800200 */
.L_x_3199:
[----:B------:R-:W-:-:S06]  /*b0ae0*/  DSETP.GEU.AND P0, PT, R22, RZ, PT ;  /* 0x000000ff1600722a */ /* 0x000fcc0003f0e000 */
[----:B------:R-:W-:Y:S02]  /*b0af0*/  FSEL R104, R22, RZ, P0 ;  /* 0x000000ff16687208 */ /* 0x000fe40000000000 */
[----:B------:R-:W-:-:S07]  /*b0b00*/  FSEL R105, R23, RZ, P0 ;  /* 0x000000ff17697208 */ /* 0x000fce0000000000 */
.L_x_3194:
[----:B------:R-:W-:Y:S05]  /*b0b10*/  BSYNC.RECONVERGENT B1 ;  /* 0x0000000000017941 */ /* 0x000fea0003800200 */
.L_x_3193:
        /* <DEDUP_REMOVED lines=51> */
.L_x_3204:
[----:B------:R-:W-:Y:S05]  /*b0e50*/  BSYNC.RECONVERGENT B2 ;  /* 0x0000000000027941 */ /* 0x000fea0003800200 */
.L_x_3203:
        /* <DEDUP_REMOVED lines=33> */
.L_x_3206:
[----:B------:R-:W-:Y:S05]  /*b1070*/  BSYNC.RECONVERGENT B2 ;  /* 0x0000000000027941 */ /* 0x000fea0003800200 */
.L_x_3205:
        /* <DEDUP_REMOVED lines=28> */
.L_x_3208:
[----:B------:R-:W-:Y:S05]  /*b1240*/  BSYNC.RECONVERGENT B2 ;  /* 0x0000000000027941 */ /* 0x000fea0003800200 */
.L_x_3207:
[----:B------:R-:W-:-:S06]  /*b1250*/  DSETP.GEU.AND P1, PT, R22, RZ, PT ;  /* 0x000000ff1600722a */ /* 0x000fcc0003f2e000 */
[----:B------:R-:W-:Y:S02]  /*b1260*/  FSEL R84, R22, RZ, P1 ;  /* 0x000000ff16547208 */ /* 0x000fe40000800000 */
[----:B------:R-:W-:-:S07]  /*b1270*/  FSEL R85, R23, RZ, P1 ;  /* 0x000000ff17557208 */ /* 0x000fce0000800000 */
.L_x_3202:
[----:B------:R-:W-:Y:S05]  /*b1280*/  BSYNC.RECONVERGENT B1 ;  /* 0x0000000000017941 */ /* 0x000fea0003800200 */
.L_x_3201:
        /* <DEDUP_REMOVED lines=21> */
.L_x_3210:
[----:B------:R-:W-:Y:S05]  /*b13e0*/  BSYNC.RECONVERGENT B1 ;  /* 0x0000000000017941 */ /* 0x000fea0003800200 */
.L_x_3209:
[----:B------:R-:W0:Y:S01]  /*b13f0*/  LDCU UR6, c[0x0][0x388] ;  /* 0x00007100ff0677ac */ /* 0x000e220008000800 */
[----:B------:R-:W-:-:S05]  /*b1400*/  VIADD R130, R130, 0x1 ;  /* 0x0000000182827836 */ /* 0x000fca0000000000 */
[----:B0-----:R-:W-:-:S13]  /*b1410*/  ISETP.NE.AND P0, PT, R130, UR6, PT ;  /* 0x0000000682007c0c */ /* 0x001fda000bf05270 */
[----:B------:R-:W-:Y:S05]  /*b1420*/  @P0 BRA `(.L_x_3211) ;  /* 0xffffffec00a80947 */ /* 0x000fea000383ffff */
[----:B------:R-:W-:Y:S05]  /*b1430*/  BSYNC.RECONVERGENT B0 ;  /* 0x0000000000007941 */ /* 0x000fea0003800200 */
.L_x_3192:
        /* <DEDUP_REMOVED lines=11> */
.L_x_3233:
[----:B0-----:R-:W0:Y:S02]  /*b14f0*/  LDC.64 R22, c[0x0][0x390] ;  /* 0x0000e400ff167b82 */ /* 0x001e240000000a00 */
[----:B0-----:R-:W-:-:S05]  /*b1500*/  IMAD.WIDE.U32 R22, R88, 0x60, R22 ;  /* 0x0000006058167825 */ /* 0x001fca00078e0016 */
[----:B---3--:R-:W3:Y:S04]  /*b1510*/  LDG.E.64 R90, desc[UR4][R22.64+0x10] ;  /* 0x00001004165a7981 */ /* 0x008ee8000c1e1b00 */
[----:B------:R-:W3:Y:S04]  /*b1520*/  LDG.E.64 R72, desc[UR4][R22.64+0x40] ;  /* 0x0000400416487981 */ /* 0x000ee8000c1e1b00 */
[----:B------:R-:W4:Y:S04]  /*b1530*/  LDG.E.64 R64, desc[UR4][R22.64] ;  /* 0x0000000416407981 */ /* 0x000f28000c1e1b00 */
[----:B--2---:R-:W2:Y:S04]  /*b1540*/  LDG.E.64 R84, desc[UR4][R22.64+0x8] ;  /* 0x0000080416547981 */ /* 0x004ea8000c1e1b00 */
        /* <DEDUP_REMOVED lines=9> */
[----:B------:R-:W-:Y:S01]  /*b15e0*/  CS2R R86, SRZ ;  /* 0x0000000000567805 */ /* 0x000fe2000001ff00 */
        /* <DEDUP_REMOVED lines=20> */
[----:B------:R-:W-:Y:S04]  /*b1730*/  BSSY.RECONVERGENT B11, `(.L_x_3219) ;  /* 0x000001d0000b7945 */ /* 0x000fe80003800200 */
[----:B------:R-:W2:Y:S05]  /*b1740*/  BMOV.32.CLEAR R89, B11 ;  /* 0x000000000b597355 */ /* 0x000eaa0000100000 */
[----:B0-----:R-:W-:-:S08]  /*b1750*/  DFMA R40, -R42, R66, 1 ;  /* 0x3ff000002a28742b */ /* 0x001fd00000000142 */
[----:B------:R-:W-:Y:S02]  /*b1760*/  DFMA R84, R40, R40, R40 ;  /* 0x000000282854722b */ /* 0x000fe40000000028 */
[----:B------:R-:W-:Y:S02]  /*b1770*/  DADD R40, R186, -R64 ;  /* 0x00000000ba287229 */ /* 0x000fe40000000840 */
[----:B------:R-:W-:Y:S02]  /*b1780*/  DMUL R64, R36, R38 ;  /* 0x0000002624407228 */ /* 0x000fe40000000000 */
[----:B------:R-:W-:Y:S02]  /*b1790*/  DADD R36, R182, -R90 ;  /* 0x00000000b6247229 */ /* 0x000fe4000000085a */
[----:B------:R-:W-:-:S04]  /*b17a0*/  DFMA R84, R66, R84, R66 ;  /* 0x000000544254722b */ /* 0x000fc80000000042 */
[----:B------:R-:W-:-:S04]  /*b17b0*/  DFMA R64, R24, R40, R64 ;  /* 0x000000281840722b */ /* 0x000fc80000000040 */
        /* <DEDUP_REMOVED lines=19> */
.L_x_3220:
[----:B------:R0:W-:Y:S05]  /*b18f0*/  BMOV.32 B11, R89 ;  /* 0x000000590b007356 */ /* 0x0001ea0000000000 */
[----:B------:R-:W-:Y:S05]  /*b1900*/  BSYNC.RECONVERGENT B11 ;  /* 0x00000000000b7941 */ /* 0x000fea0003800200 */
.L_x_3219:
        /* <DEDUP_REMOVED lines=35> */
.L_x_3222:
[----:B------:R2:W-:Y:S05]  /*b1b40*/  BMOV.32 B11, R78 ;  /* 0x0000004e0b007356 */ /* 0x0005ea0000000000 */
[----:B------:R-:W-:Y:S05]  /*b1b50*/  BSYNC.RECONVERGENT B11 ;  /* 0x00000000000b7941 */ /* 0x000fea0003800200 */
.L_x_3221:
        /* <DEDUP_REMOVED lines=30> */
.L_x_3224:
[----:B------:R3:W-:Y:S05]  /*b1d40*/  BMOV.32 B11, R38 ;  /* 0x000000260b007356 */ /* 0x0007ea0000000000 */
[----:B------:R-:W-:Y:S05]  /*b1d50*/  BSYNC.RECONVERGENT B11 ;  /* 0x00000000000b7941 */ /* 0x000fea0003800200 */
.L_x_3223:
[----:B------:R-:W-:-:S06]  /*b1d60*/  DSETP.GEU.AND P1, PT, R22, RZ, PT ;  /* 0x000000ff1600722a */ /* 0x000fcc0003f2e000 */
[----:B------:R-:W-:Y:S02]  /*b1d70*/  PLOP3.LUT P0, PT, P1, PT, PT, 0x8, 0x80 ;  /* 0x000000000080781c */ /* 0x000fe40000f0e170 */
[----:B------:R-:W-:Y:S02]  /*b1d80*/  FSEL R86, R22, RZ, P1 ;  /* 0x000000ff16567208 */ /* 0x000fe40000800000 */
[----:B------:R-:W-:-:S09]  /*b1d90*/  FSEL R87, R23, RZ, P1 ;  /* 0x000000ff17577208 */ /* 0x000fd20000800000 */
.L_x_3218:
[----:B------:R-:W-:Y:S05]  /*b1da0*/  BSYNC.RECONVERGENT B0 ;  /* 0x0000000000007941 */ /* 0x000fea0003800200 */
.L_x_3217:
        /* <DEDUP_REMOVED lines=71> */
.L_x_3228:
[----:B------:R0:W-:Y:S05]  /*b2220*/  BMOV.32 B11, R89 ;  /* 0x000000590b007356 */ /* 0x0001ea0000000000 */
[----:B------:R-:W-:Y:S05]  /*b2230*/  BSYNC.RECONVERGENT B11 ;  /* 0x00000000000b7941 */ /* 0x000fea0003800200 */
.L_x_3227:
        /* <DEDUP_REMOVED lines=35> */
.L_x_3230:
[----:B------:R2:W-:Y:S05]  /*b2470*/  BMOV.32 B11, R78 ;  /* 0x0000004e0b007356 */ /* 0x0005ea0000000000 */
[----:B------:R-:W-:Y:S05]  /*b2480*/  BSYNC.RECONVERGENT B11 ;  /* 0x00000000000b7941 */ /* 0x000fea0003800200 */
.L_x_3229:
        /* <DEDUP_REMOVED lines=30> */
.L_x_3232:
[----:B------:R3:W-:Y:S05]  /*b2670*/  BMOV.32 B11, R38 ;  /* 0x000000260b007356 */ /* 0x0007ea0000000000 */
[----:B------:R-:W-:Y:S05]  /*b2680*/  BSYNC.RECONVERGENT B11 ;  /* 0x00000000000b7941 */ /* 0x000fea0003800200 */
.L_x_3231:
[----:B------:R-:W-:-:S06]  /*b2690*/  DSETP.GEU.AND P1, PT, R22, RZ, PT ;  /* 0x000000ff1600722a */ /* 0x000fcc0003f2e000 */
[----:B------:R-:W-:Y:S02]  /*b26a0*/  PLOP3.LUT P0, PT, P1, PT, PT, 0x8, 0x80 ;  /* 0x000000000080781c */ /* 0x000fe40000f0e170 */
[----:B------:R-:W-:Y:S02]  /*b26b0*/  FSEL R86, R22, RZ, P1 ;  /* 0x000000ff16567208 */ /* 0x000fe40000800000 */
[----:B------:R-:W-:-:S09]  /*b26c0*/  FSEL R87, R23, RZ, P1 ;  /* 0x000000ff17577208 */ /* 0x000fd20000800000 */
.L_x_3226:
[----:B------:R-:W-:Y:S05]  /*b26d0*/  BSYNC.RECONVERGENT B0 ;  /* 0x0000000000007941 */ /* 0x000fea0003800200 */
.L_x_3225:
        /* <DEDUP_REMOVED lines=16> */
.L_x_3216:
[----:B------:R-:W-:Y:S01]  /*b27e0*/  MOV R22, R21 ;  /* 0x0000001500167202 */ /* 0x000fe20000000f00 */
[----:B------:R-:W-:-:S07]  /*b27f0*/  IMAD.MOV.U32 R23, RZ, RZ, RZ ;  /* 0x000000ffff177224 */ /* 0x000fce00078e00ff */
.L_x_3215:
[----:B------:R-:W-:Y:S05]  /*b2800*/  BSYNC.RECONVERGENT B2 ;  /* 0x0000000000027941 */ /* 0x000fea0003800200 */
.L_x_3214:
[----:B------:R-:W-:-:S04]  /*b2810*/  LOP3.LUT R0, R0, 0x1, RZ, 0xc0, !PT ;  /* 0x0000000100007812 */ /* 0x000fc800078ec0ff */
[----:B------:R-:W-:-:S13]  /*b2820*/  ISETP.NE.U32.AND P0, PT, R0, 0x1, PT ;  /* 0x000000010000780c */ /* 0x000fda0003f05070 */
[----:B------:R-:W-:Y:S05]  /*b2830*/  @P0 BRA `(.L_x_3213) ;  /* 0x0000000800340947 */ /* 0x000fea0003800000 */
[----:B--2---:R-:W2:Y:S01]  /*b2840*/  LDC.64 R84, c[0x0][0x390] ;  /* 0x0000e400ff547b82 */ /* 0x004ea20000000a00 */
[----:B------:R-:W-:Y:S02]  /*b2850*/  IMAD R21, R23, 0x60, RZ ;  /* 0x0000006017157824 */ /* 0x000fe400078e02ff */
[----:B--2---:R-:W-:-:S04]  /*b2860*/  IMAD.WIDE.U32 R84, R22, 0x60, R84 ;  /* 0x0000006016547825 */ /* 0x004fc800078e0054 */
[----:B------:R-:W-:-:S05]  /*b2870*/  IMAD.IADD R85, R85, 0x1, R21 ;  /* 0x0000000155557824 */ /* 0x000fca00078e0215 */
[----:B------:R-:W2:Y:S04]  /*b2880*/  LDG.E.64 R90, desc[UR4][R84.64+0x10] ;  /* 0x00001004545a7981 */ /* 0x000ea8000c1e1b00 */
[----:B------:R-:W2:Y:S04]  /*b2890*/  LDG.E.64 R72, desc[UR4][R84.64+0x40] ;  /* 0x0000400454487981 */ /* 0x000ea8000c1e1b00 */
[----:B------:R-:W4:Y:S04]  /*b28a0*/  LDG.E.64 R86, desc[UR4][R84.64] ;  /* 0x0000000454567981 */ /* 0x000f28000c1e1b00 */
[----:B------:R-:W3:Y:S04]  /*b28b0*/  LDG.E.64 R66, desc[UR4][R84.64+0x8] ;  /* 0x0000080454427981 */ /* 0x000ee8000c1e1b00 */
[----:B------:R-:W4:Y:S04]  /*b28c0*/  LDG.E.64 R76, desc[UR4][R84.64+0x30] ;  /* 0x00003004544c7981 */ /* 0x000f28000c1e1b00 */
[----:B------:R-:W3:Y:S04]  /*b28d0*/  LDG.E.64 R74, desc[UR4][R84.64+0x38] ;  /* 0x00003804544a7981 */ /* 0x000ee8000c1e1b00 */
[----:B------:R-:W3:Y:S04]  /*b28e0*/  LDG.E.64 R80, desc[UR4][R84.64+0x20] ;  /* 0x0000200454507981 */ /* 0x000ee8000c1e1b00 */
[----:B------:R-:W3:Y:S04]  /*b28f0*/  LDG.E.64 R82, desc[UR4][R84.64+0x18] ;  /* 0x0000180454527981 */ /* 0x000ee8000c1e1b00 */
[----:B------:R-:W3:Y:S01]  /*b2900*/  LDG.E.64 R78, desc[UR4][R84.64+0x28] ;  /* 0x00002804544e7981 */ /* 0x000ee2000c1e1b00 */
[----:B------:R-:W-:Y:S01]  /*b2910*/  UMOV UR6, 0x812dea11 ;  /* 0x812dea1100067882 */ /* 0x000fe20000000000 */
[----:B------:R-:W-:Y:S01]  /*b2920*/  UMOV UR7, 0x3d719799 ;  /* 0x3d71979900077882 */ /* 0x000fe20000000000 */
[----:B------:R-:W-:Y:S01]  /*b2930*/  BSSY.RECONVERGENT B0, `(.L_x_3234) ;  /* 0x0000075000007945 */ /* 0x000fe20003800200 */
[----:B------:R-:W-:-:S02]  /*b2940*/  PLOP3.LUT P0, PT, PT, PT, PT, 0x80, 0x8 ;  /* 0x000000000008781c */ /* 0x000fc40003f0f070 */
[----:B0-----:R-:W-:Y:S01]  /*b2950*/  CS2R R88, SRZ ;  /* 0x0000000000587805 */ /* 0x001fe2000001ff00 */
[----:B--2---:R-:W-:-:S08]  /*b2960*/  DADD R72, -R90, R72 ;  /* 0x000000005a487229 */ /* 0x004fd00000000148 */
[----:B-----5:R-:W-:Y:S02]  /*b2970*/  DMUL R24, R72, R114 ;  /* 0x0000007248187228 */ /* 0x020fe40000000000 */
[----:B----4-:R-:W-:Y:S02]  /*b2980*/  DADD R76, -R86, R76 ;  /* 0x00000000564c7229 */ /* 0x010fe4000000014c */
        /* <DEDUP_REMOVED lines=43> */
.L_x_3237:
[----:B------:R-:W-:Y:S05]  /*b2c40*/  BSYNC.RECONVERGENT B1 ;  /* 0x0000000000017941 */ /* 0x000fea0003800200 */
.L_x_3236:
        /* <DEDUP_REMOVED lines=33> */
.L_x_3239:
[----:B------:R-:W-:Y:S05]  /*b2e60*/  BSYNC.RECONVERGENT B1 ;  /* 0x0000000000017941 */ /* 0x000fea0003800200 */
.L_x_3238:
        /* <DEDUP_REMOVED lines=28> */
.L_x_3241:
[----:B------:R-:W-:Y:S05]  /*b3030*/  BSYNC.RECONVERGENT B1 ;  /* 0x0000000000017941 */ /* 0x000fea0003800200 */
.L_x_3240:
[----:B------:R-:W-:-:S06]  /*b3040*/  DSETP.GEU.AND P1, PT, R22, RZ, PT ;  /* 0x000000ff1600722a */ /* 0x000fcc0003f2e000 */
[----:B------:R-:W-:Y:S02]  /*b3050*/  PLOP3.LUT P0, PT, P1, PT, PT, 0x8, 0x80 ;  /* 0x000000000080781c */ /* 0x000fe40000f0e170 */
[----:B------:R-:W-:Y:S02]  /*b3060*/  FSEL R88, R22, RZ, P1 ;  /* 0x000000ff16587208 */ /* 0x000fe40000800000 */
[----:B------:R-:W-:-:S09]  /*b3070*/  FSEL R89, R23, RZ, P1 ;  /* 0x000000ff17597208 */ /* 0x000fd20000800000 */
.L_x_3235:
[----:B------:R-:W-:Y:S05]  /*b3080*/  BSYNC.RECONVERGENT B0 ;  /* 0x0000000000007941 */ /* 0x000fea0003800200 */
.L_x_3234:
        /* <DEDUP_REMOVED lines=8> */
.L_x_3213:
[----:B------:R-:W-:Y:S05]  /*b3110*/  BSYNC.RECONVERGENT B3 ;  /* 0x0000000000037941 */ /* 0x000fea0003800200 */
.L_x_3212:
        /* <DEDUP_REMOVED lines=17> */
.L_x_3248:
        /* <DEDUP_REMOVED lines=21> */
.L_x_3247:
[----:B------:R-:W-:Y:S05]  /*b3380*/  BSYNC.RECONVERGENT B3 ;  /* 0x0000000000037941 */ /* 0x000fea0003800200 */
.L_x_3246:
        /* <DEDUP_REMOVED lines=10> */
.L_x_3245:
[----:B------:R-:W-:Y:S05]  /*b3430*/  BSYNC.RECONVERGENT B1 ;  /* 0x0000000000017941 */ /* 0x000fea0003800200 */
.L_x_3244:
        /* <DEDUP_REMOVED lines=16> */
.L_x_3253:
        /* <DEDUP_REMOVED lines=21> */
.L_x_3252:
[----:B------:R-:W-:Y:S05]  /*b3690*/  BSYNC.RECONVERGENT B3 ;  /* 0x0000000000037941 */ /* 0x000fea0003800200 */
.L_x_3251:
        /* <DEDUP_REMOVED lines=10> */
.L_x_3250:
[----:B------:R-:W-:Y:S05]  /*b3740*/  BSYNC.RECONVERGENT B1 ;  /* 0x0000000000017941 */ /* 0x000fea0003800200 */
.L_x_3249:
[----:B------:R-:W-:Y:S01]  /*b3750*/  DMUL R64, R22, R42 ;  /* 0x0000002a16407228 */ /* 0x000fe20000000000 */
[----:B------:R-:W-:Y:S01]  /*b3760*/  BSSY.RECONVERGENT B1, `(.L_x_3254) ;  /* 0x0000016000017945 */ /* 0x000fe20003800200 */
[----:B------:R-:W-:-:S04]  /*b3770*/  IMAD.MOV.U32 R22, RZ, RZ, 0x1 ;  /* 0x00000001ff167424 */ /* 0x000fc800078e00ff */
        /* <DEDUP_REMOVED lines=19> */
[----:B012---:R-:W-:Y:S05]  /*b38b0*/  CALL.REL.NOINC `($__internal_2_$__cuda_sm20_div_rn_f64_full) ;  /* 0x0000007800dc7944 */ /* 0x007fea0003c00000 */
.L_x_3255:
[----:B------:R-:W-:Y:S05]  /*b38c0*/  BSYNC.RECONVERGENT B1 ;  /* 0x0000000000017941 */ /* 0x000fea0003800200 */
.L_x_3254:
[----:B------:R-:W-:-:S11]  /*b38d0*/  DADD R116, R116, R22 ;  /* 0x0000000074747229 */ /* 0x000fd60000000016 */
.L_x_3243:
[----:B------:R-:W-:Y:S05]  /*b38e0*/  BSYNC.RECONVERGENT B0 ;  /* 0x0000000000007941 */ /* 0x000fea0003800200 */
.L_x_3242:
        /* <DEDUP_REMOVED lines=26> */
.L_x_3261:
        /* <DEDUP_REMOVED lines=21> */
.L_x_3260:
[----:B------:R-:W-:Y:S05]  /*b3be0*/  BSYNC.RECONVERGENT B2 ;  /* 0x0000000000027941 */ /* 0x000fea0003800200 */
.L_x_3259:
        /* <DEDUP_REMOVED lines=10> */
.L_x_3258:
[----:B------:R-:W-:Y:S02]  /*b3c90*/  IMAD.MOV.U32 R34, RZ, RZ, R22 ;  /* 0x000000ffff227224 */ /* 0x000fe400078e0016 */
[----:B------:R-:W-:-:S07]  /*b3ca0*/  IMAD.MOV.U32 R35, RZ, RZ, R23 ;  /* 0x000000ffff237224 */ /* 0x000fce00078e0017 */
.L_x_3257:
[----:B------:R-:W-:Y:S05]  /*b3cb0*/  BSYNC.RECONVERGENT B0 ;  /* 0x0000000000007941 */ /* 0x000fea0003800200 */
.L_x_3256:
        /* <DEDUP_REMOVED lines=10> */
.L_x_3266:
        /* <DEDUP_REMOVED lines=21> */
.L_x_3265:
[----:B------:R-:W-:Y:S05]  /*b3eb0*/  BSYNC.RECONVERGENT B2 ;  /* 0x0000000000027941 */ /* 0x000fea0003800200 */
.L_x_3264:
        /* <DEDUP_REMOVED lines=10> */
.L_x_3263:
[----:B------:R-:W-:Y:S05]  /*b3f60*/  BSYNC.RECONVERGENT B0 ;  /* 0x0000000000007941 */ /* 0x000fea0003800200 */
.L_x_3262:
        /* <DEDUP_REMOVED lines=21> */
.L_x_3268:
[----:B------:R-:W-:Y:S05]  /*b40c0*/  BSYNC.RECONVERGENT B0 ;  /* 0x0000000000007941 */ /* 0x000fea0003800200 */
.L_x_3267:
        /* <DEDUP_REMOVED lines=11> */
.L_x_3191:
[----:B------:R-:W-:Y:S05]  /*b4180*/  BSYNC.RECONVERGENT B4 ;  /* 0x0000000000047941 */ /* 0x000fea0003800200 */
.L_x_3187:
[----:B------:R-:W-:Y:S05]  /*b4190*/  @P4 BRA `(.L_x_3269) ;  /* 0xffffffbc00b04947 */ /* 0x000fea000383ffff */
[----:B------:R-:W-:Y:S05]  /*b41a0*/  BSYNC.RECONVERGENT B5 ;  /* 0x0000000000057941 */ /* 0x000fea0003800200 */
.L_x_3186:
[----:B------:R-:W-:Y:S01]  /*b41b0*/  LOP3.LUT R135, R135, 0xff, RZ, 0xc0, !PT ;  /* 0x000000ff87877812 */ /* 0x000fe200078ec0ff */
[----:B------:R-:W-:Y:S01]  /*b41c0*/  BSSY.RELIABLE B0, `(.L_x_3270) ;  /* 0x0000040000007945 */ /* 0x000fe20003800100 */
[----:B------:R-:W-:Y:S02]  /*b41d0*/  LOP3.LUT R134, R134, 0xff, RZ, 0xc0, !PT ;  /* 0x000000ff86867812 */ /* 0x000fe400078ec0ff */
[----:B------:R-:W3:Y:S01]  /*b41e0*/  I2F.F64.U16 R6, R135 ;  /* 0x0000008700067312 */ /* 0x000ee20000101800 */
[----:B------:R-:W-:Y:S02]  /*b41f0*/  LOP3.LUT R133, R133, 0xff, RZ, 0xc0, !PT ;  /* 0x000000ff85857812 */ /* 0x000fe400078ec0ff */
[----:B------:R-:W-:Y:S02]  /*b4200*/  LOP3.LUT R28, R132, 0xff, RZ, 0xc0, !PT ;  /* 0x000000ff841c7812 */ /* 0x000fe400078ec0ff */
[----:B------:R-:W-:Y:S02]  /*b4210*/  MOV R26, 0x80000 ;  /* 0x00080000001a7802 */ /* 0x000fe40000000f00 */
[----:B------:R-:W-:Y:S01]  /*b4220*/  MOV R32, 0x80000 ;  /* 0x0008000000207802 */ /* 0x000fe20000000f00 */
        /* <DEDUP_REMOVED lines=26> */
[----:B------:R-:W4:Y:S04]  /*b43d0*/  LDC.64 R24, c[0x0][0x390] ;  /* 0x0000e400ff187b82 */ /* 0x000f280000000a00 */
[----:B------:R-:W-:Y:S01]  /*b43e0*/  @P4 LOP3.LUT R21, R23, 0x406fe000, RZ, 0xfc, !PT ;  /* 0x406fe00017154812 */ /* 0x000fe200078efcff */
[----:B------:R-:W-:-:S03]  /*b43f0*/  IMAD.MOV.U32 R23, RZ, RZ, R31 ;  /* 0x000000ffff177224 */ /* 0x000fc600078e001f */
        /* <DEDUP_REMOVED lines=24> */
.L_x_3271:
[----:B------:R-:W5:Y:S02]  /*b4580*/  LDG.E.64 R6, desc[UR4][R24.64+0x50] ;  /* 0x0000500418067981 */ /* 0x000f64000c1e1b00 */
[----:B-----5:R-:W-:-:S14]  /*b4590*/  DSETP.GTU.AND P0, PT, R6, RZ, PT ;  /* 0x000000ff0600722a */ /* 0x020fdc0003f0c000 */
[----:B------:R-:W-:Y:S05]  /*b45a0*/  @!P0 BREAK.RELIABLE B0 ;  /* 0x0000000000008942 */ /* 0x000fea0003800100 */
[----:B------:R-:W-:Y:S05]  /*b45b0*/  @!P0 BRA `(.L_x_3077) ;  /* 0x0000001400088947 */ /* 0x000fea0003800000 */
.L_x_3272:
[----:B------:R-:W-:Y:S05]  /*b45c0*/  BSYNC.RELIABLE B0 ;  /* 0x0000000000007941 */ /* 0x000fea0003800100 */
.L_x_3270:
        /* <DEDUP_REMOVED lines=9> */
[----:B----4-:R-:W-:Y:S01]  /*b4660*/  LOP3.LUT R21, R0, 0xff, RZ, 0xc0, !PT ;  /* 0x000000ff00157812 */ /* 0x010fe200078ec0ff */
[----:B------:R-:W-:Y:S01]  /*b4670*/  IMAD.MOV.U32 R40, RZ, RZ, 0x80000 ;  /* 0x00080000ff287424 */ /* 0x000fe200078e00ff */
[----:B------:R-:W4:Y:S01]  /*b4680*/  I2F.F64.U16 R30, R30 ;  /* 0x0000001e001e7312 */ /* 0x000f220000101800 */
[----:B0-----:R-:W-:-:S07]  /*b4690*/  LOP3.LUT R32, R36, 0xff, RZ, 0xc0, !PT ;  /* 0x000000ff24207812 */ /* 0x001fce00078ec0ff */
        /* <DEDUP_REMOVED lines=9> */
[----:B------:R-:W-:-:S05]  /*b4730*/  @P1 LOP3.LUT R23, R26, 0x406fe000, RZ, 0xfc, !PT ;  /* 0x406fe0001a171812 */ /* 0x000fca00078efcff */
[----:B------:R-:W-:Y:S01]  /*b4740*/  IMAD.MOV.U32 R7, RZ, RZ, R23 ;  /* 0x000000ffff077224 */ /* 0x000fe200078e0017 */
[C---:B------:R-:W-:Y:S02]  /*b4750*/  DMUL R22, R24.reuse, 255 ;  /* 0x406fe00018167828 */ /* 0x040fe40000000000 */
[----:B------:R-:W-:Y:S01]  /*b4760*/  DADD R24, -R24, 1 ;  /* 0x3ff0000018187429 */ /* 0x000fe20000000100 */
[----:B------:R2:W3:Y:S05]  /*b4770*/  F2I.U32.F64.TRUNC R26, R6 ;  /* 0x00000006001a7311 */ /* 0x0004ea000030d000 */
[----:B------:R-:W-:Y:S02]  /*b4780*/  DSETP.MIN.AND P0, P1, R22, 255, PT ;  /* 0x406fe0001600742a */ /* 0x000fe40003900000 */
[----:B------:R-:W-:Y:S01]  /*b4790*/  DADD R24, R24, -R28 ;  /* 0x0000000018187229 */ /* 0x000fe2000000081c */
[----:B------:R-:W-:Y:S01]  /*b47a0*/  IMAD.MOV.U32 R0, RZ, RZ, R23 ;  /* 0x000000ffff007224 */ /* 0x000fe200078e0017 */
[----:B------:R-:W-:Y:S01]  /*b47b0*/  DMUL R28, R28, 255 ;  /* 0x406fe0001c1c7828 */ /* 0x000fe20000000000 */
[----:B--2---:R-:W-:-:S02]  /*b47c0*/  MOV R6, R22 ;  /* 0x0000001600067202 */ /* 0x004fc40000000f00 */
        /* <DEDUP_REMOVED lines=35> */
[----:B--2---:R-:W-:Y:S01]  /*b4a00*/  LOP3.LUT R0, R0, 0xff, RZ, 0xc0, !PT ;  /* 0x000000ff00007812 */ /* 0x004fe200078ec0ff */
[----:B------:R-:W2:Y:S01]  /*b4a10*/  F2I.U32.F64.TRUNC R22, R22 ;  /* 0x0000001600167311 */ /* 0x000ea2000030d000 */
[----:B---3--:R-:W-:Y:S02]  /*b4a20*/  LOP3.LUT R38, R38, 0xff, RZ, 0xc0, !PT ;  /* 0x000000ff26267812 */ /* 0x008fe400078ec0ff */
[----:B0-----:R-:W-:Y:S02]  /*b4a30*/  MOV R6, R37 ;  /* 0x0000002500067202 */ /* 0x001fe40000000f00 */
[----:B------:R-:W-:Y:S01]  /*b4a40*/  @P1 LOP3.LUT R25, R30, 0x406fe000, RZ, 0xfc, !PT ;  /* 0x406fe0001e191812 */ /* 0x000fe200078efcff */
[----:B------:R-:W-:Y:S01]  /*b4a50*/  DSETP.MIN.AND P0, P1, R28, 255, PT ;  /* 0x406fe0001c00742a */ /* 0x000fe20003900000 */
[----:B------:R-:W-:Y:S02]  /*b4a60*/  FSEL R7, R6, 3.748046875, P2 ;  /* 0x406fe00006077808 */ /* 0x000fe40001000000 */
[----:B------:R-:W-:Y:S01]  /*b4a70*/  @P3 LOP3.LUT R7, R31, 0x406fe000, RZ, 0xfc, !PT ;  /* 0x406fe0001f073812 */ /* 0x000fe200078efcff */
[----:B------:R0:W3:Y:S01]  /*b4a80*/  F2I.U32.F64.TRUNC R30, R24 ;  /* 0x00000018001e7311 */ /* 0x0000e2000030d000 */
[----:B------:R-:W-:-:S02]  /*b4a90*/  SEL R6, R36, RZ, P2 ;  /* 0x000000ff24067207 */ /* 0x000fc40001000000 */
[----:B----4-:R-:W-:Y:S02]  /*b4aa0*/  LOP3.LUT R21, R21, 0xff, RZ, 0xc0, !PT ;  /* 0x000000ff15157812 */ /* 0x010fe400078ec0ff */
[----:B--2---:R-:W-:-:S03]  /*b4ab0*/  LOP3.LUT R33, R22, 0xff, RZ, 0xc0, !PT ;  /* 0x000000ff16217812 */ /* 0x004fc600078ec0ff */
[----:B------:R2:W4:Y:S01]  /*b4ac0*/  F2I.U32.F64.TRUNC R31, R6 ;  /* 0x00000006001f7311 */ /* 0x000522000030d000 */
[----:B------:R-:W-:Y:S02]  /*b4ad0*/  IMAD.IADD R21, R21, 0x1, R26 ;  /* 0x0000000115157824 */ /* 0x000fe400078e021a */
[----:B0-----:R-:W-:Y:S02]  /*b4ae0*/  IMAD.MOV.U32 R25, RZ, RZ, R29 ;  /* 0x000000ffff197224 */ /* 0x001fe400078e001d */
[----:B------:R-:W-:Y:S01]  /*b4af0*/  IMAD.IADD R24, R26, 0x1, R33 ;  /* 0x000000011a187824 */ /* 0x000fe200078e0221 */
[----:B---3--:R-:W-:Y:S02]  /*b4b00*/  LOP3.LUT R29, R30, 0xff, RZ, 0xc0, !PT ;  /* 0x000000ff1e1d7812 */ /* 0x008fe400078ec0ff */
[----:B------:R0:W3:Y:S01]  /*b4b10*/  I2F.F64.U32 R22, R21 ;  /* 0x0000001500167312 */ /* 0x0000e20000201800 */
[----:B--2---:R-:W-:Y:S02]  /*b4b20*/  FSEL R7, R25, 3.748046875, P0 ;  /* 0x406fe00019077808 */ /* 0x004fe40000000000 */
[----:B------:R-:W-:Y:S01]  /*b4b30*/  IMAD.IADD R29, R26, 0x1, R29 ;  /* 0x000000011a1d7824 */ /* 0x000fe200078e021d */
[----:B------:R-:W-:Y:S01]  /*b4b40*/  @P1 LOP3.LUT R7, R32, 0x406fe000, RZ, 0xfc, !PT ;  /* 0x406fe00020071812 */ /* 0x000fe200078efcff */
[----:B------:R-:W-:Y:S01]  /*b4b50*/  IMAD.MOV.U32 R26, RZ, RZ, 0x80000 ;  /* 0x00080000ff1a7424 */ /* 0x000fe200078e00ff */
[----:B----4-:R-:W-:-:S02]  /*b4b60*/  LOP3.LUT R31, R31, 0xff, RZ, 0xc0, !PT ;  /* 0x000000ff1f1f7812 */ /* 0x010fc400078ec0ff */
[----:B------:R-:W2:Y:S01]  /*b4b70*/  I2F.F64.U32 R24, R24 ;  /* 0x0000001800187312 */ /* 0x000ea20000201800 */
[----:B------:R-:W-:Y:S01]  /*b4b80*/  SEL R6, R28, RZ, P0 ;  /* 0x000000ff1c067207 */ /* 0x000fe20000000000 */
[----:B0-----:R-:W-:Y:S02]  /*b4b90*/  IMAD.MOV.U32 R21, RZ, RZ, 0x80000 ;  /* 0x00080000ff157424 */ /* 0x001fe400078e00ff */
[----:B------:R-:W-:Y:S01]  /*b4ba0*/  IMAD.IADD R31, R31, 0x1, R0 ;  /* 0x000000011f1f7824 */ /* 0x000fe200078e0200 */
[----:B---3--:R-:W-:-:S03]  /*b4bb0*/  DSETP.MIN.AND P0, P1, R22, 255, PT ;  /* 0x406fe0001600742a */ /* 0x008fc60003900000 */
[----:B------:R-:W-:Y:S01]  /*b4bc0*/  I2F.F64.U32 R28, R29 ;  /* 0x0000001d001c7312 */ /* 0x000fe20000201800 */
[----:B------:R-:W-:Y:S01]  /*b4bd0*/  IMAD.MOV.U32 R0, RZ, RZ, R23 ;  /* 0x000000ffff007224 */ /* 0x000fe200078e0017 */
[----:B--2---:R-:W-:-:S06]  /*b4be0*/  DSETP.MIN.AND P2, P3, R24, 255, PT ;  /* 0x406fe0001800742a */ /* 0x004fcc0003b40000 */
[----:B------:R-:W0:Y:S08]  /*b4bf0*/  I2F.F64.U32 R30, R31 ;  /* 0x0000001f001e7312 */ /* 0x000e300000201800 */
[----:B------:R2:W3:Y:S02]  /*b4c00*/  F2I.U32.F64.TRUNC R32, R6 ;  /* 0x0000000600207311 */ /* 0x0004e4000030d000 */
[----:B--2---:R-:W-:-:S02]  /*b4c10*/  FSEL R7, R0, 3.748046875, P0 ;  /* 0x406fe00000077808 */ /* 0x004fc40000000000 */
        /* <DEDUP_REMOVED lines=9> */
[----:B---3--:R-:W-:Y:S01]  /*b4cb0*/  LOP3.LUT R32, R32, 0xff, RZ, 0xc0, !PT ;  /* 0x000000ff20207812 */ /* 0x008fe200078ec0ff */
[----:B------:R0:W2:Y:S03]  /*b4cc0*/  F2I.U32.F64.TRUNC R0, R6 ;  /* 0x0000000600007311 */ /* 0x0000a6000030d000 */
[----:B------:R-:W-:-:S02]  /*b4cd0*/  FSEL R25, R21, 3.748046875, P0 ;  /* 0x406fe00015197808 */ /* 0x000fc40000000000 */
[----:B------:R-:W-:-:S03]  /*b4ce0*/  SEL R24, R28, RZ, P0 ;  /* 0x000000ff1c187207 */ /* 0x000fc60000000000 */
        /* <DEDUP_REMOVED lines=17> */
[----:B------:R-:W-:Y:S01]  /*b4e00*/  IMAD.IADD R30, R32, 0x1, R7 ;  /* 0x00000001201e7824 */ /* 0x000fe200078e0207 */
[----:B0-----:R-:W-:-:S06]  /*b4e10*/  DSETP.MIN.AND P2, P3, R24, 255, PT ;  /* 0x406fe0001800742a */ /* 0x001fcc0003b40000 */
[----:B------:R0:W3:Y:S01]  /*b4e20*/  I2F.F64.U32 R28, R21 ;  /* 0x00000015001c7312 */ /* 0x0000e20000201800 */
[----:B------:R-:W-:Y:S01]  /*b4e30*/  MOV R0, R25 ;  /* 0x0000001900007202 */ /* 0x000fe20000000f00 */
        /* <DEDUP_REMOVED lines=27> */
.L_x_3273:
        /* <DEDUP_REMOVED lines=15> */
[----:B---3--:R-:W-:Y:S01]  /*b50e0*/  IMAD.MOV.U32 R22, RZ, RZ, R7 ;  /* 0x000000ffff167224 */ /* 0x008fe200078e0007 */
[----:B------:R-:W-:Y:S02]  /*b50f0*/  DADD R24, R24, -R28 ;  /* 0x0000000018187229 */ /* 0x000fe4000000081c */
[----:B------:R-:W-:Y:S01]  /*b5100*/  DSETP.MIN.AND P2, P3, R32, 255, PT ;  /* 0x406fe0002000742a */ /* 0x000fe20003b40000 */
[----:B------:R-:W-:Y:S01]  /*b5110*/  SEL R6, R6, RZ, P0 ;  /* 0x000000ff06067207 */ /* 0x000fe20000000000 */
[----:B------:R-:W-:Y:S01]  /*b5120*/  DMUL R28, R28, 255 ;  /* 0x406fe0001c1c7828 */ /* 0x000fe20000000000 */
[----:B------:R-:W-:-:S06]  /*b5130*/  FSEL R23, R22, 3.748046875, P0 ;  /* 0x406fe00016177808 */ /* 0x000fcc0000000000 */
[----:B------:R-:W-:-:S05]  /*b5140*/  @P1 LOP3.LUT R23, R26, 0x406fe000, RZ, 0xfc, !PT ;  /* 0x406fe0001a171812 */ /* 0x000fca00078efcff */
[----:B------:R-:W-:Y:S01]  /*b5150*/  IMAD.MOV.U32 R7, RZ, RZ, R23 ;  /* 0x000000ffff077224 */ /* 0x000fe200078e0017 */
[----:B------:R-:W-:Y:S01]  /*b5160*/  DMUL R22, R30, 255 ;  /* 0x406fe0001e167828 */ /* 0x000fe20000000000 */
[----:B------:R0:W2:Y:S07]  /*b5170*/  I2F.F64.U16 R30, R38 ;  /* 0x00000026001e7312 */ /* 0x0000ae0000101800 */
[----:B------:R-:W-:Y:S02]  /*b5180*/  DSETP.MIN.AND P0, P1, R22, 255, PT ;  /* 0x406fe0001600742a */ /* 0x000fe40003900000 */
[----:B------:R-:W-:Y:S01]  /*b5190*/  MOV R0, R23 ;  /* 0x0000001700007202 */ /* 0x000fe20000000f00 */
        /* <DEDUP_REMOVED lines=19> */
[----:B------:R-:W-:Y:S01]  /*b52d0*/  IMAD.MOV.U32 R37, RZ, RZ, R39 ;  /* 0x000000ffff257224 */ /* 0x000fe200078e0027 */
[----:B--2---:R-:W-:Y:S01]  /*b52e0*/  DMUL R34, R34, R24 ;  /* 0x0000001822227228 */ /* 0x004fe20000000000 */
[----:B------:R-:W-:-:S04]  /*b52f0*/  IMAD.MOV.U32 R24, RZ, RZ, 0x80000 ;  /* 0x00080000ff187424 */ /* 0x000fc800078e00ff */
[----:B------:R-:W2:Y:S01]  /*b5300*/  F2I.U32.F64.TRUNC R36, R36 ;  /* 0x0000002400247311 */ /* 0x000ea2000030d000 */
[----:B0-----:R-:W-:Y:S01]  /*b5310*/  FSEL R7, R21, 3.748046875, P0 ;  /* 0x406fe00015077808 */ /* 0x001fe20000000000 */
[----:B------:R-:W-:Y:S01]  /*b5320*/  IMAD.MOV.U32 R21, RZ, RZ, R31 ;  /* 0x000000ffff157224 */ /* 0x000fe200078e001f */
[----:B------:R-:W-:Y:S02]  /*b5330*/  SEL R6, R22, RZ, P0 ;  /* 0x000000ff16067207 */ /* 0x000fe40000000000 */
[----:B------:R-:W-:Y:S02]  /*b5340*/  SEL R22, R30, RZ, P2 ;  /* 0x000000ff1e167207 */ /* 0x000fe40001000000 */
[----:B------:R-:W-:Y:S02]  /*b5350*/  FSEL R23, R21, 3.748046875, P2 ;  /* 0x406fe00015177808 */ /* 0x000fe40001000000 */
[----:B------:R-:W-:Y:S01]  /*b5360*/  @P3 LOP3.LUT R23, R24, 0x406fe000, RZ, 0xfc, !PT ;  /* 0x406fe00018173812 */ /* 0x000fe200078efcff */
[----:B------:R-:W-:Y:S01]  /*b5370*/  DSETP.MIN.AND P2, P3, R34, 255, PT ;  /* 0x406fe0002200742a */ /* 0x000fe20003b40000 */
[----:B------:R-:W-:Y:S01]  /*b5380*/  @P1 LOP3.LUT R7, R40, 0x406fe000, RZ, 0xfc, !PT ;  /* 0x406fe00028071812 */ /* 0x000fe200078efcff */
[----:B------:R-:W-:Y:S01]  /*b5390*/  DSETP.MIN.AND P0, P1, R32, 255, PT ;  /* 0x406fe0002000742a */ /* 0x000fe20003900000 */
[----:B------:R-:W0:Y:S01]  /*b53a0*/  F2I.U32.F64.TRUNC R22, R22 ;  /* 0x0000001600167311 */ /* 0x000e22000030d000 */
[----:B------:R-:W-:Y:S01]  /*b53b0*/  MOV R31, 0x80000 ;  /* 0x00080000001f7802 */ /* 0x000fe20000000f00 */
[----:B------:R-:W-:Y:S01]  /*b53c0*/  IMAD.MOV.U32 R24, RZ, RZ, R33 ;  /* 0x000000ffff187224 */ /* 0x000fe200078e0021 */
[----:B---3--:R-:W-:-:S02]  /*b53d0*/  LOP3.LUT R0, R0, 0xff, RZ, 0xc0, !PT ;  /* 0x000000ff00007812 */ /* 0x008fc400078ec0ff */
[----:B--2---:R-:W-:Y:S02]  /*b53e0*/  LOP3.LUT R36, R36, 0xff, RZ, 0xc0, !PT ;  /* 0x000000ff24247812 */ /* 0x004fe400078ec0ff */
[----:B------:R-:W-:Y:S01]  /*b53f0*/  FSEL R25, R24, 3.748046875, P0 ;  /* 0x406fe00018197808 */ /* 0x000fe20000000000 */
        /* <DEDUP_REMOVED lines=12> */
[----:B---3--:R-:W-:Y:S01]  /*b54c0*/  LOP3.LUT R21, R21, 0xff, RZ, 0xc0, !PT ;  /* 0x000000ff15157812 */ /* 0x008fe200078ec0ff */
[----:B------:R-:W-:Y:S01]  /*b54d0*/  IMAD.IADD R24, R26, 0x1, R33 ;  /* 0x000000011a187824 */ /* 0x000fe200078e0221 */
[----:B------:R0:W2:Y:S01]  /*b54e0*/  F2I.U32.F64.TRUNC R31, R6 ;  /* 0x00000006001f7311 */ /* 0x0000a2000030d000 */
[----:B----4-:R-:W-:Y:S02]  /*b54f0*/  LOP3.LUT R29, R30, 0xff, RZ, 0xc0, !PT ;  /* 0x000000ff1e1d7812 */ /* 0x010fe400078ec0ff */
[----:B------:R-:W-:-:S03]  /*b5500*/  IMAD.IADD R21, R21, 0x1, R26 ;  /* 0x0000000115157824 */ /* 0x000fc600078e021a */
[----:B------:R-:W-:Y:S02]  /*b5510*/  IMAD.IADD R29, R26, 0x1, R29 ;  /* 0x000000011a1d7824 */ /* 0x000fe400078e021d */
[----:B------:R3:W4:Y:S01]  /*b5520*/  I2F.F64.U32 R22, R21 ;  /* 0x0000001500167312 */ /* 0x0007220000201800 */
[----:B------:R-:W-:Y:S01]  /*b5530*/  IMAD.MOV.U32 R26, RZ, RZ, 0x80000 ;  /* 0x00080000ff1a7424 */ /* 0x000fe200078e00ff */
[----:B0-----:R-:W-:Y:S02]  /*b5540*/  FSEL R7, R25, 3.748046875, P0 ;  /* 0x406fe00019077808 */ /* 0x001fe40000000000 */
[----:B------:R-:W-:Y:S02]  /*b5550*/  @P1 LOP3.LUT R7, R32, 0x406fe000, RZ, 0xfc, !PT ;  /* 0x406fe00020071812 */ /* 0x000fe400078efcff */
[----:B------:R-:W-:Y:S02]  /*b5560*/  SEL R6, R28, RZ, P0 ;  /* 0x000000ff1c067207 */ /* 0x000fe40000000000 */
[----:B------:R-:W0:Y:S01]  /*b5570*/  I2F.F64.U32 R24, R24 ;  /* 0x0000001800187312 */ /* 0x000e220000201800 */
[----:B--2---:R-:W-:-:S02]  /*b5580*/  LOP3.LUT R31, R31, 0xff, RZ, 0xc0, !PT ;  /* 0x000000ff1f1f7812 */ /* 0x004fc400078ec0ff */
[----:B---3--:R-:W-:-:S03]  /*b5590*/  MOV R21, 0x80000 ;  /* 0x0008000000157802 */ /* 0x008fc60000000f00 */
[----:B------:R-:W-:Y:S01]  /*b55a0*/  IMAD.IADD R31, R31, 0x1, R0 ;  /* 0x000000011f1f7824 */ /* 0x000fe200078e0200 */
[----:B----4-:R-:W-:Y:S01]  /*b55b0*/  DSETP.MIN.AND P0, P1, R22, 255, PT ;  /* 0x406fe0001600742a */ /* 0x010fe20003900000 */
[----:B------:R-:W2:Y:S01]  /*b55c0*/  I2F.F64.U32 R28, R29 ;  /* 0x0000001d001c7312 */ /* 0x000ea20000201800 */
[----:B------:R-:W-:Y:S01]  /*b55d0*/  IMAD.MOV.U32 R0, RZ, RZ, R23 ;  /* 0x000000ffff007224 */ /* 0x000fe200078e0017 */
[----:B0-----:R-:W-:-:S06]  /*b55e0*/  DSETP.MIN.AND P2, P3, R24, 255, PT ;  /* 0x406fe0001800742a */ /* 0x001fcc0003b40000 */
        /* <DEDUP_REMOVED lines=10> */
[----:B0-----:R-:W-:Y:S01]  /*b5690*/  DSETP.MIN.AND P2, P3, R30, 255, PT ;  /* 0x406fe0001e00742a */ /* 0x001fe20003b40000 */
[----:B------:R0:W2:Y:S01]  /*b56a0*/  F2I.U32.F64.TRUNC R0, R6 ;  /* 0x0000000600007311 */ /* 0x0000a2000030d000 */
        /* <DEDUP_REMOVED lines=50> */
[----:B------:R0:W2:Y:S02]  /*b59d0*/  F2I.U32.F64.TRUNC R0, R6 ;  /* 0x0000000600007311 */ /* 0x0000a4000030d000 */
.L_x_3077:
[----:B------:R-:W-:Y:S05]  /*b59e0*/  BSYNC.RECONVERGENT B6 ;  /* 0x0000000000067941 */ /* 0x000fea0003800200 */
.L_x_3076:
[----:B------:R-:W-:-:S13]  /*b59f0*/  ISETP.NE.AND P0, PT, R147, 0x1, PT ;  /* 0x000000019300780c */ /* 0x000fda0003f05270 */
[----:B------:R-:W-:Y:S05]  /*b5a00*/  @!P0 BRA `(.L_x_3274) ;  /* 0x0000000c00948947 */ /* 0x000fea0003800000 */
[----:B------:R-:W-:-:S13]  /*b5a10*/  ISETP.NE.AND P0, PT, R147, RZ, PT ;  /* 0x000000ff9300720c */ /* 0x000fda0003f05270 */
[----:B------:R-:W-:Y:S05]  /*b5a20*/  @P0 BRA `(.L_x_2651) ;  /* 0x0000001c00200947 */ /* 0x000fea0003800000 */
[----:B---3--:R-:W3:Y:S04]  /*b5a30*/  LDG.E.64 R22, desc[UR4][R68.64+0x70] ;  /* 0x0000700444167981 */ /* 0x008ee8000c1e1b00 */
[----:B0-----:R-:W5:Y:S01]  /*b5a40*/  LDG.E.64 R6, desc[UR4][R68.64+0x78] ;  /* 0x0000780444067981 */ /* 0x001f62000c1e1b00 */
[----:B------:R-:W-:Y:S01]  /*b5a50*/  LOP3.LUT R127, R127, 0xff, RZ, 0xc0, !PT ;  /* 0x000000ff7f7f7812 */ /* 0x000fe200078ec0ff */
[----:B------:R-:W-:Y:S01]  /*b5a60*/  IMAD.MOV.U32 R37, RZ, RZ, 0x80000 ;  /* 0x00080000ff257424 */ /* 0x000fe200078e00ff */
[----:B------:R-:W-:Y:S01]  /*b5a70*/  LOP3.LUT R126, R126, 0xff, RZ, 0xc0, !PT ;  /* 0x000000ff7e7e7812 */ /* 0x000fe200078ec0ff */
[----:B------:R-:W-:Y:S01]  /*b5a80*/  IMAD.MOV.U32 R38, RZ, RZ, 0x80000 ;  /* 0x00080000ff267424 */ /* 0x000fe200078e00ff */
[----:B------:R-:W3:Y:S01]  /*b5a90*/  I2F.F64.U16 R24, R127 ;  /* 0x0000007f00187312 */ /* 0x000ee20000101800 */
[----:B------:R-:W-:Y:S01]  /*b5aa0*/  LOP3.LUT R125, R125, 0xff, RZ, 0xc0, !PT ;  /* 0x000000ff7d7d7812 */ /* 0x000fe200078ec0ff */
[----:B------:R-:W-:Y:S01]  /*b5ab0*/  IMAD.MOV.U32 R40, RZ, RZ, 0x80000 ;  /* 0x00080000ff287424 */ /* 0x000fe200078e00ff */
[----:B------:R-:W-:-:S02]  /*b5ac0*/  LOP3.LUT R32, R124, 0xff, RZ, 0xc0, !PT ;  /* 0x000000ff7c207812 */ /* 0x000fc400078ec0ff */
[----:B------:R-:W-:Y:S02]  /*b5ad0*/  LOP3.LUT R34, R26, 0xff, RZ, 0xc0, !PT ;  /* 0x000000ff1a227812 */ /* 0x000fe400078ec0ff */
[----:B------:R-:W-:Y:S01]  /*b5ae0*/  LOP3.LUT R36, R36, 0xff, RZ, 0xc0, !PT ;  /* 0x000000ff24247812 */ /* 0x000fe200078ec0ff */
[----:B------:R-:W0:Y:S01]  /*b5af0*/  I2F.F64.U16 R28, R126 ;  /* 0x0000007e001c7312 */ /* 0x000e220000101800 */
[----:B------:R-:W-:Y:S02]  /*b5b00*/  LOP3.LUT R21, R21, 0xff, RZ, 0xc0, !PT ;  /* 0x000000ff15157812 */ /* 0x000fe400078ec0ff */
[----:B------:R-:W-:Y:S02]  /*b5b10*/  LOP3.LUT R142, R142, 0xff, RZ, 0xc0, !PT ;  /* 0x000000ff8e8e7812 */ /* 0x000fe400078ec0ff */
[----:B------:R-:W-:-:S03]  /*b5b20*/  LOP3.LUT R143, R143, 0xff, RZ, 0xc0, !PT ;  /* 0x000000ff8f8f7812 */ /* 0x000fc600078ec0ff */
        /* <DEDUP_REMOVED lines=15> */
[----:B------:R-:W-:Y:S01]  /*b5c20*/  DADD R22, -R22, 1 ;  /* 0x3ff0000016167429 */ /* 0x000fe20000000100 */
[----:B------:R-:W-:-:S02]  /*b5c30*/  MOV R26, 0x80000 ;  /* 0x00080000001a7802 */ /* 0x000fc40000000f00 */
[----:B------:R-:W-:Y:S02]  /*b5c40*/  FSEL R41, R25, 3.748046875, P2 ;  /* 0x406fe00019297808 */ /* 0x000fe40001000000 */
[----:B------:R-:W-:Y:S01]  /*b5c50*/  @P1 LOP3.LUT R39, R37, 0x406fe000, RZ, 0xfc, !PT ;  /* 0x406fe00025271812 */ /* 0x000fe200078efcff */
[----:B------:R-:W-:Y:S01]  /*b5c60*/  DSETP.MIN.AND P1, P4, R30, 255, PT ;  /* 0x406fe0001e00742a */ /* 0x000fe20003c20000 */
[----:B------:R-:W0:Y:S01]  /*b5c70*/  I2F.F64.U16 R36, R36 ;  /* 0x0000002400247312 */ /* 0x000e220000101800 */
[----:B------:R-:W-:Y:S01]  /*b5c80*/  SEL R28, R28, RZ, P2 ;  /* 0x000000ff1c1c7207 */ /* 0x000fe20001000000 */
[----:B------:R-:W-:Y:S01]  /*b5c90*/  DSETP.MIN.AND P0, P2, R32, 255, PT ;  /* 0x406fe0002000742a */ /* 0x000fe20003a00000 */
[----:B------:R-:W-:Y:S01]  /*b5ca0*/  IMAD.MOV.U32 R25, RZ, RZ, R39 ;  /* 0x000000ffff197224 */ /* 0x000fe200078e0027 */
[----:B------:R-:W-:Y:S01]  /*b5cb0*/  @P3 LOP3.LUT R41, R26, 0x406fe000, RZ, 0xfc, !PT ;  /* 0x406fe0001a293812 */ /* 0x000fe200078efcff */
[----:B------:R-:W-:Y:S01]  /*b5cc0*/  DADD R22, R22, -R6 ;  /* 0x0000000016167229 */ /* 0x000fe20000000806 */
[----:B------:R-:W-:-:S02]  /*b5cd0*/  FSEL R39, R29, 3.748046875, P1 ;  /* 0x406fe0001d277808 */ /* 0x000fc40000800000 */
[----:B------:R1:W2:Y:S01]  /*b5ce0*/  F2I.U32.F64.TRUNC R26, R24 ;  /* 0x00000018001a7311 */ /* 0x0002a2000030d000 */
[----:B------:R-:W-:-:S04]  /*b5cf0*/  IMAD.MOV.U32 R29, RZ, RZ, R41 ;  /* 0x000000ffff1d7224 */ /* 0x000fc800078e0029 */
[----:B------:R-:W-:Y:S01]  /*b5d00*/  @P4 LOP3.LUT R39, R38, 0x406fe000, RZ, 0xfc, !PT ;  /* 0x406fe00026274812 */ /* 0x000fe200078efcff */
[----:B0-----:R-:W-:Y:S02]  /*b5d10*/  DMUL R36, R6, R36 ;  /* 0x0000002406247228 */ /* 0x001fe40000000000 */
[----:B------:R0:W3:Y:S01]  /*b5d20*/  F2I.U32.F64.TRUNC R38, R28 ;  /* 0x0000001c00267311 */ /* 0x0000e2000030d000 */
[----:B-1----:R-:W-:Y:S01]  /*b5d30*/  SEL R24, R30, RZ, P1 ;  /* 0x000000ff1e187207 */ /* 0x002fe20000800000 */
[----:B------:R-:W-:Y:S01]  /*b5d40*/  DSETP.MIN.AND P1, P3, R34, 255, PT ;  /* 0x406fe0002200742a */ /* 0x000fe20003b20000 */
[----:B------:R-:W-:Y:S01]  /*b5d50*/  IMAD.MOV.U32 R25, RZ, RZ, R33 ;  /* 0x000000ffff197224 */ /* 0x000fe200078e0021 */
[----:B------:R-:W-:Y:S02]  /*b5d60*/  MOV R30, 0x80000 ;  /* 0x00080000001e7802 */ /* 0x000fe40000000f00 */
        /* <DEDUP_REMOVED lines=10> */
[----:B------:R-:W-:Y:S01]  /*b5e10*/  IMAD.MOV.U32 R32, RZ, RZ, 0x80000 ;  /* 0x00080000ff207424 */ /* 0x000fe200078e00ff */
[----:B------:R-:W-:Y:S01]  /*b5e20*/  SEL R30, R34, RZ, P1 ;  /* 0x000000ff221e7207 */ /* 0x000fe20000800000 */
[----:B------:R-:W-:Y:S01]  /*b5e30*/  IMAD.MOV.U32 R29, RZ, RZ, R31 ;  /* 0x000000ffff1d7224 */ /* 0x000fe200078e001f */
[----:B---3--:R-:W-:Y:S01]  /*b5e40*/  LOP3.LUT R38, R38, 0xff, RZ, 0xc0, !PT ;  /* 0x000000ff26267812 */ /* 0x008fe200078ec0ff */
[----:B------:R-:W-:-:S02]  /*b5e50*/  IMAD.MOV.U32 R31, RZ, RZ, R33 ;  /* 0x000000ffff1f7224 */ /* 0x000fc400078e0021 */
[----:B------:R-:W1:Y:S01]  /*b5e60*/  I2F.F64.U16 R34, R21 ;  /* 0x0000001500227312 */ /* 0x000e620000101800 */
[----:B0-----:R-:W-:Y:S02]  /*b5e70*/  IMAD.MOV.U32 R24, RZ, RZ, R37 ;  /* 0x000000ffff187224 */ /* 0x001fe400078e0025 */
[----:B------:R-:W-:-:S03]  /*b5e80*/  IMAD.MOV.U32 R37, RZ, RZ, 0x80000 ;  /* 0x00080000ff257424 */ /* 0x000fc600078e00ff */
[----:B------:R-:W-:Y:S02]  /*b5e90*/  FSEL R25, R24, 3.748046875, P0 ;  /* 0x406fe00018197808 */ /* 0x000fe40000000000 */
[----:B------:R-:W-:Y:S01]  /*b5ea0*/  F2I.U32.F64.TRUNC R40, R28 ;  /* 0x0000001c00287311 */ /* 0x000fe2000030d000 */
[----:B------:R-:W-:Y:S02]  /*b5eb0*/  @P2 LOP3.LUT R25, R32, 0x406fe000, RZ, 0xfc, !PT ;  /* 0x406fe00020192812 */ /* 0x000fe400078efcff */
[----:B------:R-:W-:Y:S02]  /*b5ec0*/  SEL R32, R36, RZ, P0 ;  /* 0x000000ff24207207 */ /* 0x000fe40000000000 */
[----:B----4-:R-:W-:Y:S01]  /*b5ed0*/  LOP3.LUT R36, R0, 0xff, RZ, 0xc0, !PT ;  /* 0x000000ff00247812 */ /* 0x010fe200078ec0ff */
[----:B------:R-:W-:Y:S01]  /*b5ee0*/  IMAD.MOV.U32 R33, RZ, RZ, R25 ;  /* 0x000000ffff217224 */ /* 0x000fe200078e0019 */
[----:B-1----:R-:W-:Y:S01]  /*b5ef0*/  DMUL R34, R6, R34 ;  /* 0x0000002206227228 */ /* 0x002fe20000000000 */
[----:B------:R-:W0:Y:S01]  /*b5f00*/  I2F.F64.U16 R24, R142 ;  /* 0x0000008e00187312 */ /* 0x000e220000101800 */
[----:B------:R-:W-:-:S06]  /*b5f10*/  LOP3.LUT R39, R39, 0xff, RZ, 0xc0, !PT ;  /* 0x000000ff27277812 */ /* 0x000fcc00078ec0ff */
[----:B------:R-:W-:Y:S01]  /*b5f20*/  DSETP.MIN.AND P4, P2, R34, 255, PT ;  /* 0x406fe0002200742a */ /* 0x000fe20003a80000 */
[----:B------:R-:W1:Y:S01]  /*b5f30*/  I2F.F64.U16 R28, R143 ;  /* 0x0000008f001c7312 */ /* 0x000e620000101800 */
[----:B------:R-:W-:Y:S01]  /*b5f40*/  IMAD.MOV.U32 R21, RZ, RZ, R35 ;  /* 0x000000ffff157224 */ /* 0x000fe200078e0023 */
[----:B------:R-:W-:-:S03]  /*b5f50*/  MOV R35, 0x80000 ;  /* 0x0008000000237802 */ /* 0x000fc60000000f00 */
[----:B------:R-:W-:Y:S01]  /*b5f60*/  SEL R34, R34, RZ, P4 ;  /* 0x000000ff22227207 */ /* 0x000fe20002000000 */
[----:B0-----:R-:W-:Y:S02]  /*b5f70*/  DMUL R24, R22, R24 ;  /* 0x0000001816187228 */ /* 0x001fe40000000000 */
[----:B------:R0:W2:Y:S01]  /*b5f80*/  F2I.U32.F64.TRUNC R41, R30 ;  /* 0x0000001e00297311 */ /* 0x0000a2000030d000 */
[----:B------:R-:W-:-:S04]  /*b5f90*/  FSEL R43, R21, 3.748046875, P4 ;  /* 0x406fe000152b7808 */ /* 0x000fc80002000000 */
[----:B------:R-:W-:Y:S01]  /*b5fa0*/  @P2 LOP3.LUT R43, R37, 0x406fe000, RZ, 0xfc, !PT ;  /* 0x406fe000252b2812 */ /* 0x000fe200078efcff */
[----:B-1----:R-:W-:Y:S02]  /*b5fb0*/  DMUL R28, R22, R28 ;  /* 0x0000001c161c7228 */ /* 0x002fe40000000000 */
[----:B------:R1:W3:Y:S01]  /*b5fc0*/  F2I.U32.F64.TRUNC R42, R32 ;  /* 0x00000020002a7311 */ /* 0x0002e2000030d000 */
[----:B------:R-:W-:Y:S01]  /*b5fd0*/  DSETP.MIN.AND P0, P1, R24, 255, PT ;  /* 0x406fe0001800742a */ /* 0x000fe20003900000 */
[----:B0-----:R-:W-:Y:S01]  /*b5fe0*/  LOP3.LUT R30, R144, 0xff, RZ, 0xc0, !PT ;  /* 0x000000ff901e7812 */ /* 0x001fe200078ec0ff */
[----:B------:R-:W-:-:S03]  /*b5ff0*/  IMAD.MOV.U32 R0, RZ, RZ, R25 ;  /* 0x000000ffff007224 */ /* 0x000fc600078e0019 */
[----:B------:R-:W-:Y:S02]  /*b6000*/  DSETP.MIN.AND P2, P3, R28, 255, PT ;  /* 0x406fe0001c00742a */ /* 0x000fe40003b40000 */
[----:B------:R-:W0:Y:S01]  /*b6010*/  I2F.F64.U16 R30, R30 ;  /* 0x0000001e001e7312 */ /* 0x000e220000101800 */
[----:B------:R-:W-:Y:S01]  /*b6020*/  FSEL R21, R0, 3.748046875, P0 ;  /* 0x406fe00000157808 */ /* 0x000fe20000000000 */
[----:B------:R-:W-:Y:S01]  /*b6030*/  IMAD.MOV.U32 R0, RZ, RZ, R29 ;  /* 0x000000ffff007224 */ /* 0x000fe200078e001d */
[----:B-1----:R-:W-:Y:S02]  /*b6040*/  LOP3.LUT R32, R145, 0xff, RZ, 0xc0, !PT ;  /* 0x000000ff91207812 */ /* 0x002fe400078ec0ff */
[----:B--2---:R-:W-:Y:S02]  /*b6050*/  LOP3.LUT R41, R41, 0xff, RZ, 0xc0, !PT ;  /* 0x000000ff29297812 */ /* 0x004fe400078ec0ff */
[----:B------:R-:W-:Y:S01]  /*b6060*/  @P1 LOP3.LUT R21, R35, 0x406fe000, RZ, 0xfc, !PT ;  /* 0x406fe00023151812 */ /* 0x000fe200078efcff */
[----:B------:R-:W1:Y:S01]  /*b6070*/  I2F.F64.U16 R36, R36 ;  /* 0x0000002400247312 */ /* 0x000e620000101800 */
[----:B------:R-:W-:Y:S01]  /*b6080*/  FSEL R25, R0, 3.748046875, P2 ;  /* 0x406fe00000197808 */ /* 0x000fe20001000000 */
[----:B------:R-:W-:Y:S01]  /*b6090*/  IMAD.MOV.U32 R35, RZ, RZ, R43 ;  /* 0x000000ffff237224 */ /* 0x000fe200078e002b */
[----:B---3--:R-:W-:Y:S01]  /*b60a0*/  LOP3.LUT R42, R42, 0xff, RZ, 0xc0, !PT ;  /* 0x000000ff2a2a7812 */ /* 0x008fe200078ec0ff */
[----:B0-----:R-:W-:-:S04]  /*b60b0*/  DMUL R30, R22, R30 ;  /* 0x0000001e161e7228 */ /* 0x001fc80000000000 */
[----:B------:R-:W0:Y:S04]  /*b60c0*/  I2F.F64.U16 R32, R32 ;  /* 0x0000002000207312 */ /* 0x000e280000101800 */
[----:B------:R-:W-:-:S04]  /*b60d0*/  DSETP.MIN.AND P1, P4, R30, 255, PT ;  /* 0x406fe0001e00742a */ /* 0x000fc80003c20000 */
[----:B------:R-:W2:Y:S01]  /*b60e0*/  F2I.U32.F64.TRUNC R34, R34 ;  /* 0x0000002200227311 */ /* 0x000ea2000030d000 */
[----:B-1----:R-:W-:Y:S01]  /*b60f0*/  DMUL R36, R6, R36 ;  /* 0x0000002406247228 */ /* 0x002fe20000000000 */
[----:B------:R-:W-:Y:S01]  /*b6100*/  IMAD.MOV.U32 R0, RZ, RZ, R31 ;  /* 0x000000ffff007224 */ /* 0x000fe200078e001f */
[----:B------:R-:W-:Y:S02]  /*b6110*/  SEL R6, R28, RZ, P2 ;  /* 0x000000ff1c067207 */ /* 0x000fe40001000000 */
[----:B------:R-:W-:Y:S01]  /*b6120*/  LOP3.LUT R31, R40, 0xff, RZ, 0xc0, !PT ;  /* 0x000000ff281f7812 */ /* 0x000fe200078ec0ff */
[----:B0-----:R-:W-:Y:S01]  /*b6130*/  DMUL R32, R22, R32 ;  /* 0x0000002016207228 */ /* 0x001fe20000000000 */
[----:B------:R-:W-:Y:S01]  /*b6140*/  IMAD.MOV.U32 R23, RZ, RZ, 0x80000 ;  /* 0x00080000ff177424 */ /* 0x000fe200078e00ff */
[----:B------:R-:W-:Y:S01]  /*b6150*/  SEL R22, R24, RZ, P0 ;  /* 0x000000ff18167207 */ /* 0x000fe20000000000 */
[----:B------:R-:W-:-:S03]  /*b6160*/  IMAD.MOV.U32 R24, RZ, RZ, 0x80000 ;  /* 0x00080000ff187424 */ /* 0x000fc600078e00ff */
[----:B------:R-:W-:Y:S01]  /*b6170*/  @P3 LOP3.LUT R25, R23, 0x406fe000, RZ, 0xfc, !PT ;  /* 0x406fe00017193812 */ /* 0x000fe200078efcff */
[----:B------:R-:W-:Y:S01]  /*b6180*/  IMAD.MOV.U32 R23, RZ, RZ, R21 ;  /* 0x000000ffff177224 */ /* 0x000fe200078e0015 */
[----:B------:R-:W-:Y:S01]  /*b6190*/  DSETP.MIN.AND P0, P2, R32, 255, PT ;  /* 0x406fe0002000742a */ /* 0x000fe20003a00000 */
[----:B------:R-:W-:Y:S01]  /*b61a0*/  FSEL R21, R0, 3.748046875, P1 ;  /* 0x406fe00000157808 */ /* 0x000fe20000800000 */
[----:B------:R-:W-:Y:S01]  /*b61b0*/  IMAD.MOV.U32 R0, RZ, RZ, R33 ;  /* 0x000000ffff007224 */ /* 0x000fe200078e0021 */
[----:B------:R-:W-:Y:S01]  /*b61c0*/  @P4 LOP3.LUT R21, R24, 0x406fe000, RZ, 0xfc, !PT ;  /* 0x406fe00018154812 */ /* 0x000fe200078efcff */
[----:B------:R-:W-:Y:S01]  /*b61d0*/  IMAD.MOV.U32 R7, RZ, RZ, R25 ;  /* 0x000000ffff077224 */ /* 0x000fe200078e0019 */
[----:B------:R0:W1:Y:S01]  /*b61e0*/  F2I.U32.F64.TRUNC R23, R22 ;  /* 0x0000001600177311 */ /* 0x000062000030d000 */
[----:B------:R-:W-:Y:S01]  /*b61f0*/  SEL R24, R30, RZ, P1 ;  /* 0x000000ff1e187207 */ /* 0x000fe20000800000 */
[----:B------:R-:W-:Y:S01]  /*b6200*/  IMAD.MOV.U32 R30, RZ, RZ, 0x80000 ;  /* 0x00080000ff1e7424 */ /* 0x000fe200078e00ff */
[----:B------:R-:W-:Y:S01]  /*b6210*/  FSEL R29, R0, 3.748046875, P0 ;  /* 0x406fe000001d7808 */ /* 0x000fe20000000000 */
[----:B------:R-:W-:Y:S01]  /*b6220*/  IMAD.MOV.U32 R25, RZ, RZ, R21 ;  /* 0x000000ffff197224 */ /* 0x000fe200078e0015 */
[----:B--2---:R-:W-:-:S03]  /*b6230*/  LOP3.LUT R34, R34, 0xff, RZ, 0xc0, !PT ;  /* 0x000000ff22227812 */ /* 0x004fc600078ec0ff */
[----:B------:R1:W2:Y:S01]  /*b6240*/  F2I.U32.F64.TRUNC R6, R6 ;  /* 0x0000000600067311 */ /* 0x0002a2000030d000 */
[----:B0-----:R-:W-:-:S04]  /*b6250*/  MOV R22, 0x80000 ;  /* 0x0008000000167802 */ /* 0x001fc80000000f00 */
[----:B------:R-:W-:-:S03]  /*b6260*/  @P2 LOP3.LUT R29, R22, 0x406fe000, RZ, 0xfc, !PT ;  /* 0x406fe000161d2812 */ /* 0x000fc600078efcff */
        /* <DEDUP_REMOVED lines=93> */
[----:B-1----:R-:W-:Y:S01]  /*b6840*/  PRMT R145, R6, 0x7610, R145 ;  /* 0x0000761006917816 */ /* 0x002fe20000000091 */
[----:B------:R-:W-:Y:S06]  /*b6850*/  BRA `(.L_x_2651) ;  /* 0x0000000c00947947 */ /* 0x000fec0003800000 */
.L_x_3274:
[----:B0-----:R-:W0:Y:S02]  /*b6860*/  LDC.64 R6, c[0x0][0x390] ;  /* 0x0000e400ff067b82 */ /* 0x001e240000000a00 */
[----:B0-----:R-:W-:-:S05]  /*b6870*/  IMAD.WIDE R146, R146, 0x60, R6 ;  /* 0x0000006092927825 */ /* 0x001fca00078e0206 */
[----:B---3--:R-:W3:Y:S04]  /*b6880*/  LDG.E.64 R22, desc[UR4][R146.64+0x50] ;  /* 0x0000500492167981 */ /* 0x008ee8000c1e1b00 */
[----:B------:R-:W5:Y:S01]  /*b6890*/  LDG.E.64 R6, desc[UR4][R146.64+0x58] ;  /* 0x0000580492067981 */ /* 0x000f62000c1e1b00 */
[----:B------:R-:W-:Y:S01]  /*b68a0*/  LOP3.LUT R127, R127, 0xff, RZ, 0xc0, !PT ;  /* 0x000000ff7f7f7812 */ /* 0x000fe200078ec0ff */
[----:B------:R-:W-:Y:S01]  /*b68b0*/  IMAD.MOV.U32 R37, RZ, RZ, 0x80000 ;  /* 0x00080000ff257424 */ /* 0x000fe200078e00ff */
[----:B------:R-:W-:Y:S01]  /*b68c0*/  LOP3.LUT R126, R126, 0xff, RZ, 0xc0, !PT ;  /* 0x000000ff7e7e7812 */ /* 0x000fe200078ec0ff */
[----:B------:R-:W-:Y:S01]  /*b68d0*/  IMAD.MOV.U32 R40, RZ, RZ, 0x80000 ;  /* 0x00080000ff287424 */ /* 0x000fe200078e00ff */
[----:B------:R-:W3:Y:S01]  /*b68e0*/  I2F.F64.U16 R24, R127 ;  /* 0x0000007f00187312 */ /* 0x000ee20000101800 */
[----:B------:R-:W-:Y:S01]  /*b68f0*/  LOP3.LUT R125, R125, 0xff, RZ, 0xc0, !PT ;  /* 0x000000ff7d7d7812 */ /* 0x000fe200078ec0ff */
[----:B------:R-:W-:Y:S01]  /*b6900*/  IMAD.MOV.U32 R42, RZ, RZ, 0x80000 ;  /* 0x00080000ff2a7424 */ /* 0x000fe200078e00ff */
[----:B------:R-:W-:Y:S01]  /*b6910*/  LOP3.LUT R32, R124, 0xff, RZ, 0xc0, !PT ;  /* 0x000000ff7c207812 */ /* 0x000fe200078ec0ff */
[----:B------:R-:W-:Y:S01]  /*b6920*/  IMAD.MOV.U32 R65, RZ, RZ, 0x80000 ;  /* 0x00080000ff417424 */ /* 0x000fe200078e00ff */
[----:B------:R-:W-:-:S02]  /*b6930*/  LOP3.LUT R34, R26, 0xff, RZ, 0xc0, !PT ;  /* 0x000000ff1a227812 */ /* 0x000fc400078ec0ff */
[----:B------:R-:W-:Y:S01]  /*b6940*/  LOP3.LUT R36, R36, 0xff, RZ, 0xc0, !PT ;  /* 0x000000ff24247812 */ /* 0x000fe200078ec0ff */
[----:B------:R-:W0:Y:S01]  /*b6950*/  I2F.F64.U16 R28, R126 ;  /* 0x0000007e001c7312 */ /* 0x000e220000101800 */
[----:B------:R-:W-:Y:S02]  /*b6960*/  LOP3.LUT R21, R21, 0xff, RZ, 0xc0, !PT ;  /* 0x000000ff15157812 */ /* 0x000fe400078ec0ff */
[----:B------:R-:W-:-:S05]  /*b6970*/  LOP3.LUT R145, R145, 0xff, RZ, 0xc0, !PT ;  /* 0x000000ff91917812 */ /* 0x000fca00078ec0ff */
[----:B------:R-:W1:Y:S08]  /*b6980*/  I2F.F64.U16 R30, R125 ;  /* 0x0000007d001e7312 */ /* 0x000e700000101800 */
[----:B------:R-:W2:Y:S08]  /*b6990*/  I2F.F64.U16 R32, R32 ;  /* 0x0000002000207312 */ /* 0x000eb00000101800 */
[----:B------:R-:W4:Y:S01]  /*b69a0*/  I2F.F64.U16 R34, R34 ;  /* 0x0000002200227312 */ /* 0x000f220000101800 */
[----:B---3--:R-:W-:-:S02]  /*b69b0*/  DMUL R24, R24, R22 ;  /* 0x0000001618187228 */ /* 0x008fc40000000000 */
[-C--:B0-----:R-:W-:Y:S02]  /*b69c0*/  DMUL R28, R28, R22.reuse ;  /* 0x000000161c1c7228 */ /* 0x081fe40000000000 */
[-C--:B-1----:R-:W-:Y:S02]  /*b69d0*/  DMUL R30, R30, R22.reuse ;  /* 0x000000161e1e7228 */ /* 0x082fe40000000000 */
[----:B--2---:R-:W-:Y:S02]  /*b69e0*/  DMUL R32, R32, R22 ;  /* 0x0000001620207228 */ /* 0x004fe40000000000 */
[----:B------:R-:W-:Y:S02]  /*b69f0*/  DSETP.MIN.AND P0, P1, R24, 255, PT ;  /* 0x406fe0001800742a */ /* 0x000fe40003900000 */
[----:B------:R-:W-:Y:S01]  /*b6a00*/  IMAD.MOV.U32 R26, RZ, RZ, R25 ;  /* 0x000000ffff1a7224 */ /* 0x000fe200078e0019 */
[----:B------:R-:W-:Y:S01]  /*b6a10*/  DSETP.MIN.AND P2, P3, R28, 255, PT ;  /* 0x406fe0001c00742a */ /* 0x000fe20003b40000 */
[----:B------:R-:W-:Y:S01]  /*b6a20*/  IMAD.MOV.U32 R25, RZ, RZ, R29 ;  /* 0x000000ffff197224 */ /* 0x000fe200078e001d */
        /* <DEDUP_REMOVED lines=13> */
[----:B------:R-:W-:Y:S01]  /*b6b00*/  IMAD.MOV.U32 R25, RZ, RZ, R39 ;  /* 0x000000ffff197224 */ /* 0x000fe200078e0027 */
[----:B------:R-:W-:Y:S01]  /*b6b10*/  MOV R29, R31 ;  /* 0x0000001f001d7202 */ /* 0x000fe20000000f00 */
[----:B----4-:R-:W-:-:S03]  /*b6b20*/  DMUL R30, R34, R6 ;  /* 0x00000006221e7228 */ /* 0x010fc60000000000 */
[----:B------:R1:W2:Y:S01]  /*b6b30*/  F2I.U32.F64.TRUNC R26, R24 ;  /* 0x00000018001a7311 */ /* 0x0002a2000030d000 */
[----:B------:R-:W-:Y:S01]  /*b6b40*/  FSEL R39, R29, 3.748046875, P1 ;  /* 0x406fe0001d277808 */ /* 0x000fe20000800000 */
[----:B------:R-:W-:-:S03]  /*b6b50*/  IMAD.MOV.U32 R29, RZ, RZ, R41 ;  /* 0x000000ffff1d7224 */ /* 0x000fc600078e0029 */
[----:B------:R-:W-:Y:S01]  /*b6b60*/  @P4 LOP3.LUT R39, R40, 0x406fe000, RZ, 0xfc, !PT ;  /* 0x406fe00028274812 */ /* 0x000fe200078efcff */
[----:B0-----:R-:W-:Y:S02]  /*b6b70*/  DMUL R34, R36, R6 ;  /* 0x0000000624227228 */ /* 0x001fe40000000000 */
[----:B------:R0:W3:Y:S01]  /*b6b80*/  F2I.U32.F64.TRUNC R40, R28 ;  /* 0x0000001c00287311 */ /* 0x0000e2000030d000 */
[----:B------:R-:W-:Y:S01]  /*b6b90*/  LOP3.LUT R36, R144, 0xff, RZ, 0xc0, !PT ;  /* 0x000000ff90247812 */ /* 0x000fe200078ec0ff */
[----:B-1----:R-:W-:Y:S01]  /*b6ba0*/  IMAD.MOV.U32 R25, RZ, RZ, R33 ;  /* 0x000000ffff197224 */ /* 0x002fe200078e0021 */
[----:B------:R-:W-:Y:S01]  /*b6bb0*/  SEL R24, R38, RZ, P1 ;  /* 0x000000ff26187207 */ /* 0x000fe20000800000 */
[----:B------:R-:W-:Y:S01]  /*b6bc0*/  DSETP.MIN.AND P1, P3, R30, 255, PT ;  /* 0x406fe0001e00742a */ /* 0x000fe20003b20000 */
[----:B------:R-:W-:Y:S02]  /*b6bd0*/  LOP3.LUT R38, R0, 0xff, RZ, 0xc0, !PT ;  /* 0x000000ff00267812 */ /* 0x000fe400078ec0ff */
[----:B------:R-:W-:Y:S01]  /*b6be0*/  FSEL R37, R25, 3.748046875, P0 ;  /* 0x406fe00019257808 */ /* 0x000fe20000000000 */
[----:B------:R-:W-:Y:S01]  /*b6bf0*/  IMAD.MOV.U32 R25, RZ, RZ, R39 ;  /* 0x000000ffff197224 */ /* 0x000fe200078e0027 */
[----:B------:R-:W-:Y:S01]  /*b6c00*/  @P2 LOP3.LUT R37, R42, 0x406fe000, RZ, 0xfc, !PT ;  /* 0x406fe0002a252812 */ /* 0x000fe200078efcff */
[----:B0-----:R-:W-:Y:S01]  /*b6c10*/  IMAD.MOV.U32 R29, RZ, RZ, R31 ;  /* 0x000000ffff1d7224 */ /* 0x001fe200078e001f */
[----:B------:R-:W-:Y:S01]  /*b6c20*/  SEL R28, R32, RZ, P0 ;  /* 0x000000ff201c7207 */ /* 0x000fe20000000000 */
[----:B------:R-:W-:Y:S01]  /*b6c30*/  DSETP.MIN.AND P0, P2, R34, 255, PT ;  /* 0x406fe0002200742a */ /* 0x000fe20003a00000 */
[----:B------:R0:W1:Y:S01]  /*b6c40*/  F2I.U32.F64.TRUNC R41, R24 ;  /* 0x0000001800297311 */ /* 0x000062000030d000 */
[----:B------:R-:W-:Y:S01]  /*b6c50*/  IMAD.MOV.U32 R32, RZ, RZ, 0x80000 ;  /* 0x00080000ff207424 */ /* 0x000fe200078e00ff */
[----:B------:R-:W-:Y:S01]  /*b6c60*/  FSEL R33, R29, 3.748046875, P1 ;  /* 0x406fe0001d217808 */ /* 0x000fe20000800000 */
[----:B------:R-:W-:Y:S01]  /*b6c70*/  IMAD.MOV.U32 R29, RZ, RZ, R37 ;  /* 0x000000ffff1d7224 */ /* 0x000fe200078e0025 */
[----:B--2---:R-:W-:Y:S01]  /*b6c80*/  LOP3.LUT R26, R26, 0xff, RZ, 0xc0, !PT ;  /* 0x000000ff1a1a7812 */ /* 0x004fe200078ec0ff */
[----:B------:R-:W-:Y:S01]  /*b6c90*/  IMAD.MOV.U32 R39, RZ, RZ, 0x80000 ;  /* 0x00080000ff277424 */ /* 0x000fe200078e00ff */
[----:B------:R-:W-:-:S02]  /*b6ca0*/  @P3 LOP3.LUT R33, R32, 0x406fe000, RZ, 0xfc, !PT ;  /* 0x406fe00020213812 */ /* 0x000fc400078efcff */
[----:B------:R2:W-:Y:S01]  /*b6cb0*/  F2I.U32.F64.TRUNC R42, R28 ;  /* 0x0000001c002a7311 */ /* 0x0005e2000030d000 */
[----:B------:R-:W-:Y:S01]  /*b6cc0*/  LOP3.LUT R32, R142, 0xff, RZ, 0xc0, !PT ;  /* 0x000000ff8e207812 */ /* 0x000fe200078ec0ff */
[----:B0-----:R-:W-:Y:S01]  /*b6cd0*/  IMAD.MOV.U32 R25, RZ, RZ, R35 ;  /* 0x000000ffff197224 */ /* 0x001fe200078e0023 */
[----:B------:R-:W-:Y:S02]  /*b6ce0*/  SEL R24, R30, RZ, P1 ;  /* 0x000000ff1e187207 */ /* 0x000fe40000800000 */
[----:B------:R-:W-:Y:S02]  /*b6cf0*/  MOV R30, 0x80000 ;  /* 0x00080000001e7802 */ /* 0x000fe40000000f00 */
[----:B------:R-:W-:Y:S01]  /*b6d00*/  FSEL R31, R25, 3.748046875, P0 ;  /* 0x406fe000191f7808 */ /* 0x000fe20000000000 */
[----:B------:R-:W-:Y:S01]  /*b6d10*/  IMAD.MOV.U32 R25, RZ, RZ, R33 ;  /* 0x000000ffff197224 */ /* 0x000fe200078e0021 */
[----:B------:R-:W-:Y:S01]  /*b6d20*/  @P2 LOP3.LUT R31, R30, 0x406fe000, RZ, 0xfc, !PT ;  /* 0x406fe0001e1f2812 */ /* 0x000fe200078efcff */
[----:B------:R-:W-:Y:S01]  /*b6d30*/  I2F.F64.U16 R32, R32 ;  /* 0x0000002000207312 */ /* 0x000fe20000101800 */
[----:B--2---:R-:W-:-:S02]  /*b6d40*/  SEL R28, R34, RZ, P0 ;  /* 0x000000ff221c7207 */ /* 0x004fc40000000000 */
[----:B------:R-:W-:Y:S01]  /*b6d50*/  LOP3.LUT R34, R143, 0xff, RZ, 0xc0, !PT ;  /* 0x000000ff8f227812 */ /* 0x000fe200078ec0ff */
[----:B------:R-:W-:Y:S01]  /*b6d60*/  IMAD.MOV.U32 R29, RZ, RZ, R31 ;  /* 0x000000ffff1d7224 */ /* 0x000fe200078e001f */
[----:B---3--:R-:W-:Y:S02]  /*b6d70*/  LOP3.LUT R40, R40, 0xff, RZ, 0xc0, !PT ;  /* 0x000000ff28287812 */ /* 0x008fe400078ec0ff */
[----:B-1----:R-:W-:Y:S01]  /*b6d80*/  LOP3.LUT R41, R41, 0xff, RZ, 0xc0, !PT ;  /* 0x000000ff29297812 */ /* 0x002fe200078ec0ff */
        /* <DEDUP_REMOVED lines=11> */
[----:B------:R-:W-:Y:S01]  /*b6e40*/  IMAD.MOV.U32 R34, RZ, RZ, R30 ;  /* 0x000000ffff227224 */ /* 0x000fe200078e001e */
        /* <DEDUP_REMOVED lines=16> */
[----:B------:R-:W-:Y:S01]  /*b6f50*/  MOV R23, 0x80000 ;  /* 0x0008000000177802 */ /* 0x000fe20000000f00 */
[----:B------:R-:W-:Y:S01]  /*b6f60*/  DSETP.MIN.AND P1, P4, R30, 255, PT ;  /* 0x406fe0001e00742a */ /* 0x000fe20003c20000 */
[----:B------:R-:W-:Y:S01]  /*b6f70*/  SEL R22, R24, RZ, P0 ;  /* 0x000000ff18167207 */ /* 0x000fe20000000000 */
[----:B------:R-:W-:Y:S01]  /*b6f80*/  IMAD.MOV.U32 R0, RZ, RZ, R31 ;  /* 0x000000ffff007224 */ /* 0x000fe200078e001f */
[----:B------:R-:W-:Y:S01]  /*b6f90*/  @P3 LOP3.LUT R25, R23, 0x406fe000, RZ, 0xfc, !PT ;  /* 0x406fe00017193812 */ /* 0x000fe200078efcff */
[----:B------:R-:W-:Y:S01]  /*b6fa0*/  IMAD.MOV.U32 R23, RZ, RZ, R21 ;  /* 0x000000ffff177224 */ /* 0x000fe200078e0015 */
[----:B0-----:R-:W-:Y:S01]  /*b6fb0*/  DMUL R36, R38, R6 ;  /* 0x0000000626247228 */ /* 0x001fe20000000000 */
[----:B------:R-:W-:Y:S01]  /*b6fc0*/  IMAD.MOV.U32 R24, RZ, RZ, 0x80000 ;  /* 0x00080000ff187424 */ /* 0x000fe200078e00ff */
[----:B------:R-:W-:Y:S01]  /*b6fd0*/  SEL R6, R28, RZ, P2 ;  /* 0x000000ff1c067207 */ /* 0x000fe20001000000 */
[----:B------:R-:W-:Y:S01]  /*b6fe0*/  IMAD.MOV.U32 R7, RZ, RZ, R25 ;  /* 0x000000ffff077224 */ /* 0x000fe200078e0019 */
[----:B------:R-:W-:Y:S01]  /*b6ff0*/  DSETP.MIN.AND P0, P2, R32, 255, PT ;  /* 0x406fe0002000742a */ /* 0x000fe20003a00000 */
[----:B------:R0:W2:Y:S01]  /*b7000*/  F2I.U32.F64.TRUNC R23, R22 ;  /* 0x0000001600177311 */ /* 0x0000a2000030d000 */
[----:B------:R-:W-:Y:S01]  /*b7010*/  FSEL R21, R0, 3.748046875, P1 ;  /* 0x406fe00000157808 */ /* 0x000fe20000800000 */
[----:B------:R-:W-:Y:S01]  /*b7020*/  IMAD.MOV.U32 R0, RZ, RZ, R33 ;  /* 0x000000ffff007224 */ /* 0x000fe200078e0021 */
[----:B------:R-:W-:-:S02]  /*b7030*/  LOP3.LUT R31, R42, 0xff, RZ, 0xc0, !PT ;  /* 0x000000ff2a1f7812 */ /* 0x000fc400078ec0ff */
[----:B------:R-:W-:Y:S02]  /*b7040*/  @P4 LOP3.LUT R21, R24, 0x406fe000, RZ, 0xfc, !PT ;  /* 0x406fe00018154812 */ /* 0x000fe400078efcff */
[----:B------:R-:W-:Y:S01]  /*b7050*/  SEL R24, R30, RZ, P1 ;  /* 0x000000ff1e187207 */ /* 0x000fe20000800000 */
[----:B------:R2:W3:Y:S01]  /*b7060*/  F2I.U32.F64.TRUNC R6, R6 ;  /* 0x0000000600067311 */ /* 0x0004e2000030d000 */
[----:B------:R-:W-:Y:S01]  /*b7070*/  FSEL R29, R0, 3.748046875, P0 ;  /* 0x406fe000001d7808 */ /* 0x000fe20000000000 */
[----:B0-----:R-:W-:Y:S01]  /*b7080*/  IMAD.MOV.U32 R22, RZ, RZ, 0x80000 ;  /* 0x00080000ff167424 */ /* 0x001fe200078e00ff */
[----:B-1----:R-:W-:Y:S01]  /*b7090*/  LOP3.LUT R34, R34, 0xff, RZ, 0xc0, !PT ;  /* 0x000000ff22227812 */ /* 0x002fe200078ec0ff */
[----:B------:R-:W-:Y:S02]  /*b70a0*/  IMAD.MOV.U32 R25, RZ, RZ, R21 ;  /* 0x000000ffff197224 */ /* 0x000fe400078e0015 */
[----:B------:R-:W-:Y:S01]  /*b70b0*/  IMAD.MOV.U32 R30, RZ, RZ, 0x80000 ;  /* 0x00080000ff1e7424 */ /* 0x000fe200078e00ff */
[----:B------:R-:W-:Y:S01]  /*b70c0*/  @P2 LOP3.LUT R29, R22, 0x406fe000, RZ, 0xfc, !PT ;  /* 0x406fe000161d2812 */ /* 0x000fe200078efcff */
[----:B------:R0:W1:Y:S01]  /*b70d0*/  F2I.U32.F64.TRUNC R24, R24 ;  /* 0x0000001800187311 */ /* 0x000062000030d000 */
[----:B------:R-:W-:Y:S01]  /*b70e0*/  SEL R22, R32, RZ, P0 ;  /* 0x000000ff20167207 */ /* 0x000fe20000000000 */
[----:B------:R-:W-:Y:S01]  /*b70f0*/  DSETP.MIN.AND P0, P1, R36, 255, PT ;  /* 0x406fe0002400742a */ /* 0x000fe20003900000 */
[----:B--2---:R-:W-:Y:S01]  /*b7100*/  LOP3.LUT R7, R23, 0xff, RZ, 0xc0, !PT ;  /* 0x000000ff17077812 */ /* 0x004fe200078ec0ff */
[----:B------:R-:W-:Y:S01]  /*b7110*/  IMAD.MOV.U32 R32, RZ, RZ, 0x80000 ;  /* 0x00080000ff207424 */ /* 0x000fe200078e00ff */
[----:B------:R-:W-:-:S02]  /*b7120*/  MOV R23, R29 ;  /* 0x0000001d00177202 */ /* 0x000fc40000000f00 */
[----:B---3--:R-:W-:Y:S01]  /*b7130*/  LOP3.LUT R21, R6, 0xff, RZ, 0xc0, !PT ;  /* 0x000000ff06157812 */ /* 0x008fe200078ec0ff */
[----:B------:R-:W-:Y:S01]  /*b7140*/  IMAD.IADD R7, R7, 0x1, R26 ;  /* 0x0000000107077824 */ /* 0x000fe200078e021a */
[----:B------:R-:W2:Y:S01]  /*b7150*/  F2I.U32.F64.TRUNC R0, R22 ;  /* 0x0000001600007311 */ /* 0x000ea2000030d000 */
[----:B0-----:R-:W-:Y:S01]  /*b7160*/  IMAD.MOV.U32 R25, RZ, RZ, R37 ;  /* 0x000000ffff197224 */ /* 0x001fe200078e0025 */
[----:B------:R-:W-:Y:S01]  /*b7170*/  SEL R28, R36, RZ, P0 ;  /* 0x000000ff241c7207 */ /* 0x000fe20000000000 */
[----:B------:R-:W-:Y:S02]  /*b7180*/  IMAD.IADD R21, R21, 0x1, R40 ;  /* 0x0000000115157824 */ /* 0x000fe400078e0228 */
[----:B------:R-:W-:Y:S01]  /*b7190*/  IMAD.MOV.U32 R26, RZ, RZ, 0x80000 ;  /* 0x00080000ff1a7424 */ /* 0x000fe200078e00ff */
[----:B-1----:R-:W-:Y:S02]  /*b71a0*/  LOP3.LUT R24, R24, 0xff, RZ, 0xc0, !PT ;  /* 0x000000ff18187812 */ /* 0x002fe400078ec0ff */
[----:B------:R-:W0:Y:S01]  /*b71b0*/  I2F.F64.U32 R6, R7 ;  /* 0x0000000700067312 */ /* 0x000e220000201800 */
[----:B------:R-:W-:-:S02]  /*b71c0*/  FSEL R29, R25, 3.748046875, P0 ;  /* 0x406fe000191d7808 */ /* 0x000fc40000000000 */
        /* <DEDUP_REMOVED lines=11> */
[----:B------:R-:W-:Y:S02]  /*b7280*/  MOV R7, R23 ;  /* 0x0000001700077202 */ /* 0x000fe40000000f00 */
[----:B------:R-:W-:Y:S02]  /*b7290*/  FSEL R21, R21, 3.748046875, P0 ;  /* 0x406fe00015157808 */ /* 0x000fe40000000000 */
[----:B------:R-:W-:Y:S02]  /*b72a0*/  FSEL R31, R7, 3.748046875, P2 ;  /* 0x406fe000071f7808 */ /* 0x000fe40001000000 */
[----:B------:R-:W-:Y:S01]  /*b72b0*/  @P1 LOP3.LUT R21, R30, 0x406fe000, RZ, 0xfc, !PT ;  /* 0x406fe0001e151812 */ /* 0x000fe200078efcff */
[----:B------:R-:W2:Y:S01]  /*b72c0*/  I2F.F64.U32 R28, R0 ;  /* 0x00000000001c7312 */ /* 0x000ea20000201800 */
[----:B------:R-:W-:Y:S01]  /*b72d0*/  SEL R22, R22, RZ, P2 ;  /* 0x000000ff16167207 */ /* 0x000fe20001000000 */
[----:B0-----:R-:W-:-:S02]  /*b72e0*/  DSETP.MIN.AND P0, P1, R24, 255, PT ;  /* 0x406fe0001800742a */ /* 0x001fc40003900000 */
[----:B------:R-:W-:Y:S01]  /*b72f0*/  IMAD.MOV.U32 R7, RZ, RZ, R21 ;  /* 0x000000ffff077224 */ /* 0x000fe200078e0015 */
[----:B------:R-:W-:Y:S01]  /*b7300*/  @P3 LOP3.LUT R31, R30, 0x406fe000, RZ, 0xfc, !PT ;  /* 0x406fe0001e1f3812 */ /* 0x000fe200078efcff */
[----:B------:R-:W-:Y:S01]  /*b7310*/  IMAD.MOV.U32 R21, RZ, RZ, R25 ;  /* 0x000000ffff157224 */ /* 0x000fe200078e0019 */
[----:B-1----:R-:W-:Y:S01]  /*b7320*/  LOP3.LUT R26, R26, 0xff, RZ, 0xc0, !PT ;  /* 0x000000ff1a1a7812 */ /* 0x002fe200078ec0ff */
[----:B------:R0:W1:Y:S01]  /*b7330*/  F2I.U32.F64.TRUNC R0, R6 ;  /* 0x0000000600007311 */ /* 0x000062000030d000 */
[----:B------:R-:W-:Y:S01]  /*b7340*/  SEL R24, R24, RZ, P0 ;  /* 0x000000ff18187207 */ /* 0x000fe20000000000 */
[----:B------:R-:W-:Y:S01]  /*b7350*/  IMAD.MOV.U32 R23, RZ, RZ, R31 ;  /* 0x000000ffff177224 */ /* 0x000fe200078e001f */
[----:B------:R-:W-:Y:S01]  /*b7360*/  FSEL R21, R21, 3.748046875, P0 ;  /* 0x406fe00015157808 */ /* 0x000fe20000000000 */
[----:B--2---:R-:W-:-:S04]  /*b7370*/  DSETP.MIN.AND P2, P3, R28, 255, PT ;  /* 0x406fe0001c00742a */ /* 0x004fc80003b40000 */
        /* <DEDUP_REMOVED lines=18> */
[----:B------:R-:W-:Y:S01]  /*b74a0*/  IMAD.MOV.U32 R6, RZ, RZ, 0x80000 ;  /* 0x00080000ff067424 */ /* 0x000fe200078e00ff */
[----:B------:R-:W-:Y:S01]  /*b74b0*/  IADD3 R26, PT, PT, R26, R7, RZ ;  /* 0x000000071a1a7210 */ /* 0x000fe20007ffe0ff */
[----:B0-----:R-:W-:-:S05]  /*b74c0*/  DSETP.MIN.AND P0, P1, R22, 255, PT ;  /* 0x406fe0001600742a */ /* 0x001fca0003900000 */
        /* <DEDUP_REMOVED lines=29> */
[----:B-1----:R-:W-:-:S07]  /*b76a0*/  PRMT R145, R6, 0x7610, R145 ;  /* 0x0000761006917816 */ /* 0x002fce0000000091 */
.L_x_2651:
[----:B------:R-:W-:Y:S05]  /*b76b0*/  BSYNC.RECONVERGENT B7 ;  /* 0x0000000000077941 */ /* 0x000fea0003800200 */
.L_x_2650:
        /* <DEDUP_REMOVED lines=8> */
[----:B------:R-:W-:Y:S02]  /*b7740*/  LOP3.LUT R175, R175, 0xff, RZ, 0xc0, !PT ;  /* 0x000000ffafaf7812 */ /* 0x000fe400078ec0ff */
[----:B------:R-:W3:Y:S01]  /*b7750*/  I2F.F64.U16 R24, R176 ;  /* 0x000000b000187312 */ /* 0x000ee20000101800 */
[----:B------:R-:W-:-:S02]  /*b7760*/  LOP3.LUT R174, R174, 0xff, RZ, 0xc0, !PT ;  /* 0x000000ffaeae7812 */ /* 0x000fc400078ec0ff */
[----:B------:R-:W-:Y:S02]  /*b7770*/  LOP3.LUT R30, R173, 0xff, RZ, 0xc0, !PT ;  /* 0x000000ffad1e7812 */ /* 0x000fe400078ec0ff */
[----:B------:R-:W-:Y:S02]  /*b7780*/  LOP3.LUT R32, R142, 0xff, RZ, 0xc0, !PT ;  /* 0x000000ff8e207812 */ /* 0x000fe400078ec0ff */
[----:B------:R-:W-:Y:S01]  /*b7790*/  MOV R35, 0x80000 ;  /* 0x0008000000237802 */ /* 0x000fe20000000f00 */
[----:B------:R-:W0:Y:S01]  /*b77a0*/  I2F.F64.U16 R26, R175 ;  /* 0x000000af001a7312 */ /* 0x000e220000101800 */
[----:B------:R-:W-:Y:S02]  /*b77b0*/  LOP3.LUT R34, R143, 0xff, RZ, 0xc0, !PT ;  /* 0x000000ff8f227812 */ /* 0x000fe400078ec0ff */
[----:B------:R-:W-:Y:S02]  /*b77c0*/  LOP3.LUT R144, R144, 0xff, RZ, 0xc0, !PT ;  /* 0x000000ff90907812 */ /* 0x000fe400078ec0ff */
[----:B------:R-:W-:-:S02]  /*b77d0*/  LOP3.LUT R159, R159, 0xff, RZ, 0xc0, !PT ;  /* 0x000000ff9f9f7812 */ /* 0x000fc400078ec0ff */
[----:B------:R-:W-:Y:S01]  /*b77e0*/  LOP3.LUT R160, R160, 0xff, RZ, 0xc0, !PT ;  /* 0x000000ffa0a07812 */ /* 0x000fe200078ec0ff */
        /* <DEDUP_REMOVED lines=8> */
[----:B------:R-:W-:Y:S01]  /*b7870*/  DSETP.MIN.AND P2, P3, R26, 255, PT ;  /* 0x406fe0001a00742a */ /* 0x000fe20003b40000 */
[----:B----4-:R-:W-:Y:S01]  /*b7880*/  IMAD.MOV.U32 R0, RZ, RZ, R25 ;  /* 0x000000ffff007224 */ /* 0x010fe200078e0019 */
[----:B-----5:R-:W-:Y:S01]  /*b7890*/  DMUL R32, R6, R32 ;  /* 0x0000002006207228 */ /* 0x020fe20000000000 */
[----:B------:R-:W-:Y:S01]  /*b78a0*/  IMAD.MOV.U32 R25, RZ, RZ, 0x80000 ;  /* 0x00080000ff197424 */ /* 0x000fe200078e00ff */
[----:B------:R-:W-:Y:S01]  /*b78b0*/  SEL R24, R24, RZ, P0 ;  /* 0x000000ff18187207 */ /* 0x000fe20000000000 */
[----:B------:R-:W-:Y:S01]  /*b78c0*/  DADD R22, -R22, 1 ;  /* 0x3ff0000016167429 */ /* 0x000fe20000000100 */
[----:B------:R-:W-:Y:S01]  /*b78d0*/  FSEL R21, R0, 3.748046875, P0 ;  /* 0x406fe00000157808 */ /* 0x000fe20000000000 */
[----:B------:R-:W-:Y:S01]  /*b78e0*/  IMAD.MOV.U32 R0, RZ, RZ, R27 ;  /* 0x000000ffff007224 */ /* 0x000fe200078e001b */
[----:B------:R-:W-:Y:S01]  /*b78f0*/  SEL R26, R26, RZ, P2 ;  /* 0x000000ff1a1a7207 */ /* 0x000fe20001000000 */
[----:B------:R-:W-:-:S03]  /*b7900*/  IMAD.MOV.U32 R27, RZ, RZ, 0x80000 ;  /* 0x00080000ff1b7424 */ /* 0x000fc600078e00ff */
[----:B------:R-:W-:Y:S01]  /*b7910*/  @P1 LOP3.LUT R21, R35, 0x406fe000, RZ, 0xfc, !PT ;  /* 0x406fe00023151812 */ /* 0x000fe200078efcff */
[----:B------:R-:W-:Y:S01]  /*b7920*/  DSETP.MIN.AND P1, P4, R28, 255, PT ;  /* 0x406fe0001c00742a */ /* 0x000fe20003c20000 */
[----:B------:R-:W0:Y:S01]  /*b7930*/  I2F.F64.U16 R34, R34 ;  /* 0x0000002200227312 */ /* 0x000e220000101800 */
[----:B------:R-:W-:Y:S01]  /*b7940*/  FSEL R37, R0, 3.748046875, P2 ;  /* 0x406fe00000257808 */ /* 0x000fe20001000000 */
[----:B------:R-:W-:Y:S01]  /*b7950*/  DSETP.MIN.AND P0, P2, R30, 255, PT ;  /* 0x406fe0001e00742a */ /* 0x000fe20003a00000 */
[----:B------:R-:W-:Y:S01]  /*b7960*/  @P3 LOP3.LUT R37, R25, 0x406fe000, RZ, 0xfc, !PT ;  /* 0x406fe00019253812 */ /* 0x000fe200078efcff */
[----:B------:R-:W-:Y:S01]  /*b7970*/  IMAD.MOV.U32 R25, RZ, RZ, R21 ;  /* 0x000000ffff197224 */ /* 0x000fe200078e0015 */
[----:B------:R-:W-:Y:S01]  /*b7980*/  DADD R22, R22, -R6 ;  /* 0x0000000016167229 */ /* 0x000fe20000000806 */
[----:B------:R-:W-:Y:S02]  /*b7990*/  IMAD.MOV.U32 R21, RZ, RZ, R29 ;  /* 0x000000ffff157224 */ /* 0x000fe400078e001d */
[----:B------:R1:W-:Y:S03]  /*b79a0*/  F2I.U32.F64.TRUNC R0, R24 ;  /* 0x0000001800007311 */ /* 0x0003e6000030d000 */
[----:B------:R-:W-:-:S02]  /*b79b0*/  FSEL R39, R21, 3.748046875, P1 ;  /* 0x406fe00015277808 */ /* 0x000fc40000800000 */
[----:B------:R-:W-:Y:S01]  /*b79c0*/  @P4 LOP3.LUT R39, R27, 0x406fe000, RZ, 0xfc, !PT ;  /* 0x406fe0001b274812 */ /* 0x000fe200078efcff */
[----:B------:R-:W-:Y:S01]  /*b79d0*/  IMAD.MOV.U32 R27, RZ, RZ, R37 ;  /* 0x000000ffff1b7224 */ /* 0x000fe200078e0025 */
[----:B0-----:R-:W-:Y:S01]  /*b79e0*/  DMUL R34, R6, R34 ;  /* 0x0000002206227228 */ /* 0x001fe20000000000 */
[----:B------:R-:W-:Y:S01]  /*b79f0*/  IMAD.MOV.U32 R37, RZ, RZ, 0x80000 ;  /* 0x00080000ff257424 */ /* 0x000fe200078e00ff */
[----:B-1----:R-:W-:Y:S01]  /*b7a00*/  SEL R24, R28, RZ, P1 ;  /* 0x000000ff1c187207 */ /* 0x002fe20000800000 */
[----:B------:R-:W-:Y:S01]  /*b7a10*/  DSETP.MIN.AND P1, P3, R32, 255, PT ;  /* 0x406fe0002000742a */ /* 0x000fe20003b20000 */
[----:B------:R-:W-:Y:S01]  /*b7a20*/  MOV R25, R31 ;  /* 0x0000001f00197202 */ /* 0x000fe20000000f00 */
[----:B------:R0:W-:Y:S01]  /*b7a30*/  F2I.U32.F64.TRUNC R21, R26 ;  /* 0x0000001a00157311 */ /* 0x0001e2000030d000 */
[----:B------:R-:W-:Y:S02]  /*b7a40*/  IMAD.MOV.U32 R28, RZ, RZ, 0x80000 ;  /* 0x00080000ff1c7424 */ /* 0x000fe400078e00ff */
[----:B------:R-:W-:Y:S01]  /*b7a50*/  FSEL R29, R25, 3.748046875, P0 ;  /* 0x406fe000191d7808 */ /* 0x000fe20000000000 */
[----:B------:R-:W-:Y:S01]  /*b7a60*/  IMAD.MOV.U32 R25, RZ, RZ, R39 ;  /* 0x000000ffff197224 */ /* 0x000fe200078e0027 */
[----:B------:R-:W-:-:S03]  /*b7a70*/  @P2 LOP3.LUT R29, R37, 0x406fe000, RZ, 0xfc, !PT ;  /* 0x406fe000251d2812 */ /* 0x000fc600078efcff */
[----:B------:R1:W-:Y:S01]  /*b7a80*/  F2I.U32.F64.TRUNC R36, R24 ;  /* 0x0000001800247311 */ /* 0x0003e2000030d000 */
[----:B0-----:R-:W-:Y:S01]  /*b7a90*/  SEL R26, R30, RZ, P0 ;  /* 0x000000ff1e1a7207 */ /* 0x001fe20000000000 */
[----:B------:R-:W-:Y:S01]  /*b7aa0*/  DSETP.MIN.AND P0, P2, R34, 255, PT ;  /* 0x406fe0002200742a */ /* 0x000fe20003a00000 */
[----:B------:R-:W-:Y:S02]  /*b7ab0*/  IMAD.MOV.U32 R27, RZ, RZ, R33 ;  /* 0x000000ffff1b7224 */ /* 0x000fe400078e0021 */
[----:B------:R-:W-:-:S03]  /*b7ac0*/  IMAD.MOV.U32 R30, RZ, RZ, 0x80000 ;  /* 0x00080000ff1e7424 */ /* 0x000fc600078e00ff */
[----:B------:R-:W-:Y:S01]  /*b7ad0*/  FSEL R31, R27, 3.748046875, P1 ;  /* 0x406fe0001b1f7808 */ /* 0x000fe20000800000 */
[----:B-1----:R-:W-:Y:S01]  /*b7ae0*/  IMAD.MOV.U32 R24, RZ, RZ, R35 ;  /* 0x000000ffff187224 */ /* 0x002fe200078e0023 */
[----:B------:R-:W-:Y:S01]  /*b7af0*/  @P3 LOP3.LUT R31, R28, 0x406fe000, RZ, 0xfc, !PT ;  /* 0x406fe0001c1f3812 */ /* 0x000fe200078efcff */
[----:B------:R-:W-:Y:S01]  /*b7b00*/  IMAD.MOV.U32 R27, RZ, RZ, R29 ;  /* 0x000000ffff1b7224 */ /* 0x000fe200078e001d */
[----:B------:R-:W-:Y:S02]  /*b7b10*/  SEL R28, R32, RZ, P1 ;  /* 0x000000ff201c7207 */ /* 0x000fe40000800000 */
[----:B------:R-:W0:Y:S01]  /*b7b20*/  I2F.F64.U16 R32, R144 ;  /* 0x0000009000207312 */ /* 0x000e220000101800 */
[----:B------:R-:W-:Y:S01]  /*b7b30*/  FSEL R25, R24, 3.748046875, P0 ;  /* 0x406fe00018197808 */ /* 0x000fe20000000000 */
[----:B------:R-:W-:Y:S01]  /*b7b40*/  IMAD.MOV.U32 R29, RZ, RZ, R31 ;  /* 0x000000ffff1d7224 */ /* 0x000fe200078e001f */
[----:B------:R-:W-:Y:S02]  /*b7b50*/  @P2 LOP3.LUT R25, R30, 0x406fe000, RZ, 0xfc, !PT ;  /* 0x406fe0001e192812 */ /* 0x000fe400078efcff */
[----:B------:R-:W-:-:S02]  /*b7b60*/  SEL R30, R34, RZ, P0 ;  /* 0x000000ff221e7207 */ /* 0x000fc40000000000 */
[----:B------:R-:W-:Y:S01]  /*b7b70*/  MOV R35, 0x80000 ;  /* 0x0008000000237802 */ /* 0x000fe20000000f00 */
[----:B------:R-:W-:Y:S01]  /*b7b80*/  IMAD.MOV.U32 R31, RZ, RZ, R25 ;  /* 0x000000ffff1f7224 */ /* 0x000fe200078e0019 */
[----:B------:R-:W1:Y:S01]  /*b7b90*/  F2I.U32.F64.TRUNC R37, R26 ;  /* 0x0000001a00257311 */ /* 0x000e62000030d000 */
[----:B0-----:R-:W-:-:S07]  /*b7ba0*/  DMUL R32, R6, R32 ;  /* 0x0000002006207228 */ /* 0x001fce0000000000 */
[----:B------:R-:W0:Y:S01]  /*b7bb0*/  I2F.F64.U16 R24, R159 ;  /* 0x0000009f00187312 */ /* 0x000e220000101800 */
[----:B------:R-:W-:Y:S01]  /*b7bc0*/  DSETP.MIN.AND P4, P2, R32, 255, PT ;  /* 0x406fe0002000742a */ /* 0x000fe20003a80000 */
[----:B-1----:R-:W-:-:S06]  /*b7bd0*/  LOP3.LUT R37, R37, 0xff, RZ, 0xc0, !PT ;  /* 0x000000ff25257812 */ /* 0x002fcc00078ec0ff */
[----:B------:R-:W1:Y:S01]  /*b7be0*/  I2F.F64.U16 R26, R160 ;  /* 0x000000a0001a7312 */ /* 0x000e620000101800 */
[----:B------:R-:W-:Y:S01]  /*b7bf0*/  IMAD.MOV.U32 R34, RZ, RZ, R33 ;  /* 0x000000ffff227224 */ /* 0x000fe200078e0021 */
[----:B------:R-:W-:-:S04]  /*b7c00*/  SEL R32, R32, RZ, P4 ;  /* 0x000000ff20207207 */ /* 0x000fc80002000000 */
[----:B------:R-:W-:Y:S01]  /*b7c10*/  FSEL R43, R34, 3.748046875, P4 ;  /* 0x406fe000222b7808 */ /* 0x000fe20002000000 */
[----:B0-----:R-:W-:Y:S01]  /*b7c20*/  DMUL R24, R22, R24 ;  /* 0x0000001816187228 */ /* 0x001fe20000000000 */
[----:B------:R0:W2:Y:S01]  /*b7c30*/  F2I.U32.F64.TRUNC R38, R28 ;  /* 0x0000001c00267311 */ /* 0x0000a2000030d000 */
[----:B------:R-:W-:Y:S02]  /*b7c40*/  LOP3.LUT R34, R145, 0xff, RZ, 0xc0, !PT ;  /* 0x000000ff91227812 */ /* 0x000fe400078ec0ff */
[----:B------:R-:W-:-:S04]  /*b7c50*/  @P2 LOP3.LUT R43, R35, 0x406fe000, RZ, 0xfc, !PT ;  /* 0x406fe000232b2812 */ /* 0x000fc800078efcff */
[----:B------:R-:W-:Y:S01]  /*b7c60*/  DSETP.MIN.AND P0, P1, R24, 255, PT ;  /* 0x406fe0001800742a */ /* 0x000fe20003900000 */
[----:B------:R3:W4:Y:S01]  /*b7c70*/  F2I.U32.F64.TRUNC R39, R30 ;  /* 0x0000001e00277311 */ /* 0x000722000030d000 */
[----:B-1----:R-:W-:Y:S01]  /*b7c80*/  DMUL R26, R22, R26 ;  /* 0x0000001a161a7228 */ /* 0x002fe20000000000 */
[----:B0-----:R-:W-:Y:S01]  /*b7c90*/  LOP3.LUT R28, R161, 0xff, RZ, 0xc0, !PT ;  /* 0x000000ffa11c7812 */ /* 0x001fe200078ec0ff */
[----:B------:R-:W-:Y:S01]  /*b7ca0*/  IMAD.MOV.U32 R33, RZ, RZ, R25 ;  /* 0x000000ffff217224 */ /* 0x000fe200078e0019 */
[----:B--2---:R-:W-:-:S04]  /*b7cb0*/  LOP3.LUT R38, R38, 0xff, RZ, 0xc0, !PT ;  /* 0x000000ff26267812 */ /* 0x004fc800078ec0ff */
[----:B------:R-:W0:Y:S01]  /*b7cc0*/  I2F.F64.U16 R28, R28 ;  /* 0x0000001c001c7312 */ /* 0x000e220000101800 */
[----:B------:R-:W-:Y:S01]  /*b7cd0*/  DSETP.MIN.AND P2, P3, R26, 255, PT ;  /* 0x406fe0001a00742a */ /* 0x000fe20003b40000 */
[----:B---3--:R-:W-:Y:S02]  /*b7ce0*/  LOP3.LUT R30, R162, 0xff, RZ, 0xc0, !PT ;  /* 0x000000ffa21e7812 */ /* 0x008fe400078ec0ff */
[----:B------:R-:W-:Y:S01]  /*b7cf0*/  FSEL R41, R33, 3.748046875, P0 ;  /* 0x406fe00021297808 */ /* 0x000fe20000000000 */
[----:B------:R-:W-:Y:S01]  /*b7d00*/  IMAD.MOV.U32 R33, RZ, RZ, R43 ;  /* 0x000000ffff217224 */ /* 0x000fe200078e002b */
[----:B------:R-:W-:Y:S02]  /*b7d10*/  @P1 LOP3.LUT R41, R40, 0x406fe000, RZ, 0xfc, !PT ;  /* 0x406fe00028291812 */ /* 0x000fe400078efcff */
[----:B------:R-:W1:Y:S01]  /*b7d20*/  I2F.F64.U16 R30, R30 ;  /* 0x0000001e001e7312 */ /* 0x000e620000101800 */
[----:B----4-:R-:W-:Y:S01]  /*b7d30*/  LOP3.LUT R39, R39, 0xff, RZ, 0xc0, !PT ;  /* 0x000000ff27277812 */ /* 0x010fe200078ec0ff */
[----:B0-----:R-:W-:-:S06]  /*b7d40*/  DMUL R28, R22, R28 ;  /* 0x0000001c161c7228 */ /* 0x001fcc0000000000 */
[----:B------:R-:W0:Y:S01]  /*b7d50*/  I2F.F64.U16 R34, R34 ;  /* 0x0000002200227312 */ /* 0x000e220000101800 */
[----:B-1----:R-:W-:-:S07]  /*b7d60*/  DMUL R30, R22, R30 ;  /* 0x0000001e161e7228 */ /* 0x002fce0000000000 */
[----:B------:R-:W1:Y:S01]  /*b7d70*/  F2I.U32.F64.TRUNC R32, R32 ;  /* 0x0000002000207311 */ /* 0x000e62000030d000 */
[----:B------:R-:W-:Y:S01]  /*b7d80*/  IMAD.MOV.U32 R23, RZ, RZ, R27 ;  /* 0x000000ffff177224 */ /* 0x000fe200078e001b */
[----:B------:R-:W-:Y:S01]  /*b7d90*/  DSETP.MIN.AND P1, P4, R28, 255, PT ;  /* 0x406fe0001c00742a */ /* 0x000fe20003c20000 */
[----:B------:R-:W-:Y:S01]  /*b7da0*/  SEL R22, R24, RZ, P0 ;  /* 0x000000ff18167207 */ /* 0x000fe20000000000 */
[----:B------:R-:W-:Y:S02]  /*b7db0*/  IMAD.MOV.U32 R24, RZ, RZ, 0x80000 ;  /* 0x00080000ff187424 */ /* 0x000fe400078e00ff */
[----:B------:R-:W-:Y:S01]  /*b7dc0*/  FSEL R25, R23, 3.748046875, P2 ;  /* 0x406fe00017197808 */ /* 0x000fe20001000000 */
[----:B------:R-:W-:Y:S01]  /*b7dd0*/  IMAD.MOV.U32 R23, RZ, RZ, R41 ;  /* 0x000000ffff177224 */ /* 0x000fe200078e0029 */
[----:B0-----:R-:W-:Y:S01]  /*b7de0*/  DMUL R34, R6, R34 ;  /* 0x0000002206227228 */ /* 0x001fe20000000000 */
[----:B------:R-:W-:Y:S01]  /*b7df0*/  @P3 LOP3.LUT R25, R40, 0x406fe000, RZ, 0xfc, !PT ;  /* 0x406fe00028193812 */ /* 0x000fe200078efcff */
[----:B------:R-:W-:Y:S01]  /*b7e00*/  IMAD.MOV.U32 R7, RZ, RZ, R29 ;  /* 0x000000ffff077224 */ /* 0x000fe200078e001d */
[----:B------:R-:W-:Y:S01]  /*b7e10*/  SEL R6, R26, RZ, P2 ;  /* 0x000000ff1a067207 */ /* 0x000fe20001000000 */
[----:B------:R-:W-:Y:S01]  /*b7e20*/  DSETP.MIN.AND P0, P2, R30, 255, PT ;  /* 0x406fe0001e00742a */ /* 0x000fe20003a00000 */
[----:B------:R0:W2:Y:S01]  /*b7e30*/  F2I.U32.F64.TRUNC R23, R22 ;  /* 0x0000001600177311 */ /* 0x0000a2000030d000 */
[----:B------:R-:W-:Y:S01]  /*b7e40*/  IMAD.MOV.U32 R26, RZ, RZ, 0x80000 ;  /* 0x00080000ff1a7424 */ /* 0x000fe200078e00ff */
[----:B------:R-:W-:-:S02]  /*b7e50*/  FSEL R27, R7, 3.748046875, P1 ;  /* 0x406fe000071b7808 */ /* 0x000fc40000800000 */
[----:B------:R-:W-:Y:S02]  /*b7e60*/  MOV R7, R25 ;  /* 0x0000001900077202 */ /* 0x000fe40000000f00 */
[----:B------:R-:W-:Y:S02]  /*b7e70*/  @P4 LOP3.LUT R27, R24, 0x406fe000, RZ, 0xfc, !PT ;  /* 0x406fe000181b4812 */ /* 0x000fe400078efcff */
[----:B------:R2:W3:Y:S01]  /*b7e80*/  F2I.U32.F64.TRUNC R6, R6 ;  /* 0x0000000600067311 */ /* 0x0004e2000030d000 */
[----:B------:R-:W-:Y:S01]  /*b7e90*/  SEL R24, R28, RZ, P1 ;  /* 0x000000ff1c187207 */ /* 0x000fe20000800000 */
[----:B0-----:R-:W-:Y:S01]  /*b7ea0*/  IMAD.MOV.U32 R22, RZ, RZ, R31 ;  /* 0x000000ffff167224 */ /* 0x001fe200078e001f */
[----:B-1----:R-:W-:Y:S01]  /*b7eb0*/  LOP3.LUT R32, R32, 0xff, RZ, 0xc0, !PT ;  /* 0x000000ff20207812 */ /* 0x002fe200078ec0ff */
[----:B------:R-:W-:-:S03]  /*b7ec0*/  IMAD.MOV.U32 R25, RZ, RZ, R27 ;  /* 0x000000ffff197224 */ /* 0x000fc600078e001b */
[----:B------:R-:W-:Y:S01]  /*b7ed0*/  FSEL R29, R22, 3.748046875, P0 ;  /* 0x406fe000161d7808 */ /* 0x000fe20000000000 */
[----:B------:R0:W1:Y:S01]  /*b7ee0*/  F2I.U32.F64.TRUNC R24, R24 ;  /* 0x0000001800187311 */ /* 0x000062000030d000 */
[----:B------:R-:W-:Y:S02]  /*b7ef0*/  @P2 LOP3.LUT R29, R26, 0x406fe000, RZ, 0xfc, !PT ;  /* 0x406fe0001a1d2812 */ /* 0x000fe400078efcff */
[----:B------:R-:W-:Y:S02]  /*b7f00*/  LOP3.LUT R26, R0, 0xff, RZ, 0xc0, !PT ;  /* 0x000000ff001a7812 */ /* 0x000fe400078ec0ff */
[----:B--2---:R-:W-:Y:S01]  /*b7f10*/  LOP3.LUT R7, R23, 0xff, RZ, 0xc0, !PT ;  /* 0x000000ff17077812 */ /* 0x004fe200078ec0ff */
[----:B------:R-:W-:Y:S01]  /*b7f20*/  IMAD.MOV.U32 R23, RZ, RZ, R29 ;  /* 0x000000ffff177224 */ /* 0x000fe200078e001d */
[----:B------:R-:W-:Y:S01]  /*b7f30*/  SEL R22, R30, RZ, P0 ;  /* 0x000000ff1e167207 */ /* 0x000fe20000000000 */
[----:B------:R-:W-:Y:S01]  /*b7f40*/  DSETP.MIN.AND P0, P1, R34, 255, PT ;  /* 0x406fe0002200742a */ /* 0x000fe20003900000 */
[----:B------:R-:W-:-:S02]  /*b7f50*/  IMAD.MOV.U32 R29, RZ, RZ, 0x80000 ;  /* 0x00080000ff1d7424 */ /* 0x000fc400078e00ff */
[----:B------:R-:W-:Y:S01]  /*b7f60*/  IMAD.IADD R7, R7, 0x1, R26 ;  /* 0x0000000107077824 */ /* 0x000fe200078e021a */
[----:B------:R-:W-:Y:S01]  /*b7f70*/  LOP3.LUT R26, R21, 0xff, RZ, 0xc0, !PT ;  /* 0x000000ff151a7812 */ /* 0x000fe200078ec0ff */
[----:B------:R-:W2:Y:S01]  /*b7f80*/  F2I.U32.F64.TRUNC R0, R22 ;  /* 0x0000001600007311 */ /* 0x000ea2000030d000 */
[----:B---3--:R-:W-:Y:S01]  /*b7f90*/  LOP3.LUT R21, R6, 0xff, RZ, 0xc0, !PT ;  /* 0x000000ff06157812 */ /* 0x008fe200078ec0ff */
[----:B0-----:R-:W-:Y:S01]  /*b7fa0*/  IMAD.MOV.U32 R25, RZ, RZ, R35 ;  /* 0x000000ffff197224 */ /* 0x001fe200078e0023 */
[----:B-1----:R-:W-:Y:S01]  /*b7fb0*/  LOP3.LUT R24, R24, 0xff, RZ, 0xc0, !PT ;  /* 0x000000ff18187812 */ /* 0x002fe200078ec0ff */
[----:B------:R-:W-:Y:S02]  /*b7fc0*/  IMAD.MOV.U32 R30, RZ, RZ, 0x80000 ;  /* 0x00080000ff1e7424 */ /* 0x000fe400078e00ff */
[----:B------:R-:W-:Y:S01]  /*b7fd0*/  IMAD.IADD R21, R21, 0x1, R26 ;  /* 0x0000000115157824 */ /* 0x000fe200078e021a */
[----:B------:R-:W-:Y:S01]  /*b7fe0*/  FSEL R27, R25, 3.748046875, P0 ;  /* 0x406fe000191b7808 */ /* 0x000fe20000000000 */
[----:B------:R-:W0:Y:S01]  /*b7ff0*/  I2F.F64.U32 R6, R7 ;  /* 0x0000000700067312 */ /* 0x000e220000201800 */
[----:B------:R-:W-:Y:S01]  /*b8000*/  IMAD.MOV.U32 R26, RZ, RZ, 0x80000 ;  /* 0x00080000ff1a7424 */ /* 0x000fe200078e00ff */
[----:B------:R-:W-:-:S04]  /*b8010*/  LOP3.LUT R25, R36, 0xff, RZ, 0xc0, !PT ;  /* 0x000000ff24197812 */ /* 0x000fc800078ec0ff */
[----:B------:R-:W-:Y:S02]  /*b8020*/  @P1 LOP3.LUT R27, R26, 0x406fe000, RZ, 0xfc, !PT ;  /* 0x406fe0001a1b1812 */ /* 0x000fe400078efcff */
[----:B------:R1:W3:Y:S01]  /*b8030*/  I2F.F64.U32 R22, R21 ;  /* 0x0000001500167312 */ /* 0x0002e20000201800 */
[----:B--2---:R-:W-:Y:S02]  /*b8040*/  LOP3.LUT R0, R0, 0xff, RZ, 0xc0, !PT ;  /* 0x000000ff00007812 */ /* 0x004fe400078ec0ff */
[----:B------:R-:W-:Y:S02]  /*b8050*/  SEL R26, R34, RZ, P0 ;  /* 0x000000ff221a7207 */ /* 0x000fe40000000000 */
[----:B------:R-:W-:Y:S01]  /*b8060*/  IADD3 R24, PT, PT, R24, R25, RZ ;  /* 0x0000001918187210 */ /* 0x000fe20007ffe0ff */
[----:B------:R-:W-:Y:S01]  /*b8070*/  IMAD.IADD R0, R0, 0x1, R37 ;  /* 0x0000000100007824 */ /* 0x000fe200078e0225 */
[----:B0-----:R-:W-:Y:S01]  /*b8080*/  DSETP.MIN.AND P0, P1, R6, 255, PT ;  /* 0x406fe0000600742a */ /* 0x001fe20003900000 */
[----:B------:R-:W0:Y:S01]  /*b8090*/  F2I.U32.F64.TRUNC R28, R26 ;  /* 0x0000001a001c7311 */ /* 0x000e22000030d000 */
[----:B-1----:R-:W-:-:S04]  /*b80a0*/  IMAD.MOV.U32 R21, RZ, RZ, R7 ;  /* 0x000000ffff157224 */ /* 0x002fc800078e0007 */
[----:B------:R-:W-:Y:S01]  /*b80b0*/  SEL R6, R6, RZ, P0 ;  /* 0x000000ff06067207 */ /* 0x000fe20000000000 */
[----:B---3--:R-:W-:Y:S02]  /*b80c0*/  DSETP.MIN.AND P2, P3, R22, 255, PT ;  /* 0x406fe0001600742a */ /* 0x008fe40003b40000 */
[----:B------:R-:W1:Y:S01]  /*b80d0*/  I2F.F64.U32 R24, R24 ;  /* 0x0000001800187312 */ /* 0x000e620000201800 */
[----:B------:R-:W-:Y:S01]  /*b80e0*/  IMAD.MOV.U32 R7, RZ, RZ, R23 ;  /* 0x000000ffff077224 */ /* 0x000fe200078e0017 */
[----:B------:R-:W-:-:S03]  /*b80f0*/  FSEL R21, R21, 3.748046875, P0 ;  /* 0x406fe00015157808 */ /* 0x000fc60000000000 */
[----:B------:R-:W-:Y:S02]  /*b8100*/  @P1 LOP3.LUT R21, R29, 0x406fe000, RZ, 0xfc, !PT ;  /* 0x406fe0001d151812 */ /* 0x000fe400078efcff */
[----:B------:R-:W-:Y:S01]  /*b8110*/  FSEL R29, R7, 3.748046875, P2 ;  /* 0x406fe000071d7808 */ /* 0x000fe20001000000 */
[----:B------:R-:W2:Y:S01]  /*b8120*/  I2F.F64.U32 R26, R0 ;  /* 0x00000000001a7312 */ /* 0x000ea20000201800 */
[----:B------:R-:W-:Y:S01]  /*b8130*/  SEL R22, R22, RZ, P2 ;  /* 0x000000ff16167207 */ /* 0x000fe20001000000 */
[----:B------:R-:W-:Y:S01]  /*b8140*/  IMAD.MOV.U32 R7, RZ, RZ, R21 ;  /* 0x000000ffff077224 */ /* 0x000fe200078e0015 */
[----:B0-----:R-:W-:Y:S02]  /*b8150*/  LOP3.LUT R28, R28, 0xff, RZ, 0xc0, !PT ;  /* 0x000000ff1c1c7812 */ /* 0x001fe400078ec0ff */
[----:B------:R-:W-:Y:S01]  /*b8160*/  @P3 LOP3.LUT R29, R30, 0x406fe000, RZ, 0xfc, !PT ;  /* 0x406fe0001e1d3812 */ /* 0x000fe200078efcff */
[----:B-1----:R-:W-:Y:S02]  /*b8170*/  DSETP.MIN.AND P0, P1, R24, 255, PT ;  /* 0x406fe0001800742a */ /* 0x002fe40003900000 */
[----:B------:R0:W1:Y:S01]  /*b8180*/  F2I.U32.F64.TRUNC R0, R6 ;  /* 0x0000000600007311 */ /* 0x000062000030d000 */
[----:B------:R-:W-:-:S02]  /*b8190*/  IMAD.MOV.U32 R21, RZ, RZ, R25 ;  /* 0x000000ffff157224 */ /* 0x000fc400078e0019 */
[----:B------:R-:W-:Y:S01]  /*b81a0*/  IMAD.MOV.U32 R23, RZ, RZ, R29 ;  /* 0x000000ffff177224 */ /* 0x000fe200078e001d */
[----:B------:R-:W-:Y:S02]  /*b81b0*/  MOV R29, 0x80000 ;  /* 0x00080000001d7802 */ /* 0x000fe40000000f00 */
[----:B------:R-:W-:Y:S01]  /*b81c0*/  FSEL R21, R21, 3.748046875, P0 ;  /* 0x406fe00015157808 */ /* 0x000fe20000000000 */
[----:B--2---:R-:W-:Y:S01]  /*b81d0*/  DSETP.MIN.AND P2, P3, R26, 255, PT ;  /* 0x406fe0001a00742a */ /* 0x004fe20003b40000 */
[----:B------:R1:W2:Y:S01]  /*b81e0*/  F2I.U32.F64.TRUNC R22, R22 ;  /* 0x0000001600167311 */ /* 0x0002a2000030d000 */
[----:B------:R-:W-:Y:S01]  /*b81f0*/  SEL R24, R24, RZ, P0 ;  /* 0x000000ff18187207 */ /* 0x000fe20000000000 */
[----:B0-----:R-:W-:Y:S02]  /*b8200*/  IMAD.MOV.U32 R6, RZ, RZ, R27 ;  /* 0x000000ffff067224 */ /* 0x001fe400078e001b */
        /* <DEDUP_REMOVED lines=8> */
[----:B------:R-:W-:-:S04]  /*b8290*/  IMAD.IADD R23, R38, 0x1, R23 ;  /* 0x0000000126177824 */ /* 0x000fc800078e0217 */
[----:B------:R-:W-:Y:S02]  /*b82a0*/  IMAD.IADD R0, R39, 0x1, R0 ;  /* 0x0000000127007824 */ /* 0x000fe400078e0200 */
        /* <DEDUP_REMOVED lines=14> */
[----:B------:R-:W-:Y:S01]  /*b8390*/  MOV R0, R25 ;  /* 0x0000001900007202 */ /* 0x000fe20000000f00 */
[----:B0-----:R-:W-:Y:S01]  /*b83a0*/  IMAD.MOV.U32 R21, RZ, RZ, 0x80000 ;  /* 0x00080000ff157424 */ /* 0x001fe200078e00ff */
[----:B------:R-:W-:Y:S02]  /*b83b0*/  @P1 LOP3.LUT R7, R6, 0x406fe000, RZ, 0xfc, !PT ;  /* 0x406fe00006071812 */ /* 0x000fe400078efcff */
[----:B------:R-:W-:Y:S01]  /*b83c0*/  SEL R6, R22, RZ, P0 ;  /* 0x000000ff16067207 */ /* 0x000fe20000000000 */
[----:B---3--:R-:W-:Y:S01]  /*b83d0*/  DSETP.MIN.AND P0, P1, R26, 255, PT ;  /* 0x406fe0001a00742a */ /* 0x008fe20003900000 */
[----:B------:R-:W-:Y:S01]  /*b83e0*/  FSEL R23, R0, 3.748046875, P2 ;  /* 0x406fe00000177808 */ /* 0x000fe20001000000 */
[----:B------:R-:W-:Y:S01]  /*b83f0*/  IMAD.MOV.U32 R0, RZ, RZ, R27 ;  /* 0x000000ffff007224 */ /* 0x000fe200078e001b */
[----:B------:R-:W-:Y:S01]  /*b8400*/  SEL R22, R24, RZ, P2 ;  /* 0x000000ff18167207 */ /* 0x000fe20001000000 */
[----:B------:R0:W-:Y:S03]  /*b8410*/  F2I.U32.F64.TRUNC R159, R6 ;  /* 0x00000006009f7311 */ /* 0x0001e6000030d000 */
[----:B------:R-:W-:Y:S01]  /*b8420*/  @P3 LOP3.LUT R23, R30, 0x406fe000, RZ, 0xfc, !PT ;  /* 0x406fe0001e173812 */ /* 0x000fe200078efcff */
[----:B-1----:R-:W-:Y:S01]  /*b8430*/  DSETP.MIN.AND P2, P3, R28, 255, PT ;  /* 0x406fe0001c00742a */ /* 0x002fe20003b40000 */
[----:B------:R-:W-:Y:S01]  /*b8440*/  FSEL R25, R0, 3.748046875, P0 ;  /* 0x406fe00000197808 */ /* 0x000fe20000000000 */
[----:B------:R-:W-:Y:S01]  /*b8450*/  IMAD.MOV.U32 R0, RZ, RZ, R29 ;  /* 0x000000ffff007224 */ /* 0x000fe200078e001d */
[----:B------:R-:W-:Y:S01]  /*b8460*/  SEL R24, R26, RZ, P0 ;  /* 0x000000ff1a187207 */ /* 0x000fe20000000000 */
[----:B------:R-:W1:Y:S01]  /*b8470*/  F2I.U32.F64.TRUNC R22, R22 ;  /* 0x0000001600167311 */ /* 0x000e62000030d000 */
[----:B0-----:R-:W-:-:S02]  /*b8480*/  IMAD.MOV.U32 R6, RZ, RZ, 0x80000 ;  /* 0x00080000ff067424 */ /* 0x001fc400078e00ff */
[----:B------:R-:W-:Y:S02]  /*b8490*/  FSEL R7, R0, 3.748046875, P2 ;  /* 0x406fe00000077808 */ /* 0x000fe40001000000 */
[----:B------:R-:W-:-:S05]  /*b84a0*/  @P1 LOP3.LUT R25, R21, 0x406fe000, RZ, 0xfc, !PT ;  /* 0x406fe00015191812 */ /* 0x000fca00078efcff */
[----:B------:R-:W-:Y:S01]  /*b84b0*/  @P3 LOP3.LUT R7, R6, 0x406fe000, RZ, 0xfc, !PT ;  /* 0x406fe00006073812 */ /* 0x000fe200078efcff */
[----:B------:R-:W0:Y:S01]  /*b84c0*/  F2I.U32.F64.TRUNC R24, R24 ;  /* 0x0000001800187311 */ /* 0x000e22000030d000 */
[----:B------:R-:W-:Y:S02]  /*b84d0*/  SEL R6, R28, RZ, P2 ;  /* 0x000000ff1c067207 */ /* 0x000fe40001000000 */
[----:B-1----:R-:W-:-:S05]  /*b84e0*/  PRMT R160, R22, 0x7610, R160 ;  /* 0x0000761016a07816 */ /* 0x002fca00000000a0 */
[----:B------:R-:W1:Y:S01]  /*b84f0*/  F2I.U32.F64.TRUNC R6, R6 ;  /* 0x0000000600067311 */ /* 0x000e62000030d000 */
[----:B0-----:R-:W-:Y:S02]  /*b8500*/  PRMT R161, R24, 0x7610, R161 ;  /* 0x0000761018a17816 */ /* 0x001fe400000000a1 */
[----:B-1----:R-:W-:Y:S01]  /*b8510*/  PRMT R162, R6, 0x7610, R162 ;  /* 0x0000761006a27816 */ /* 0x002fe200000000a2 */
[----:B------:R-:W-:Y:S06]  /*b8520*/  BRA `(.L_x_1798) ;  /* 0x0000000c00987947 */ /* 0x000fec0003800000 */
.L_x_3275:
        /* <DEDUP_REMOVED lines=14> */
[----:B------:R-:W-:Y:S02]  /*b8610*/  LOP3.LUT R162, R162, 0xff, RZ, 0xc0, !PT ;  /* 0x000000ffa2a27812 */ /* 0x000fe400078ec0ff */
[----:B------:R-:W-:-:S03]  /*b8620*/  MOV R42, 0x80000 ;  /* 0x00080000002a7802 */ /* 0x000fc60000000f00 */
[----:B------:R-:W0:Y:S08]  /*b8630*/  I2F.F64.U16 R30, R30 ;  /* 0x0000001e001e7312 */ /* 0x000e300000101800 */
[----:B------:R-:W2:Y:S08]  /*b8640*/  I2F.F64.U16 R32, R32 ;  /* 0x0000002000207312 */ /* 0x000eb00000101800 */
[----:B------:R-:W5:Y:S01]  /*b8650*/  I2F.F64.U16 R34, R34 ;  /* 0x0000002200227312 */ /* 0x000f620000101800 */
[----:B---3--:R-:W-:-:S02]  /*b8660*/  DMUL R24, R24, R22 ;  /* 0x0000001618187228 */ /* 0x008fc40000000000 */
[-C--:B-1----:R-:W-:Y:S02]  /*b8670*/  DMUL R26, R26, R22.reuse ;  /* 0x000000161a1a7228 */ /* 0x082fe40000000000 */
[-C--:B0-----:R-:W-:Y:S02]  /*b8680*/  DMUL R28, R30, R22.reuse ;  /* 0x000000161e1c7228 */ /* 0x081fe40000000000 */
[----:B--2---:R-:W-:Y:S02]  /*b8690*/  DMUL R30, R32, R22 ;  /* 0x00000016201e7228 */ /* 0x004fe40000000000 */
[----:B------:R-:W-:Y:S02]  /*b86a0*/  DSETP.MIN.AND P0, P1, R24, 255, PT ;  /* 0x406fe0001800742a */ /* 0x000fe40003900000 */
[----:B----4-:R-:W-:Y:S01]  /*b86b0*/  IMAD.MOV.U32 R0, RZ, RZ, R25 ;  /* 0x000000ffff007224 */ /* 0x010fe200078e0019 */
[----:B------:R-:W-:Y:S01]  /*b86c0*/  DSETP.MIN.AND P2, P3, R26, 255, PT ;  /* 0x406fe0001a00742a */ /* 0x000fe20003b40000 */
[----:B------:R-:W-:Y:S01]  /*b86d0*/  IMAD.MOV.U32 R25, RZ, RZ, 0x80000 ;  /* 0x00080000ff197424 */ /* 0x000fe200078e00ff */
[----:B------:R-:W-:Y:S01]  /*b86e0*/  DADD R22, -R22, 1 ;  /* 0x3ff0000016167429 */ /* 0x000fe20000000100 */
[----:B------:R-:W-:Y:S01]  /*b86f0*/  SEL R24, R24, RZ, P0 ;  /* 0x000000ff18187207 */ /* 0x000fe20000000000 */
[----:B------:R-:W-:Y:S01]  /*b8700*/  IMAD.MOV.U32 R38, RZ, RZ, R28 ;  /* 0x000000ffff267224 */ /* 0x000fe200078e001c */
[----:B------:R-:W-:Y:S01]  /*b8710*/  FSEL R21, R0, 3.748046875, P0 ;  /* 0x406fe00000157808 */ /* 0x000fe20000000000 */
[----:B------:R-:W-:Y:S01]  /*b8720*/  IMAD.MOV.U32 R0, RZ, RZ, R27 ;  /* 0x000000ffff007224 */ /* 0x000fe200078e001b */
[----:B------:R-:W-:Y:S01]  /*b8730*/  SEL R26, R26, RZ, P2 ;  /* 0x000000ff1a1a7207 */ /* 0x000fe20001000000 */
[----:B------:R-:W-:-:S02]  /*b8740*/  IMAD.MOV.U32 R27, RZ, RZ, 0x80000 ;  /* 0x00080000ff1b7424 */ /* 0x000fc400078e00ff */
[----:B-----5:R-:W-:Y:S01]  /*b8750*/  DADD R22, R22, -R6 ;  /* 0x0000000016167229 */ /* 0x020fe20000000806 */
[----:B------:R-:W-:Y:S01]  /*b8760*/  @P1 LOP3.LUT R21, R37, 0x406fe000, RZ, 0xfc, !PT ;  /* 0x406fe00025151812 */ /* 0x000fe200078efcff */
[----:B------:R-:W-:Y:S01]  /*b8770*/  DSETP.MIN.AND P1, P4, R28, 255, PT ;  /* 0x406fe0001c00742a */ /* 0x000fe20003c20000 */
[----:B------:R-:W0:Y:S01]  /*b8780*/  I2F.F64.U16 R36, R36 ;  /* 0x0000002400247312 */ /* 0x000e220000101800 */
[----:B------:R-:W-:Y:S01]  /*b8790*/  FSEL R39, R0, 3.748046875, P2 ;  /* 0x406fe00000277808 */ /* 0x000fe20001000000 */
[----:B------:R-:W-:Y:S01]  /*b87a0*/  DSETP.MIN.AND P0, P2, R30, 255, PT ;  /* 0x406fe0001e00742a */ /* 0x000fe20003a00000 */
[----:B------:R-:W-:Y:S02]  /*b87b0*/  @P3 LOP3.LUT R39, R25, 0x406fe000, RZ, 0xfc, !PT ;  /* 0x406fe00019273812 */ /* 0x000fe400078efcff */
[----:B------:R-:W-:Y:S01]  /*b87c0*/  MOV R25, R21 ;  /* 0x0000001500197202 */ /* 0x000fe20000000f00 */
[----:B------:R-:W-:Y:S01]  /*b87d0*/  IMAD.MOV.U32 R21, RZ, RZ, R29 ;  /* 0x000000ffff157224 */ /* 0x000fe200078e001d */
[----:B------:R-:W-:-:S02]  /*b87e0*/  DMUL R28, R34, R6 ;  /* 0x00000006221c7228 */ /* 0x000fc40000000000 */
[----:B------:R1:W-:Y:S01]  /*b87f0*/  F2I.U32.F64.TRUNC R0, R24 ;  /* 0x0000001800007311 */ /* 0x0003e2000030d000 */
[----:B------:R-:W-:Y:S01]  /*b8800*/  IMAD.MOV.U32 R34, RZ, RZ, 0x80000 ;  /* 0x00080000ff227424 */ /* 0x000fe200078e00ff */
[----:B------:R-:W-:Y:S02]  /*b8810*/  FSEL R41, R21, 3.748046875, P1 ;  /* 0x406fe00015297808 */ /* 0x000fe40000800000 */
[----:B------:R-:W-:Y:S01]  /*b8820*/  @P4 LOP3.LUT R41, R27, 0x406fe000, RZ, 0xfc, !PT ;  /* 0x406fe0001b294812 */ /* 0x000fe200078efcff */
[----:B------:R-:W-:Y:S01]  /*b8830*/  IMAD.MOV.U32 R27, RZ, RZ, R39 ;  /* 0x000000ffff1b7224 */ /* 0x000fe200078e0027 */
[----:B0-----:R-:W-:Y:S01]  /*b8840*/  DMUL R32, R36, R6 ;  /* 0x0000000624207228 */ /* 0x001fe20000000000 */
[----:B------:R-:W-:Y:S02]  /*b8850*/  IMAD.MOV.U32 R37, RZ, RZ, 0x80000 ;  /* 0x00080000ff257424 */ /* 0x000fe400078e00ff */
[----:B------:R0:W-:Y:S01]  /*b8860*/  F2I.U32.F64.TRUNC R21, R26 ;  /* 0x0000001a00157311 */ /* 0x0001e2000030d000 */
[----:B-1----:R-:W-:Y:S01]  /*b8870*/  IMAD.MOV.U32 R25, RZ, RZ, R31 ;  /* 0x000000ffff197224 */ /* 0x002fe200078e001f */
[----:B------:R-:W-:Y:S01]  /*b8880*/  SEL R24, R38, RZ, P1 ;  /* 0x000000ff26187207 */ /* 0x000fe20000800000 */
[----:B------:R-:W-:-:S03]  /*b8890*/  DSETP.MIN.AND P1, P3, R28, 255, PT ;  /* 0x406fe0001c00742a */ /* 0x000fc60003b20000 */
[----:B------:R-:W-:Y:S01]  /*b88a0*/  FSEL R35, R25, 3.748046875, P0 ;  /* 0x406fe00019237808 */ /* 0x000fe20000000000 */
[----:B------:R-:W-:Y:S01]  /*b88b0*/  IMAD.MOV.U32 R25, RZ, RZ, R41 ;  /* 0x000000ffff197224 */ /* 0x000fe200078e0029 */
[----:B------:R-:W-:Y:S02]  /*b88c0*/  @P2 LOP3.LUT R35, R34, 0x406fe000, RZ, 0xfc, !PT ;  /* 0x406fe00022232812 */ /* 0x000fe400078efcff */
[----:B0-----:R-:W-:Y:S01]  /*b88d0*/  SEL R26, R30, RZ, P0 ;  /* 0x000000ff1e1a7207 */ /* 0x001fe20000000000 */
[----:B------:R-:W-:Y:S01]  /*b88e0*/  DSETP.MIN.AND P0, P2, R32, 255, PT ;  /* 0x406fe0002000742a */ /* 0x000fe20003a00000 */
[----:B------:R0:W-:Y:S01]  /*b88f0*/  F2I.U32.F64.TRUNC R38, R24 ;  /* 0x0000001800267311 */ /* 0x0001e2000030d000 */
[----:B------:R-:W-:Y:S01]  /*b8900*/  MOV R27, R29 ;  /* 0x0000001d001b7202 */ /* 0x000fe20000000f00 */
[----:B------:R-:W-:Y:S01]  /*b8910*/  IMAD.MOV.U32 R30, RZ, RZ, 0x80000 ;  /* 0x00080000ff1e7424 */ /* 0x000fe200078e00ff */
[----:B------:R-:W-:Y:S02]  /*b8920*/  LOP3.LUT R34, R161, 0xff, RZ, 0xc0, !PT ;  /* 0x000000ffa1227812 */ /* 0x000fe400078ec0ff */
[----:B------:R-:W-:Y:S01]  /*b8930*/  FSEL R31, R27, 3.748046875, P1 ;  /* 0x406fe0001b1f7808 */ /* 0x000fe20000800000 */
[----:B------:R-:W-:Y:S01]  /*b8940*/  IMAD.MOV.U32 R27, RZ, RZ, R35 ;  /* 0x000000ffff1b7224 */ /* 0x000fe200078e0023 */
[----:B------:R-:W-:-:S02]  /*b8950*/  @P3 LOP3.LUT R31, R30, 0x406fe000, RZ, 0xfc, !PT ;  /* 0x406fe0001e1f3812 */ /* 0x000fc400078efcff */
[----:B------:R-:W-:Y:S01]  /*b8960*/  LOP3.LUT R30, R159, 0xff, RZ, 0xc0, !PT ;  /* 0x000000ff9f1e7812 */ /* 0x000fe200078ec0ff */
[----:B0-----:R-:W-:Y:S01]  /*b8970*/  IMAD.MOV.U32 R25, RZ, RZ, R33 ;  /* 0x000000ffff197224 */ /* 0x001fe200078e0021 */
[----:B------:R-:W-:Y:S01]  /*b8980*/  SEL R24, R28, RZ, P1 ;  /* 0x000000ff1c187207 */ /* 0x000fe20000800000 */
[----:B------:R-:W-:Y:S01]  /*b8990*/  IMAD.MOV.U32 R28, RZ, RZ, 0x80000 ;  /* 0x00080000ff1c7424 */ /* 0x000fe200078e00ff */
[----:B------:R0:W1:Y:S02]  /*b89a0*/  F2I.U32.F64.TRUNC R39, R26 ;  /* 0x0000001a00277311 */ /* 0x000064000030d000 */
[----:B------:R-:W-:Y:S01]  /*b89b0*/  FSEL R29, R25, 3.748046875, P0 ;  /* 0x406fe000191d7808 */ /* 0x000fe20000000000 */
[----:B------:R-:W-:Y:S01]  /*b89c0*/  IMAD.MOV.U32 R25, RZ, RZ, R31 ;  /* 0x000000ffff197224 */ /* 0x000fe200078e001f */
[----:B------:R-:W-:-:S04]  /*b89d0*/  @P2 LOP3.LUT R29, R28, 0x406fe000, RZ, 0xfc, !PT ;  /* 0x406fe0001c1d2812 */ /* 0x000fc800078efcff */
[----:B------:R-:W-:Y:S01]  /*b89e0*/  I2F.F64.U16 R30, R30 ;  /* 0x0000001e001e7312 */ /* 0x000fe20000101800 */
[----:B0-----:R-:W-:Y:S01]  /*b89f0*/  IMAD.MOV.U32 R27, RZ, RZ, R29 ;  /* 0x000000ffff1b7224 */ /* 0x001fe200078e001d */
[----:B------:R-:W-:Y:S02]  /*b8a00*/  SEL R26, R32, RZ, P0 ;  /* 0x000000ff201a7207 */ /* 0x000fe40000000000 */
[----:B------:R-:W-:Y:S02]  /*b8a10*/  LOP3.LUT R32, R160, 0xff, RZ, 0xc0, !PT ;  /* 0x000000ffa0207812 */ /* 0x000fe400078ec0ff */
[----:B-1----:R-:W-:Y:S02]  /*b8a20*/  LOP3.LUT R39, R39, 0xff, RZ, 0xc0, !PT ;  /* 0x000000ff27277812 */ /* 0x002fe400078ec0ff */
[----:B------:R-:W0:Y:S08]  /*b8a30*/  I2F.F64.U16 R28, R144 ;  /* 0x00000090001c7312 */ /* 0x000e300000101800 */
[----:B------:R-:W-:Y:S01]  /*b8a40*/  I2F.F64.U16 R32, R32 ;  /* 0x0000002000207312 */ /* 0x000fe20000101800 */
[----:B0-----:R-:W-:-:S07]  /*b8a50*/  DMUL R28, R28, R6 ;  /* 0x000000061c1c7228 */ /* 0x001fce0000000000 */
[----:B------:R0:W1:Y:S01]  /*b8a60*/  F2I.U32.F64.TRUNC R40, R24 ;  /* 0x0000001800287311 */ /* 0x000062000030d000 */
[----:B------:R-:W-:-:S07]  /*b8a70*/  DSETP.MIN.AND P2, P3, R28, 255, PT ;  /* 0x406fe0001c00742a */ /* 0x000fce0003b40000 */
[----:B------:R-:W-:Y:S01]  /*b8a80*/  I2F.F64.U16 R34, R34 ;  /* 0x0000002200227312 */ /* 0x000fe20000101800 */
[----:B------:R-:W-:Y:S01]  /*b8a90*/  IMAD.MOV.U32 R36, RZ, RZ, R29 ;  /* 0x000000ffff247224 */ /* 0x000fe200078e001d */
[----:B0-----:R-:W-:-:S04]  /*b8aa0*/  DMUL R24, R30, R22 ;  /* 0x000000161e187228 */ /* 0x001fc80000000000 */
[----:B------:R-:W-:Y:S02]  /*b8ab0*/  FSEL R65, R36, 3.748046875, P2 ;  /* 0x406fe00024417808 */ /* 0x000fe40001000000 */
[----:B------:R-:W0:Y:S01]  /*b8ac0*/  I2F.F64.U16 R30, R162 ;  /* 0x000000a2001e7312 */ /* 0x000e220000101800 */
[----:B------:R-:W-:Y:S01]  /*b8ad0*/  LOP3.LUT R36, R145, 0xff, RZ, 0xc0, !PT ;  /* 0x000000ff91247812 */ /* 0x000fe200078ec0ff */
[----:B------:R-:W-:Y:S01]  /*b8ae0*/  DSETP.MIN.AND P0, P1, R24, 255, PT ;  /* 0x406fe0001800742a */ /* 0x000fe20003900000 */
[----:B-1----:R-:W-:Y:S02]  /*b8af0*/  LOP3.LUT R40, R40, 0xff, RZ, 0xc0, !PT ;  /* 0x000000ff28287812 */ /* 0x002fe400078ec0ff */
[----:B------:R-:W-:-:S03]  /*b8b00*/  @P3 LOP3.LUT R65, R37, 0x406fe000, RZ, 0xfc, !PT ;  /* 0x406fe00025413812 */ /* 0x000fc600078efcff */
[----:B------:R1:W-:Y:S01]  /*b8b10*/  F2I.U32.F64.TRUNC R41, R26 ;  /* 0x0000001a00297311 */ /* 0x0003e2000030d000 */
[----:B0-----:R-:W-:-:S07]  /*b8b20*/  DMUL R30, R30, R22 ;  /* 0x000000161e1e7228 */ /* 0x001fce0000000000 */
[----:B------:R-:W0:Y:S01]  /*b8b30*/  I2F.F64.U16 R36, R36 ;  /* 0x0000002400247312 */ /* 0x000e220000101800 */
[-C--:B-1----:R-:W-:Y:S01]  /*b8b40*/  DMUL R26, R32, R22.reuse ;  /* 0x00000016201a7228 */ /* 0x082fe20000000000 */
[----:B------:R-:W-:Y:S01]  /*b8b50*/  IMAD.MOV.U32 R32, RZ, RZ, R28 ;  /* 0x000000ffff207224 */ /* 0x000fe200078e001c */
[----:B------:R-:W-:Y:S01]  /*b8b60*/  DMUL R28, R34, R22 ;  /* 0x00000016221c7228 */ /* 0x000fe20000000000 */
[----:B------:R-:W-:Y:S01]  /*b8b70*/  IMAD.MOV.U32 R33, RZ, RZ, R25 ;  /* 0x000000ffff217224 */ /* 0x000fe200078e0019 */
[----:B------:R-:W-:Y:S01]  /*b8b80*/  SEL R22, R24, RZ, P0 ;  /* 0x000000ff18167207 */ /* 0x000fe20000000000 */
[----:B------:R-:W-:Y:S01]  /*b8b90*/  IMAD.MOV.U32 R24, RZ, RZ, 0x80000 ;  /* 0x00080000ff187424 */ /* 0x000fe200078e00ff */
[----:B------:R-:W-:Y:S02]  /*b8ba0*/  SEL R32, R32, RZ, P2 ;  /* 0x000000ff20207207 */ /* 0x000fe40001000000 */
[----:B------:R-:W-:Y:S01]  /*b8bb0*/  DSETP.MIN.AND P2, P3, R26, 255, PT ;  /* 0x406fe0001a00742a */ /* 0x000fe20003b40000 */
[----:B------:R-:W-:Y:S01]  /*b8bc0*/  FSEL R43, R33, 3.748046875, P0 ;  /* 0x406fe000212b7808 */ /* 0x000fe20000000000 */
[----:B------:R-:W-:Y:S01]  /*b8bd0*/  IMAD.MOV.U32 R23, RZ, RZ, R27 ;  /* 0x000000ffff177224 */ /* 0x000fe200078e001b */
[----:B------:R-:W-:Y:S01]  /*b8be0*/  @P1 LOP3.LUT R43, R42, 0x406fe000, RZ, 0xfc, !PT ;  /* 0x406fe0002a2b1812 */ /* 0x000fe200078efcff */
[----:B------:R-:W-:Y:S01]  /*b8bf0*/  DSETP.MIN.AND P1, P4, R28, 255, PT ;  /* 0x406fe0001c00742a */ /* 0x000fe20003c20000 */
[----:B------:R-:W-:Y:S01]  /*b8c00*/  IMAD.MOV.U32 R33, RZ, RZ, R65 ;  /* 0x000000ffff217224 */ /* 0x000fe200078e0041 */
[----:B0-----:R-:W-:Y:S01]  /*b8c10*/  DMUL R34, R36, R6 ;  /* 0x0000000624227228 */ /* 0x001fe20000000000 */
[----:B------:R-:W-:Y:S01]  /*b8c20*/  FSEL R25, R23, 3.748046875, P2 ;  /* 0x406fe00017197808 */ /* 0x000fe20001000000 */
[----:B------:R-:W-:Y:S01]  /*b8c30*/  IMAD.MOV.U32 R23, RZ, RZ, R43 ;  /* 0x000000ffff177224 */ /* 0x000fe200078e002b */
[----:B------:R-:W-:Y:S01]  /*b8c40*/  SEL R6, R26, RZ, P2 ;  /* 0x000000ff1a067207 */ /* 0x000fe20001000000 */
[----:B------:R-:W-:Y:S01]  /*b8c50*/  IMAD.MOV.U32 R7, RZ, RZ, R29 ;  /* 0x000000ffff077224 */ /* 0x000fe200078e001d */
[----:B------:R-:W-:Y:S01]  /*b8c60*/  DSETP.MIN.AND P0, P2, R30, 255, PT ;  /* 0x406fe0001e00742a */ /* 0x000fe20003a00000 */
[----:B------:R-:W-:Y:S01]  /*b8c70*/  IMAD.MOV.U32 R26, RZ, RZ, 0x80000 ;  /* 0x00080000ff1a7424 */ /* 0x000fe200078e00ff */
[----:B------:R-:W-:Y:S01]  /*b8c80*/  LOP3.LUT R41, R41, 0xff, RZ, 0xc0, !PT ;  /* 0x000000ff29297812 */ /* 0x000fe200078ec0ff */
[----:B------:R0:W-:Y:S01]  /*b8c90*/  F2I.U32.F64.TRUNC R23, R22 ;  /* 0x0000001600177311 */ /* 0x0001e2000030d000 */
[----:B------:R-:W-:-:S02]  /*b8ca0*/  @P3 LOP3.LUT R25, R42, 0x406fe000, RZ, 0xfc, !PT ;  /* 0x406fe0002a193812 */ /* 0x000fc400078efcff */
[----:B------:R-:W-:Y:S02]  /*b8cb0*/  FSEL R27, R7, 3.748046875, P1 ;  /* 0x406fe000071b7808 */ /* 0x000fe40000800000 */
[----:B------:R-:W-:Y:S01]  /*b8cc0*/  @P4 LOP3.LUT R27, R24, 0x406fe000, RZ, 0xfc, !PT ;  /* 0x406fe000181b4812 */ /* 0x000fe200078efcff */
[----:B------:R-:W-:Y:S01]  /*b8cd0*/  IMAD.MOV.U32 R7, RZ, RZ, R25 ;  /* 0x000000ffff077224 */ /* 0x000fe200078e0019 */
[----:B------:R-:W-:Y:S01]  /*b8ce0*/  SEL R24, R28, RZ, P1 ;  /* 0x000000ff1c187207 */ /* 0x000fe20000800000 */
[----:B------:R-:W1:Y:S01]  /*b8cf0*/  F2I.U32.F64.TRUNC R32, R32 ;  /* 0x0000002000207311 */ /* 0x000e62000030d000 */
[----:B0-----:R-:W-:Y:S01]  /*b8d00*/  MOV R22, R31 ;  /* 0x0000001f00167202 */ /* 0x001fe20000000f00 */
[----:B------:R-:W-:-:S03]  /*b8d10*/  IMAD.MOV.U32 R25, RZ, RZ, R27 ;  /* 0x000000ffff197224 */ /* 0x000fc600078e001b */
[----:B------:R-:W-:-:S03]  /*b8d20*/  FSEL R29, R22, 3.748046875, P0 ;  /* 0x406fe000161d7808 */ /* 0x000fc60000000000 */
[----:B------:R0:W2:Y:S01]  /*b8d30*/  F2I.U32.F64.TRUNC R6, R6 ;  /* 0x0000000600067311 */ /* 0x0000a2000030d000 */
[----:B------:R-:W-:Y:S02]  /*b8d40*/  @P2 LOP3.LUT R29, R26, 0x406fe000, RZ, 0xfc, !PT ;  /* 0x406fe0001a1d2812 */ /* 0x000fe400078efcff */
[----:B------:R-:W-:Y:S02]  /*b8d50*/  LOP3.LUT R26, R0, 0xff, RZ, 0xc0, !PT ;  /* 0x000000ff001a7812 */ /* 0x000fe400078ec0ff */
[----:B------:R-:W-:Y:S01]  /*b8d60*/  SEL R22, R30, RZ, P0 ;  /* 0x000000ff1e167207 */ /* 0x000fe20000000000 */
[----:B------:R-:W-:Y:S01]  /*b8d70*/  DSETP.MIN.AND P0, P1, R34, 255, PT ;  /* 0x406fe0002200742a */ /* 0x000fe20003900000 */
[----:B------:R-:W-:Y:S01]  /*b8d80*/  IMAD.MOV.U32 R30, RZ, RZ, 0x80000 ;  /* 0x00080000ff1e7424 */ /* 0x000fe200078e00ff */
[----:B------:R3:W4:Y:S01]  /*b8d90*/  F2I.U32.F64.TRUNC R24, R24 ;  /* 0x0000001800187311 */ /* 0x000722000030d000 */
[----:B-1----:R-:W-:Y:S02]  /*b8da0*/  LOP3.LUT R32, R32, 0xff, RZ, 0xc0, !PT ;  /* 0x000000ff20207812 */ /* 0x002fe400078ec0ff */
[----:B0-----:R-:W-:Y:S01]  /*b8db0*/  LOP3.LUT R7, R23, 0xff, RZ, 0xc0, !PT ;  /* 0x000000ff17077812 */ /* 0x001fe200078ec0ff */
[----:B------:R-:W-:Y:S01]  /*b8dc0*/  IMAD.MOV.U32 R23, RZ, RZ, R29 ;  /* 0x000000ffff177224 */ /* 0x000fe200078e001d */
[----:B------:R-:W-:-:S03]  /*b8dd0*/  MOV R29, 0x80000 ;  /* 0x00080000001d7802 */ /* 0x000fc60000000f00 */
[----:B------:R-:W-:Y:S01]  /*b8de0*/  IMAD.IADD R7, R7, 0x1, R26 ;  /* 0x0000000107077824 */ /* 0x000fe200078e021a */
[----:B------:R-:W-:Y:S01]  /*b8df0*/  LOP3.LUT R26, R21, 0xff, RZ, 0xc0, !PT ;  /* 0x000000ff151a7812 */ /* 0x000fe200078ec0ff */
[----:B------:R-:W0:Y:S01]  /*b8e00*/  F2I.U32.F64.TRUNC R0, R22 ;  /* 0x0000001600007311 */ /* 0x000e22000030d000 */
[----:B--2---:R-:W-:Y:S01]  /*b8e10*/  LOP3.LUT R21, R6, 0xff, RZ, 0xc0, !PT ;  /* 0x000000ff06157812 */ /* 0x004fe200078ec0ff */
[----:B---3--:R-:W-:Y:S01]  /*b8e20*/  IMAD.MOV.U32 R25, RZ, RZ, R35 ;  /* 0x000000ffff197224 */ /* 0x008fe200078e0023 */
[----:B----4-:R-:W-:-:S03]  /*b8e30*/  LOP3.LUT R24, R24, 0xff, RZ, 0xc0, !PT ;  /* 0x000000ff18187812 */ /* 0x010fc600078ec0ff */
[----:B------:R-:W-:Y:S01]  /*b8e40*/  IMAD.IADD R21, R21, 0x1, R26 ;  /* 0x0000000115157824 */ /* 0x000fe200078e021a */
[----:B------:R-:W-:Y:S01]  /*b8e50*/  FSEL R27, R25, 3.748046875, P0 ;  /* 0x406fe000191b7808 */ /* 0x000fe20000000000 */
[----:B------:R-:W1:Y:S01]  /*b8e60*/  I2F.F64.U32 R6, R7 ;  /* 0x0000000700067312 */ /* 0x000e620000201800 */
[----:B------:R-:W-:Y:S01]  /*b8e70*/  IMAD.MOV.U32 R26, RZ, RZ, 0x80000 ;  /* 0x00080000ff1a7424 */ /* 0x000fe200078e00ff */
[----:B------:R-:W-:-:S04]  /*b8e80*/  LOP3.LUT R25, R38, 0xff, RZ, 0xc0, !PT ;  /* 0x000000ff26197812 */ /* 0x000fc800078ec0ff */
[----:B------:R-:W-:Y:S01]  /*b8e90*/  @P1 LOP3.LUT R27, R26, 0x406fe000, RZ, 0xfc, !PT ;  /* 0x406fe0001a1b1812 */ /* 0x000fe200078efcff */
[----:B------:R-:W-:Y:S01]  /*b8ea0*/  IMAD.IADD R24, R24, 0x1, R25 ;  /* 0x0000000118187824 */ /* 0x000fe200078e0219 */
[----:B------:R2:W3:Y:S01]  /*b8eb0*/  I2F.F64.U32 R22, R21 ;  /* 0x0000001500167312 */ /* 0x0004e20000201800 */
[----:B0-----:R-:W-:Y:S02]  /*b8ec0*/  LOP3.LUT R0, R0, 0xff, RZ, 0xc0, !PT ;  /* 0x000000ff00007812 */ /* 0x001fe400078ec0ff */
[----:B------:R-:W-:-:S03]  /*b8ed0*/  SEL R26, R34, RZ, P0 ;  /* 0x000000ff221a7207 */ /* 0x000fc60000000000 */
[----:B------:R-:W-:Y:S01]  /*b8ee0*/  IMAD.IADD R0, R0, 0x1, R39 ;  /* 0x0000000100007824 */ /* 0x000fe200078e0227 */
[----:B-1----:R-:W-:Y:S01]  /*b8ef0*/  DSETP.MIN.AND P0, P1, R6, 255, PT ;  /* 0x406fe0000600742a */ /* 0x002fe20003900000 */
[----:B------:R-:W0:Y:S01]  /*b8f00*/  F2I.U32.F64.TRUNC R28, R26 ;  /* 0x0000001a001c7311 */ /* 0x000e22000030d000 */
[----:B--2---:R-:W-:-:S04]  /*b8f10*/  IMAD.MOV.U32 R21, RZ, RZ, R7 ;  /* 0x000000ffff157224 */ /* 0x004fc800078e0007 */
        /* <DEDUP_REMOVED lines=15> */
[----:B------:R-:W-:Y:S02]  /*b9010*/  IMAD.MOV.U32 R23, RZ, RZ, R29 ;  /* 0x000000ffff177224 */ /* 0x000fe400078e001d */
[----:B------:R-:W-:Y:S01]  /*b9020*/  IMAD.MOV.U32 R29, RZ, RZ, 0x80000 ;  /* 0x00080000ff1d7424 */ /* 0x000fe200078e00ff */
[----:B------:R-:W-:Y:S01]  /*b9030*/  FSEL R21, R21, 3.748046875, P0 ;  /* 0x406fe00015157808 */ /* 0x000fe20000000000 */
[----:B--2---:R-:W-:Y:S01]  /*b9040*/  DSETP.MIN.AND P2, P3, R26, 255, PT ;  /* 0x406fe0001a00742a */ /* 0x004fe20003b40000 */
[----:B------:R1:W2:Y:S01]  /*b9050*/  F2I.U32.F64.TRUNC R22, R22 ;  /* 0x0000001600167311 */ /* 0x0002a2000030d000 */
[----:B------:R-:W-:Y:S01]  /*b9060*/  SEL R24, R24, RZ, P0 ;  /* 0x000000ff18187207 */ /* 0x000fe20000000000 */
[----:B0-----:R-:W-:Y:S02]  /*b9070*/  IMAD.MOV.U32 R6, RZ, RZ, R27 ;  /* 0x000000ffff067224 */ /* 0x001fe400078e001b */
        /* <DEDUP_REMOVED lines=33> */
[----:B--2---:R-:W-:Y:S01]  /*b9290*/  MOV R0, R27 ;  /* 0x0000001b00007202 */ /* 0x004fe20000000f00 */
        /* <DEDUP_REMOVED lines=15> */
.L_x_1798:
[----:B------:R-:W-:Y:S05]  /*b9390*/  BSYNC.RECONVERGENT B8 ;  /* 0x0000000000087941 */ /* 0x000fea0003800200 */
.L_x_1797:
[----:B------:R-:W-:-:S13]  /*b93a0*/  ISETP.NE.AND P0, PT, R16, 0x1, PT ;  /* 0x000000011000780c */ /* 0x000fda0003f05270 */
[----:B------:R-:W-:Y:S05]  /*b93b0*/  @!P0 BRA `(.L_x_3276) ;  /* 0x0000000c00848947 */ /* 0x000fea0003800000 */
[----:B------:R-:W-:-:S13]  /*b93c0*/  ISETP.NE.AND P0, PT, R16, RZ, PT ;  /* 0x000000ff1000720c */ /* 0x000fda0003f05270 */
[----:B------:R-:W-:Y:S05]  /*b93d0*/  @P0 BRA `(.L_x_114) ;  /* 0x0000001800f80947 */ /* 0x000fea0003800000 */
[----:B0-----:R-:W5:Y:S04]  /*b93e0*/  LDG.E.64 R6, desc[UR4][R44.64+0x70] ;  /* 0x000070042c067981 */ /* 0x001f68000c1e1b00 */
[----:B------:R-:W5:Y:S01]  /*b93f0*/  LDG.E.64 R28, desc[UR4][R44.64+0x78] ;  /* 0x000078042c1c7981 */ /* 0x000f62000c1e1b00 */
[----:B-1234-:R-:W-:Y:S01]  /*b9400*/  LOP3.LUT R0, R20, 0xff, RZ, 0xc0, !PT ;  /* 0x000000ff14007812 */ /* 0x01efe200078ec0ff */
[----:B------:R-:W-:Y:S01]  /*b9410*/  IMAD.MOV.U32 R32, RZ, RZ, 0x80000 ;  /* 0x00080000ff207424 */ /* 0x000fe200078e00ff */
[----:B------:R-:W-:Y:S02]  /*b9420*/  LOP3.LUT R15, R19, 0xff, RZ, 0xc0, !PT ;  /* 0x000000ff130f7812 */ /* 0x000fe400078ec0ff */
[----:B------:R-:W5:Y:S01]  /*b9430*/  I2F.F64.U16 R20, R0 ;  /* 0x0000000000147312 */ /* 0x000f620000101800 */
[----:B------:R-:W-:-:S02]  /*b9440*/  LOP3.LUT R18, R18, 0xff, RZ, 0xc0, !PT ;  /* 0x000000ff12127812 */ /* 0x000fc400078ec0ff */
[----:B------:R-:W-:Y:S02]  /*b9450*/  LOP3.LUT R26, R17, 0xff, RZ, 0xc0, !PT ;  /* 0x000000ff111a7812 */ /* 0x000fe400078ec0ff */
[----:B------:R-:W-:Y:S02]  /*b9460*/  LOP3.LUT R30, R159, 0xff, RZ, 0xc0, !PT ;  /* 0x000000ff9f1e7812 */ /* 0x000fe400078ec0ff */
[----:B------:R-:W-:Y:S01]  /*b9470*/  LOP3.LUT R160, R160, 0xff, RZ, 0xc0, !PT ;  /* 0x000000ffa0a07812 */ /* 0x000fe200078ec0ff */
[----:B------:R0:W1:Y:S01]  /*b9480*/  I2F.F64.U16 R22, R15 ;  /* 0x0000000f00167312 */ /* 0x0000620000101800 */
[----:B------:R-:W-:-:S07]  /*b9490*/  LOP3.LUT R12, R12, 0xff, RZ, 0xc0, !PT ;  /* 0x000000ff0c0c7812 */ /* 0x000fce00078ec0ff */
[----:B------:R-:W2:Y:S01]  /*b94a0*/  I2F.F64.U16 R18, R18 ;  /* 0x0000001200127312 */ /* 0x000ea20000101800 */
[----:B0-----:R-:W-:-:S07]  /*b94b0*/  IMAD.MOV.U32 R15, RZ, RZ, 0x80000 ;  /* 0x00080000ff0f7424 */ /* 0x001fce00078e00ff */
[----:B------:R-:W0:Y:S08]  /*b94c0*/  I2F.F64.U16 R26, R26 ;  /* 0x0000001a001a7312 */ /* 0x000e300000101800 */
[----:B------:R-:W3:Y:S01]  /*b94d0*/  I2F.F64.U16 R30, R30 ;  /* 0x0000001e001e7312 */ /* 0x000ee20000101800 */
[C---:B-----5:R-:W-:Y:S02]  /*b94e0*/  DMUL R20, R6.reuse, R20 ;  /* 0x0000001406147228 */ /* 0x060fe40000000000 */
[----:B-1----:R-:W-:-:S02]  /*b94f0*/  DMUL R22, R6, R22 ;  /* 0x0000001606167228 */ /* 0x002fc40000000000 */
[C---:B--2---:R-:W-:Y:S02]  /*b9500*/  DMUL R24, R6.reuse, R18 ;  /* 0x0000001206187228 */ /* 0x044fe40000000000 */
[----:B0-----:R-:W-:Y:S02]  /*b9510*/  DMUL R26, R6, R26 ;  /* 0x0000001a061a7228 */ /* 0x001fe40000000000 */
[----:B------:R-:W-:Y:S02]  /*b9520*/  DSETP.MIN.AND P0, P1, R20, 255, PT ;  /* 0x406fe0001400742a */ /* 0x000fe40003900000 */
[----:B------:R-:W-:Y:S01]  /*b9530*/  DSETP.MIN.AND P2, P3, R22, 255, PT ;  /* 0x406fe0001600742a */ /* 0x000fe20003b40000 */
[----:B------:R-:W-:Y:S01]  /*b9540*/  IMAD.MOV.U32 R0, RZ, RZ, R21 ;  /* 0x000000ffff007224 */ /* 0x000fe200078e0015 */
[----:B---3--:R-:W-:Y:S01]  /*b9550*/  DMUL R30, R28, R30 ;  /* 0x0000001e1c1e7228 */ /* 0x008fe20000000000 */
[----:B------:R-:W-:Y:S01]  /*b9560*/  IMAD.MOV.U32 R16, RZ, RZ, R20 ;  /* 0x000000ffff107224 */ /* 0x000fe200078e0014 */
[----:B------:R-:W-:Y:S01]  /*b9570*/  DADD R6, -R6, 1 ;  /* 0x3ff0000006067429 */ /* 0x000fe20000000100 */
[----:B------:R-:W0:Y:S01]  /*b9580*/  I2F.F64.U16 R20, R160 ;  /* 0x000000a000147312 */ /* 0x000e220000101800 */
[----:B------:R-:W-:Y:S01]  /*b9590*/  FSEL R17, R0, 3.748046875, P0 ;  /* 0x406fe00000117808 */ /* 0x000fe20000000000 */
[----:B------:R-:W-:Y:S01]  /*b95a0*/  IMAD.MOV.U32 R0, RZ, RZ, R23 ;  /* 0x000000ffff007224 */ /* 0x000fe200078e0017 */
[----:B------:R-:W-:-:S02]  /*b95b0*/  SEL R16, R16, RZ, P0 ;  /* 0x000000ff10107207 */ /* 0x000fc40000000000 */
[----:B------:R-:W-:Y:S01]  /*b95c0*/  SEL R18, R22, RZ, P2 ;  /* 0x000000ff16127207 */ /* 0x000fe20001000000 */
[----:B------:R-:W-:Y:S01]  /*b95d0*/  IMAD.MOV.U32 R22, RZ, RZ, 0x80000 ;  /* 0x00080000ff167424 */ /* 0x000fe200078e00ff */
[----:B------:R-:W-:Y:S01]  /*b95e0*/  @P1 LOP3.LUT R17, R32, 0x406fe000, RZ, 0xfc, !PT ;  /* 0x406fe00020111812 */ /* 0x000fe200078efcff */
[----:B------:R-:W-:Y:S01]  /*b95f0*/  DSETP.MIN.AND P1, P4, R24, 255, PT ;  /* 0x406fe0001800742a */ /* 0x000fe20003c20000 */
[----:B------:R-:W-:Y:S01]  /*b9600*/  FSEL R19, R0, 3.748046875, P2 ;  /* 0x406fe00000137808 */ /* 0x000fe20001000000 */
[----:B------:R-:W-:Y:S01]  /*b9610*/  DSETP.MIN.AND P0, P2, R26, 255, PT ;  /* 0x406fe0001a00742a */ /* 0x000fe20003a00000 */
[----:B------:R-:W-:Y:S01]  /*b9620*/  @P3 LOP3.LUT R19, R15, 0x406fe000, RZ, 0xfc, !PT ;  /* 0x406fe0000f133812 */ /* 0x000fe200078efcff */
[----:B------:R-:W-:Y:S01]  /*b9630*/  IMAD.MOV.U32 R15, RZ, RZ, R25 ;  /* 0x000000ffff0f7224 */ /* 0x000fe200078e0019 */
[----:B------:R1:W-:Y:S01]  /*b9640*/  F2I.U32.F64.TRUNC R0, R16 ;  /* 0x0000001000007311 */ /* 0x0003e2000030d000 */
[----:B------:R-:W-:Y:S02]  /*b9650*/  DADD R6, R6, -R28 ;  /* 0x0000000006067229 */ /* 0x000fe4000000081c */
[----:B0-----:R-:W-:Y:S01]  /*b9660*/  DMUL R20, R28, R20 ;  /* 0x000000141c147228 */ /* 0x001fe20000000000 */
[----:B------:R-:W-:-:S02]  /*b9670*/  FSEL R23, R15, 3.748046875, P1 ;  /* 0x406fe0000f177808 */ /* 0x000fc40000800000 */
[----:B------:R-:W-:Y:S02]  /*b9680*/  MOV R15, R24 ;  /* 0x00000018000f7202 */ /* 0x000fe40000000f00 */
[----:B------:R0:W-:Y:S01]  /*b9690*/  F2I.U32.F64.TRUNC R24, R18 ;  /* 0x0000001200187311 */ /* 0x0001e2000030d000 */
[----:B------:R-:W-:Y:S02]  /*b96a0*/  @P4 LOP3.LUT R23, R32, 0x406fe000, RZ, 0xfc, !PT ;  /* 0x406fe00020174812 */ /* 0x000fe400078efcff */
[----:B-1----:R-:W-:Y:S01]  /*b96b0*/  SEL R16, R15, RZ, P1 ;  /* 0x000000ff0f107207 */ /* 0x002fe20000800000 */
[----:B------:R-:W-:Y:S01]  /*b96c0*/  IMAD.MOV.U32 R15, RZ, RZ, R27 ;  /* 0x000000ffff0f7224 */ /* 0x000fe200078e001b */
[----:B------:R-:W-:Y:S01]  /*b96d0*/  DSETP.MIN.AND P1, P3, R30, 255, PT ;  /* 0x406fe0001e00742a */ /* 0x000fe20003b20000 */
[----:B------:R-:W-:Y:S01]  /*b96e0*/  IMAD.MOV.U32 R17, RZ, RZ, R23 ;  /* 0x000000ffff117224 */ /* 0x000fe200078e0017 */
[----:B------:R-:W-:Y:S02]  /*b96f0*/  LOP3.LUT R27, R14, 0xff, RZ, 0xc0, !PT ;  /* 0x000000ff0e1b7812 */ /* 0x000fe400078ec0ff */
[----:B------:R-:W-:Y:S01]  /*b9700*/  FSEL R15, R15, 3.748046875, P0 ;  /* 0x406fe0000f0f7808 */ /* 0x000fe20000000000 */
[----:B0-----:R-:W-:Y:S01]  /*b9710*/  IMAD.MOV.U32 R19, RZ, RZ, R31 ;  /* 0x000000ffff137224 */ /* 0x001fe200078e001f */
[----:B------:R-:W-:Y:S01]  /*b9720*/  @P2 LOP3.LUT R15, R22, 0x406fe000, RZ, 0xfc, !PT ;  /* 0x406fe000160f2812 */ /* 0x000fe200078efcff */
[----:B------:R0:W-:Y:S01]  /*b9730*/  F2I.U32.F64.TRUNC R25, R16 ;  /* 0x0000001000197311 */ /* 0x0001e2000030d000 */
[----:B------:R-:W-:Y:S01]  /*b9740*/  SEL R18, R26, RZ, P0 ;  /* 0x000000ff1a127207 */ /* 0x000fe20000000000 */
[----:B------:R-:W-:Y:S01]  /*b9750*/  DSETP.MIN.AND P0, P2, R20, 255, PT ;  /* 0x406fe0001400742a */ /* 0x000fe20003a00000 */
[----:B------:R-:W-:Y:S01]  /*b9760*/  FSEL R23, R19, 3.748046875, P1 ;  /* 0x406fe00013177808 */ /* 0x000fe20000800000 */
[----:B------:R-:W-:-:S02]  /*b9770*/  IMAD.MOV.U32 R19, RZ, RZ, R15 ;  /* 0x000000ffff137224 */ /* 0x000fc400078e000f */
[----:B------:R-:W-:Y:S01]  /*b9780*/  IMAD.MOV.U32 R15, RZ, RZ, R21 ;  /* 0x000000ffff0f7224 */ /* 0x000fe200078e0015 */
[----:B------:R-:W-:Y:S01]  /*b9790*/  @P3 LOP3.LUT R23, R22, 0x406fe000, RZ, 0xfc, !PT ;  /* 0x406fe00016173812 */ /* 0x000fe200078efcff */
[----:B------:R1:W-:Y:S01]  /*b97a0*/  F2I.U32.F64.TRUNC R26, R18 ;  /* 0x00000012001a7311 */ /* 0x0003e2000030d000 */
[----:B0-----:R-:W-:Y:S02]  /*b97b0*/  SEL R16, R30, RZ, P1 ;  /* 0x000000ff1e107207 */ /* 0x001fe40000800000 */
[----:B------:R-:W-:Y:S01]  /*b97c0*/  FSEL R15, R15, 3.748046875, P0 ;  /* 0x406fe0000f0f7808 */ /* 0x000fe20000000000 */
[----:B------:R-:W-:Y:S01]  /*b97d0*/  IMAD.MOV.U32 R17, RZ, RZ, R23 ;  /* 0x000000ffff117224 */ /* 0x000fe200078e0017 */
[----:B------:R-:W-:-:S03]  /*b97e0*/  LOP3.LUT R30, R13, 0xff, RZ, 0xc0, !PT ;  /* 0x000000ff0d1e7812 */ /* 0x000fc600078ec0ff */
[----:B------:R-:W-:Y:S01]  /*b97f0*/  @P2 LOP3.LUT R15, R22, 0x406fe000, RZ, 0xfc, !PT ;  /* 0x406fe000160f2812 */ /* 0x000fe200078efcff */
[----:B------:R-:W0:Y:S01]  /*b9800*/  F2I.U32.F64.TRUNC R31, R16 ;  /* 0x00000010001f7311 */ /* 0x000e22000030d000 */
[----:B-1----:R-:W-:Y:S02]  /*b9810*/  SEL R18, R20, RZ, P0 ;  /* 0x000000ff14127207 */ /* 0x002fe40000000000 */
[----:B------:R-:W-:Y:S01]  /*b9820*/  LOP3.LUT R20, R161, 0xff, RZ, 0xc0, !PT ;  /* 0x000000ffa1147812 */ /* 0x000fe200078ec0ff */
[----:B------:R-:W-:-:S04]  /*b9830*/  IMAD.MOV.U32 R19, RZ, RZ, R15 ;  /* 0x000000ffff137224 */ /* 0x000fc800078e000f */
[----:B------:R-:W1:Y:S01]  /*b9840*/  I2F.F64.U16 R14, R27 ;  /* 0x0000001b000e7312 */ /* 0x000e620000101800 */
[----:B0-----:R-:W-:-:S07]  /*b9850*/  LOP3.LUT R31, R31, 0xff, RZ, 0xc0, !PT ;  /* 0x000000ff1f1f7812 */ /* 0x001fce00078ec0ff */
[----:B------:R-:W0:Y:S01]  /*b9860*/  I2F.F64.U16 R20, R20 ;  /* 0x0000001400147312 */ /* 0x000e220000101800 */
[----:B-1----:R-:W-:-:S07]  /*b9870*/  DMUL R14, R6, R14 ;  /* 0x0000000e060e7228 */ /* 0x002fce0000000000 */
[----:B------:R1:W2:Y:S01]  /*b9880*/  I2F.F64.U16 R16, R30 ;  /* 0x0000001e00107312 */ /* 0x0002a20000101800 */
[----:B0-----:R-:W-:-:S07]  /*b9890*/  DMUL R22, R28, R20 ;  /* 0x000000141c167228 */ /* 0x001fce0000000000 */
[----:B------:R-:W-:Y:S01]  /*b98a0*/  I2F.F64.U16 R12, R12 ;  /* 0x0000000c000c7312 */ /* 0x000fe20000101800 */
[----:B------:R-:W-:Y:S01]  /*b98b0*/  LOP3.LUT R20, R11, 0xff, RZ, 0xc0, !PT ;  /* 0x000000ff0b147812 */ /* 0x000fe200078ec0ff */
[----:B------:R-:W-:Y:S01]  /*b98c0*/  DSETP.MIN.AND P0, P1, R14, 255, PT ;  /* 0x406fe0000e00742a */ /* 0x000fe20003900000 */
[----:B-1----:R-:W-:Y:S01]  /*b98d0*/  IMAD.MOV.U32 R30, RZ, RZ, 0x80000 ;  /* 0x00080000ff1e7424 */ /* 0x002fe200078e00ff */
[----:B------:R-:W-:-:S04]  /*b98e0*/  DSETP.MIN.AND P4, P2, R22, 255, PT ;  /* 0x406fe0001600742a */ /* 0x000fc80003a80000 */
[----:B------:R-:W0:Y:S01]  /*b98f0*/  I2F.F64.U16 R20, R20 ;  /* 0x0000001400147312 */ /* 0x000e220000101800 */
[----:B------:R-:W-:Y:S01]  /*b9900*/  IMAD.MOV.U32 R11, RZ, RZ, R23 ;  /* 0x000000ffff0b7224 */ /* 0x000fe200078e0017 */
[----:B--2---:R-:W-:-:S04]  /*b9910*/  DMUL R16, R6, R16 ;  /* 0x0000001006107228 */ /* 0x004fc80000000000 */
[----:B------:R-:W-:Y:S01]  /*b9920*/  FSEL R27, R11, 3.748046875, P4 ;  /* 0x406fe0000b1b7808 */ /* 0x000fe20002000000 */
[----:B------:R-:W-:Y:S01]  /*b9930*/  IMAD.MOV.U32 R11, RZ, RZ, R22 ;  /* 0x000000ffff0b7224 */ /* 0x000fe200078e0016 */
[----:B------:R1:W2:Y:S01]  /*b9940*/  F2I.U32.F64.TRUNC R32, R18 ;  /* 0x0000001200207311 */ /* 0x0002a2000030d000 */
[----:B------:R-:W-:Y:S01]  /*b9950*/  LOP3.LUT R22, R162, 0xff, RZ, 0xc0, !PT ;  /* 0x000000ffa2167812 */ /* 0x000fe200078ec0ff */
[----:B0-----:R-:W-:-:S06]  /*b9960*/  DMUL R20, R6, R20 ;  /* 0x0000001406147228 */ /* 0x001fcc0000000000 */
[----:B------:R-:W0:Y:S01]  /*b9970*/  I2F.F64.U16 R22, R22 ;  /* 0x0000001600167312 */ /* 0x000e220000101800 */
[----:B-1----:R-:W-:-:S04]  /*b9980*/  MOV R18, 0x80000 ;  /* 0x0008000000127802 */ /* 0x002fc80000000f00 */
[----:B------:R-:W-:Y:S01]  /*b9990*/  @P2 LOP3.LUT R27, R18, 0x406fe000, RZ, 0xfc, !PT ;  /* 0x406fe000121b2812 */ /* 0x000fe200078efcff */
[----:B------:R-:W-:Y:S01]  /*b99a0*/  DMUL R18, R6, R12 ;  /* 0x0000000c06127228 */ /* 0x000fe20000000000 */
[----:B--2---:R-:W-:Y:S01]  /*b99b0*/  LOP3.LUT R32, R32, 0xff, RZ, 0xc0, !PT ;  /* 0x000000ff20207812 */ /* 0x004fe200078ec0ff */
[----:B------:R-:W-:Y:S01]  /*b99c0*/  DSETP.MIN.AND P2, P3, R16, 255, PT ;  /* 0x406fe0001000742a */ /* 0x000fe20003b40000 */
[----:B------:R-:W-:Y:S01]  /*b99d0*/  SEL R12, R11, RZ, P4 ;  /* 0x000000ff0b0c7207 */ /* 0x000fe20002000000 */
[----:B------:R-:W-:Y:S01]  /*b99e0*/  IMAD.MOV.U32 R11, RZ, RZ, R15 ;  /* 0x000000ffff0b7224 */ /* 0x000fe200078e000f */
[----:B------:R-:W-:Y:S01]  /*b99f0*/  SEL R6, R14, RZ, P0 ;  /* 0x000000ff0e067207 */ /* 0x000fe20000000000 */
[----:B------:R-:W-:Y:S02]  /*b9a00*/  IMAD.MOV.U32 R7, RZ, RZ, R17 ;  /* 0x000000ffff077224 */ /* 0x000fe400078e0011 */
[----:B------:R-:W-:Y:S01]  /*b9a10*/  IMAD.MOV.U32 R13, RZ, RZ, R27 ;  /* 0x000000ffff0d7224 */ /* 0x000fe200078e001b */
[----:B------:R-:W-:Y:S01]  /*b9a20*/  FSEL R11, R11, 3.748046875, P0 ;  /* 0x406fe0000b0b7808 */ /* 0x000fe20000000000 */
[----:B------:R-:W-:Y:S01]  /*b9a30*/  IMAD.MOV.U32 R14, RZ, RZ, 0x80000 ;  /* 0x00080000ff0e7424 */ /* 0x000fe200078e00ff */
[C---:B------:R-:W-:Y:S01]  /*b9a40*/  @P1 LOP3.LUT R11, R30.reuse, 0x406fe000, RZ, 0xfc, !PT ;  /* 0x406fe0001e0b1812 */ /* 0x040fe200078efcff */
[----:B------:R-:W-:Y:S01]  /*b9a50*/  DSETP.MIN.AND P1, P4, R18, 255, PT ;  /* 0x406fe0001200742a */ /* 0x000fe20003c20000 */
[----:B------:R-:W-:Y:S01]  /*b9a60*/  FSEL R15, R7, 3.748046875, P2 ;  /* 0x406fe000070f7808 */ /* 0x000fe20001000000 */
[----:B------:R1:W2:Y:S01]  /*b9a70*/  F2I.U32.F64.TRUNC R27, R12 ;  /* 0x0000000c001b7311 */ /* 0x0002a2000030d000 */
[----:B0-----:R-:W-:Y:S01]  /*b9a80*/  DMUL R22, R28, R22 ;  /* 0x000000161c167228 */ /* 0x001fe20000000000 */
[----:B------:R-:W-:Y:S01]  /*b9a90*/  IMAD.MOV.U32 R7, RZ, RZ, R11 ;  /* 0x000000ffff077224 */ /* 0x000fe200078e000b */
[----:B------:R-:W-:-:S02]  /*b9aa0*/  @P3 LOP3.LUT R15, R30, 0x406fe000, RZ, 0xfc, !PT ;  /* 0x406fe0001e0f3812 */ /* 0x000fc400078efcff */
[----:B------:R-:W-:-:S03]  /*b9ab0*/  MOV R11, R19 ;  /* 0x00000013000b7202 */ /* 0x000fc60000000f00 */
[----:B------:R0:W3:Y:S01]  /*b9ac0*/  F2I.U32.F64.TRUNC R7, R6 ;  /* 0x0000000600077311 */ /* 0x0000e2000030d000 */
[----:B------:R-:W-:Y:S01]  /*b9ad0*/  FSEL R11, R11, 3.748046875, P1 ;  /* 0x406fe0000b0b7808 */ /* 0x000fe20000800000 */
[----:B-1----:R-:W-:Y:S01]  /*b9ae0*/  IMAD.MOV.U32 R13, RZ, RZ, R15 ;  /* 0x000000ffff0d7224 */ /* 0x002fe200078e000f */
[----:B------:R-:W-:Y:S01]  /*b9af0*/  SEL R12, R16, RZ, P2 ;  /* 0x000000ff100c7207 */ /* 0x000fe20001000000 */
[----:B------:R-:W-:Y:S01]  /*b9b00*/  DSETP.MIN.AND P0, P2, R20, 255, PT ;  /* 0x406fe0001400742a */ /* 0x000fe20003a00000 */
[----:B------:R-:W-:Y:S01]  /*b9b10*/  @P4 LOP3.LUT R11, R14, 0x406fe000, RZ, 0xfc, !PT ;  /* 0x406fe0000e0b4812 */ /* 0x000fe200078efcff */
[----:B------:R-:W-:Y:S01]  /*b9b20*/  IMAD.MOV.U32 R16, RZ, RZ, 0x80000 ;  /* 0x00080000ff107424 */ /* 0x000fe200078e00ff */
[----:B------:R-:W-:Y:S02]  /*b9b30*/  SEL R14, R18, RZ, P1 ;  /* 0x000000ff120e7207 */ /* 0x000fe40000800000 */
[----:B------:R3:W1:Y:S01]  /*b9b40*/  F2I.U32.F64.TRUNC R12, R12 ;  /* 0x0000000c000c7311 */ /* 0x000662000030d000 */
[----:B0-----:R-:W-:Y:S01]  /*b9b50*/  IMAD.MOV.U32 R6, RZ, RZ, R21 ;  /* 0x000000ffff067224 */ /* 0x001fe200078e0015 */
[----:B--2---:R-:W-:Y:S01]  /*b9b60*/  LOP3.LUT R27, R27, 0xff, RZ, 0xc0, !PT ;  /* 0x000000ff1b1b7812 */ /* 0x004fe200078ec0ff */
[----:B------:R-:W-:-:S02]  /*b9b70*/  IMAD.MOV.U32 R15, RZ, RZ, R11 ;  /* 0x000000ffff0f7224 */ /* 0x000fc400078e000b */
[----:B------:R-:W-:Y:S01]  /*b9b80*/  IMAD.MOV.U32 R21, RZ, RZ, 0x80000 ;  /* 0x00080000ff157424 */ /* 0x000fe200078e00ff */
[----:B------:R-:W-:Y:S02]  /*b9b90*/  FSEL R17, R6, 3.748046875, P0 ;  /* 0x406fe00006117808 */ /* 0x000fe40000000000 */
[----:B------:R-:W-:Y:S01]  /*b9ba0*/  SEL R6, R20, RZ, P0 ;  /* 0x000000ff14067207 */ /* 0x000fe20000000000 */
[----:B------:R0:W2:Y:S01]  /*b9bb0*/  F2I.U32.F64.TRUNC R11, R14 ;  /* 0x0000000e000b7311 */ /* 0x0000a2000030d000 */
[----:B------:R-:W-:Y:S01]  /*b9bc0*/  @P2 LOP3.LUT R17, R16, 0x406fe000, RZ, 0xfc, !PT ;  /* 0x406fe00010112812 */ /* 0x000fe200078efcff */
[----:B------:R-:W-:Y:S01]  /*b9bd0*/  DSETP.MIN.AND P0, P1, R22, 255, PT ;  /* 0x406fe0001600742a */ /* 0x000fe20003900000 */
[----:B------:R-:W-:Y:S02]  /*b9be0*/  LOP3.LUT R16, R0, 0xff, RZ, 0xc0, !PT ;  /* 0x000000ff00107812 */ /* 0x000fe400078ec0ff */
[----:B---3--:R-:W-:Y:S01]  /*b9bf0*/  LOP3.LUT R13, R7, 0xff, RZ, 0xc0, !PT ;  /* 0x000000ff070d7812 */ /* 0x008fe200078ec0ff */
[----:B------:R-:W-:Y:S01]  /*b9c00*/  IMAD.MOV.U32 R7, RZ, RZ, R17 ;  /* 0x000000ffff077224 */ /* 0x000fe200078e0011 */
[----:B------:R-:W-:-:S03]  /*b9c10*/  LOP3.LUT R17, R24, 0xff, RZ, 0xc0, !PT ;  /* 0x000000ff18117812 */ /* 0x000fc600078ec0ff */
[----:B------:R-:W-:Y:S01]  /*b9c20*/  IMAD.IADD R13, R13, 0x1, R16 ;  /* 0x000000010d0d7824 */ /* 0x000fe200078e0210 */
[----:B-1----:R-:W-:Y:S01]  /*b9c30*/  LOP3.LUT R16, R12, 0xff, RZ, 0xc0, !PT ;  /* 0x000000ff0c107812 */ /* 0x002fe200078ec0ff */
[----:B------:R1:W3:Y:S01]  /*b9c40*/  F2I.U32.F64.TRUNC R0, R6 ;  /* 0x0000000600007311 */ /* 0x0002e2000030d000 */
[----:B0-----:R-:W-:Y:S02]  /*b9c50*/  MOV R15, R23 ;  /* 0x00000017000f7202 */ /* 0x001fe40000000f00 */
[----:B--2---:R-:W-:Y:S01]  /*b9c60*/  LOP3.LUT R11, R11, 0xff, RZ, 0xc0, !PT ;  /* 0x000000ff0b0b7812 */ /* 0x004fe200078ec0ff */
[----:B------:R-:W-:Y:S02]  /*b9c70*/  IMAD.IADD R14, R16, 0x1, R17 ;  /* 0x00000001100e7824 */ /* 0x000fe400078e0211 */
[----:B------:R-:W-:Y:S02]  /*b9c80*/  IMAD.MOV.U32 R16, RZ, RZ, 0x80000 ;  /* 0x00080000ff107424 */ /* 0x000fe400078e00ff */
[----:B------:R-:W0:Y:S01]  /*b9c90*/  I2F.F64.U32 R12, R13 ;  /* 0x0000000d000c7312 */ /* 0x000e220000201800 */
[----:B-1----:R-:W-:-:S02]  /*b9ca0*/  FSEL R7, R15, 3.748046875, P0 ;  /* 0x406fe0000f077808 */ /* 0x002fc40000000000 */
[----:B------:R-:W-:Y:S02]  /*b9cb0*/  @P1 LOP3.LUT R7, R16, 0x406fe000, RZ, 0xfc, !PT ;  /* 0x406fe00010071812 */ /* 0x000fe400078efcff */
[----:B------:R-:W-:-:S03]  /*b9cc0*/  LOP3.LUT R16, R25, 0xff, RZ, 0xc0, !PT ;  /* 0x000000ff19107812 */ /* 0x000fc600078ec0ff */
[----:B------:R-:W1:Y:S01]  /*b9cd0*/  I2F.F64.U32 R14, R14 ;  /* 0x0000000e000e7312 */ /* 0x000e620000201800 */
[----:B---3--:R-:W-:Y:S01]  /*b9ce0*/  LOP3.LUT R0, R0, 0xff, RZ, 0xc0, !PT ;  /* 0x000000ff00007812 */ /* 0x008fe200078ec0ff */
[----:B------:R-:W-:Y:S01]  /*b9cf0*/  IMAD.IADD R16, R11, 0x1, R16 ;  /* 0x000000010b107824 */ /* 0x000fe200078e0210 */
[----:B------:R-:W-:Y:S02]  /*b9d00*/  LOP3.LUT R11, R26, 0xff, RZ, 0xc0, !PT ;  /* 0x000000ff1a0b7812 */ /* 0x000fe400078ec0ff */
[----:B------:R-:W-:Y:S01]  /*b9d10*/  SEL R6, R22, RZ, P0 ;  /* 0x000000ff16067207 */ /* 0x000fe20000000000 */
[----:B0-----:R-:W-:Y:S02]  /*b9d20*/  DSETP.MIN.AND P0, P1, R12, 255, PT ;  /* 0x406fe0000c00742a */ /* 0x001fe40003900000 */
[----:B------:R-:W-:Y:S01]  /*b9d30*/  IMAD.IADD R0, R0, 0x1, R11 ;  /* 0x0000000100007824 */ /* 0x000fe200078e020b */
[----:B------:R-:W0:Y:S01]  /*b9d40*/  I2F.F64.U32 R16, R16 ;  /* 0x0000001000107312 */ /* 0x000e220000201800 */
[----:B------:R-:W-:Y:S01]  /*b9d50*/  IMAD.MOV.U32 R11, RZ, RZ, R13 ;  /* 0x000000ffff0b7224 */ /* 0x000fe200078e000d */
[----:B-1----:R-:W-:-:S06]  /*b9d60*/  DSETP.MIN.AND P2, P3, R14, 255, PT ;  /* 0x406fe0000e00742a */ /* 0x002fcc0003b40000 */
[----:B------:R-:W1:Y:S08]  /*b9d70*/  I2F.F64.U32 R18, R0 ;  /* 0x0000000000127312 */ /* 0x000e700000201800 */
[----:B------:R2:W3:Y:S02]  /*b9d80*/  F2I.U32.F64.TRUNC R20, R6 ;  /* 0x0000000600147311 */ /* 0x0004e4000030d000 */
[----:B--2---:R-:W-:Y:S01]  /*b9d90*/  FSEL R7, R11, 3.748046875, P0 ;  /* 0x406fe0000b077808 */ /* 0x004fe20000000000 */
[----:B------:R-:W-:Y:S01]  /*b9da0*/  IMAD.MOV.U32 R11, RZ, RZ, R15 ;  /* 0x000000ffff0b7224 */ /* 0x000fe200078e000f */
[----:B------:R-:W-:-:S02]  /*b9db0*/  @P1 LOP3.LUT R7, R21, 0x406fe000, RZ, 0xfc, !PT ;  /* 0x406fe00015071812 */ /* 0x000fc400078efcff */
[----:B------:R-:W-:Y:S01]  /*b9dc0*/  SEL R6, R12, RZ, P0 ;  /* 0x000000ff0c067207 */ /* 0x000fe20000000000 */
[----:B0-----:R-:W-:Y:S01]  /*b9dd0*/  DSETP.MIN.AND P0, P1, R16, 255, PT ;  /* 0x406fe0001000742a */ /* 0x001fe20003900000 */
[----:B------:R-:W-:Y:S02]  /*b9de0*/  SEL R12, R14, RZ, P2 ;  /* 0x000000ff0e0c7207 */ /* 0x000fe40001000000 */
[----:B------:R-:W-:Y:S01]  /*b9df0*/  FSEL R13, R11, 3.748046875, P2 ;  /* 0x406fe0000b0d7808 */ /* 0x000fe20001000000 */
[----:B------:R0:W2:Y:S01]  /*b9e00*/  F2I.U32.F64.TRUNC R0, R6 ;  /* 0x0000000600007311 */ /* 0x0000a2000030d000 */
[----:B------:R-:W-:Y:S01]  /*b9e10*/  @P3 LOP3.LUT R13, R21, 0x406fe000, RZ, 0xfc, !PT ;  /* 0x406fe000150d3812 */ /* 0x000fe200078efcff */
[----:B-1----:R-:W-:Y:S01]  /*b9e20*/  DSETP.MIN.AND P2, P3, R18, 255, PT ;  /* 0x406fe0001200742a */ /* 0x002fe20003b40000 */
[----:B------:R-:W-:Y:S01]  /*b9e30*/  IMAD.MOV.U32 R11, RZ, RZ, R17 ;  /* 0x000000ffff0b7224 */ /* 0x000fe200078e0011 */
[----:B------:R-:W-:Y:S01]  /*b9e40*/  SEL R14, R16, RZ, P0 ;  /* 0x000000ff100e7207 */ /* 0x000fe20000000000 */
[----:B------:R-:W-:Y:S01]  /*b9e50*/  IMAD.MOV.U32 R16, RZ, RZ, 0x80000 ;  /* 0x00080000ff107424 */ /* 0x000fe200078e00ff */
[----:B---3--:R-:W-:-:S02]  /*b9e60*/  LOP3.LUT R20, R20, 0xff, RZ, 0xc0, !PT ;  /* 0x000000ff14147812 */ /* 0x008fc400078ec0ff */
[----:B------:R-:W1:Y:S01]  /*b9e70*/  F2I.U32.F64.TRUNC R12, R12 ;  /* 0x0000000c000c7311 */ /* 0x000e62000030d000 */
[----:B------:R-:W-:Y:S01]  /*b9e80*/  FSEL R15, R11, 3.748046875, P0 ;  /* 0x406fe0000b0f7808 */ /* 0x000fe20000000000 */
[----:B0-----:R-:W-:Y:S01]  /*b9e90*/  IMAD.MOV.U32 R6, RZ, RZ, R19 ;  /* 0x000000ffff067224 */ /* 0x001fe200078e0013 */
[----:B------:R-:W-:-:S04]  /*b9ea0*/  @P1 LOP3.LUT R15, R21, 0x406fe000, RZ, 0xfc, !PT ;  /* 0x406fe000150f1812 */ /* 0x000fc800078efcff */
[----:B------:R-:W-:Y:S01]  /*b9eb0*/  FSEL R7, R6, 3.748046875, P2 ;  /* 0x406fe00006077808 */ /* 0x000fe20001000000 */
[----:B------:R0:W3:Y:S01]  /*b9ec0*/  F2I.U32.F64.TRUNC R11, R14 ;  /* 0x0000000e000b7311 */ /* 0x0000e2000030d000 */
[----:B------:R-:W-:Y:S02]  /*b9ed0*/  SEL R6, R18, RZ, P2 ;  /* 0x000000ff12067207 */ /* 0x000fe40001000000 */
[----:B------:R-:W-:Y:S02]  /*b9ee0*/  @P3 LOP3.LUT R7, R16, 0x406fe000, RZ, 0xfc, !PT ;  /* 0x406fe00010073812 */ /* 0x000fe400078efcff */
[----:B--2---:R-:W-:Y:S02]  /*b9ef0*/  LOP3.LUT R0, R0, 0xff, RZ, 0xc0, !PT ;  /* 0x000000ff00007812 */ /* 0x004fe400078ec0ff */
[----:B-1----:R-:W-:Y:S01]  /*b9f00*/  LOP3.LUT R17, R12, 0xff, RZ, 0xc0, !PT ;  /* 0x000000ff0c117812 */ /* 0x002fe200078ec0ff */
[----:B------:R-:W1:Y:S01]  /*b9f10*/  F2I.U32.F64.TRUNC R6, R6 ;  /* 0x0000000600067311 */ /* 0x000e62000030d000 */
[----:B------:R-:W-:-:S03]  /*b9f20*/  IADD3 R0, PT, PT, R31, R0, RZ ;  /* 0x000000001f007210 */ /* 0x000fc60007ffe0ff */
[----:B0-----:R-:W-:Y:S01]  /*b9f30*/  IMAD.IADD R14, R32, 0x1, R17 ;  /* 0x00000001200e7824 */ /* 0x001fe200078e0211 */
[----:B---3--:R-:W-:-:S03]  /*b9f40*/  LOP3.LUT R16, R11, 0xff, RZ, 0xc0, !PT ;  /* 0x000000ff0b107812 */ /* 0x008fc600078ec0ff */
[----:B------:R-:W0:Y:S01]  /*b9f50*/  I2F.F64.U32 R12, R0 ;  /* 0x00000000000c7312 */ /* 0x000e220000201800 */
[----:B------:R-:W-:Y:S02]  /*b9f60*/  IMAD.MOV.U32 R11, RZ, RZ, 0x80000 ;  /* 0x00080000ff0b7424 */ /* 0x000fe400078e00ff */
[----:B------:R-:W-:Y:S01]  /*b9f70*/  IMAD.IADD R16, R27, 0x1, R16 ;  /* 0x000000011b107824 */ /* 0x000fe200078e0210 */
[----:B-1----:R-:W-:-:S04]  /*b9f80*/  LOP3.LUT R7, R6, 0xff, RZ, 0xc0, !PT ;  /* 0x000000ff06077812 */ /* 0x002fc800078ec0ff */
        /* <DEDUP_REMOVED lines=8> */
[----:B------:R-:W1:Y:S01]  /*ba010*/  I2F.F64.U32 R18, R18 ;  /* 0x0000001200127312 */ /* 0x000e620000201800 */
[----:B------:R-:W-:Y:S01]  /*ba020*/  IMAD.MOV.U32 R0, RZ, RZ, R15 ;  /* 0x000000ffff007224 */ /* 0x000fe200078e000f */
[----:B------:R-:W-:Y:S02]  /*ba030*/  MOV R15, 0x80000 ;  /* 0x00080000000f7802 */ /* 0x000fe40000000f00 */
        /* <DEDUP_REMOVED lines=25> */
.L_x_3276:
[----:B0-----:R-:W3:Y:S02]  /*ba1d0*/  LDC.64 R6, c[0x0][0x390] ;  /* 0x0000e400ff067b82 */ /* 0x001ee40000000a00 */
[----:B---3--:R-:W-:-:S05]  /*ba1e0*/  IMAD.WIDE R22, R15, 0x60, R6 ;  /* 0x000000600f167825 */ /* 0x008fca00078e0206 */
[----:B------:R-:W3:Y:S04]  /*ba1f0*/  LDG.E.64 R6, desc[UR4][R22.64+0x50] ;  /* 0x0000500416067981 */ /* 0x000ee8000c1e1b00 */
[----:B------:R0:W5:Y:S01]  /*ba200*/  LDG.E.64 R24, desc[UR4][R22.64+0x58] ;  /* 0x0000580416187981 */ /* 0x000162000c1e1b00 */
[----:B-12-4-:R-:W-:Y:S01]  /*ba210*/  LOP3.LUT R0, R20, 0xff, RZ, 0xc0, !PT ;  /* 0x000000ff14007812 */ /* 0x016fe200078ec0ff */
[----:B------:R-:W-:Y:S01]  /*ba220*/  IMAD.MOV.U32 R31, RZ, RZ, 0x80000 ;  /* 0x00080000ff1f7424 */ /* 0x000fe200078e00ff */
[----:B------:R-:W-:Y:S01]  /*ba230*/  LOP3.LUT R15, R19, 0xff, RZ, 0xc0, !PT ;  /* 0x000000ff130f7812 */ /* 0x000fe200078ec0ff */
[----:B------:R-:W-:Y:S01]  /*ba240*/  IMAD.MOV.U32 R32, RZ, RZ, 0x80000 ;  /* 0x00080000ff207424 */ /* 0x000fe200078e00ff */
[----:B------:R-:W3:Y:S01]  /*ba250*/  I2F.F64.U16 R20, R0 ;  /* 0x0000000000147312 */ /* 0x000ee20000101800 */
[----:B------:R-:W-:-:S02]  /*ba260*/  LOP3.LUT R16, R18, 0xff, RZ, 0xc0, !PT ;  /* 0x000000ff12107812 */ /* 0x000fc400078ec0ff */
[----:B------:R-:W-:Y:S02]  /*ba270*/  LOP3.LUT R17, R17, 0xff, RZ, 0xc0, !PT ;  /* 0x000000ff11117812 */ /* 0x000fe400078ec0ff */
[----:B------:R-:W-:Y:S02]  /*ba280*/  LOP3.LUT R30, R160, 0xff, RZ, 0xc0, !PT ;  /* 0x000000ffa01e7812 */ /* 0x000fe400078ec0ff */
[----:B------:R-:W-:Y:S01]  /*ba290*/  LOP3.LUT R159, R159, 0xff, RZ, 0xc0, !PT ;  /* 0x000000ff9f9f7812 */ /* 0x000fe200078ec0ff */
[----:B------:R-:W1:Y:S01]  /*ba2a0*/  I2F.F64.U16 R26, R15 ;  /* 0x0000000f001a7312 */ /* 0x000e620000101800 */
[----:B------:R-:W-:-:S07]  /*ba2b0*/  LOP3.LUT R14, R14, 0xff, RZ, 0xc0, !PT ;  /* 0x000000ff0e0e7812 */ /* 0x000fce00078ec0ff */
[----:B------:R-:W0:Y:S01]  /*ba2c0*/  I2F.F64.U16 R28, R16 ;  /* 0x00000010001c7312 */ /* 0x000e220000101800 */
[-C--:B---3--:R-:W-:Y:S02]  /*ba2d0*/  DMUL R18, R20, R6.reuse ;  /* 0x0000000614127228 */ /* 0x088fe40000000000 */
[----:B-1----:R-:W-:-:S05]  /*ba2e0*/  DMUL R20, R26, R6 ;  /* 0x000000061a147228 */ /* 0x002fca0000000000 */
[----:B------:R1:W2:Y:S01]  /*ba2f0*/  I2F.F64.U16 R26, R17 ;  /* 0x00000011001a7312 */ /* 0x0002a20000101800 */
[----:B0-----:R-:W-:Y:S02]  /*ba300*/  DMUL R22, R28, R6 ;  /* 0x000000061c167228 */ /* 0x001fe40000000000 */
[----:B------:R-:W-:Y:S02]  /*ba310*/  DSETP.MIN.AND P0, P1, R18, 255, PT ;  /* 0x406fe0001200742a */ /* 0x000fe40003900000 */
[----:B------:R-:W-:Y:S01]  /*ba320*/  DSETP.MIN.AND P2, P3, R20, 255, PT ;  /* 0x406fe0001400742a */ /* 0x000fe20003b40000 */
[----:B------:R-:W-:Y:S02]  /*ba330*/  IMAD.MOV.U32 R0, RZ, RZ, R19 ;  /* 0x000000ffff007224 */ /* 0x000fe400078e0013 */
[----:B------:R-:W0:Y:S01]  /*ba340*/  I2F.F64.U16 R28, R159 ;  /* 0x0000009f001c7312 */ /* 0x000e220000101800 */
[----:B-1----:R-:W-:Y:S01]  /*ba350*/  IMAD.MOV.U32 R17, RZ, RZ, 0x80000 ;  /* 0x00080000ff117424 */ /* 0x002fe200078e00ff */
[----:B------:R-:W-:-:S02]  /*ba360*/  SEL R16, R18, RZ, P0 ;  /* 0x000000ff12107207 */ /* 0x000fc40000000000 */
[----:B------:R-:W-:Y:S01]  /*ba370*/  FSEL R15, R0, 3.748046875, P0 ;  /* 0x406fe000000f7808 */ /* 0x000fe20000000000 */
[----:B------:R-:W-:Y:S01]  /*ba380*/  IMAD.MOV.U32 R0, RZ, RZ, R21 ;  /* 0x000000ffff007224 */ /* 0x000fe200078e0015 */
[----:B------:R-:W-:Y:S01]  /*ba390*/  MOV R18, R20 ;  /* 0x0000001400127202 */ /* 0x000fe20000000f00 */
[----:B--2---:R-:W-:Y:S01]  /*ba3a0*/  DMUL R20, R26, R6 ;  /* 0x000000061a147228 */ /* 0x004fe20000000000 */
[----:B------:R-:W-:Y:S01]  /*ba3b0*/  IMAD.MOV.U32 R26, RZ, RZ, 0x80000 ;  /* 0x00080000ff1a7424 */ /* 0x000fe200078e00ff */
[----:B------:R-:W-:Y:S01]  /*ba3c0*/  @P1 LOP3.LUT R15, R31, 0x406fe000, RZ, 0xfc, !PT ;  /* 0x406fe0001f0f1812 */ /* 0x000fe200078efcff */
[----:B------:R-:W-:Y:S01]  /*ba3d0*/  DSETP.MIN.AND P1, P4, R22, 255, PT ;  /* 0x406fe0001600742a */ /* 0x000fe20003c20000 */
[----:B------:R-:W1:Y:S01]  /*ba3e0*/  I2F.F64.U16 R30, R30 ;  /* 0x0000001e001e7312 */ /* 0x000e620000101800 */
[----:B------:R-:W-:Y:S01]  /*ba3f0*/  FSEL R19, R0, 3.748046875, P2 ;  /* 0x406fe00000137808 */ /* 0x000fe20001000000 */
[----:B------:R-:W-:Y:S01]  /*ba400*/  DADD R6, -R6, 1 ;  /* 0x3ff0000006067429 */ /* 0x000fe20000000100 */
[----:B------:R-:W-:Y:S01]  /*ba410*/  @P3 LOP3.LUT R19, R17, 0x406fe000, RZ, 0xfc, !PT ;  /* 0x406fe00011133812 */ /* 0x000fe200078efcff */
[----:B------:R-:W-:Y:S01]  /*ba420*/  IMAD.MOV.U32 R17, RZ, RZ, R15 ;  /* 0x000000ffff117224 */ /* 0x000fe200078e000f */
[----:B------:R-:W-:Y:S01]  /*ba430*/  SEL R18, R18, RZ, P2 ;  /* 0x000000ff12127207 */ /* 0x000fe20001000000 */
[----:B------:R-:W-:Y:S01]  /*ba440*/  IMAD.MOV.U32 R15, RZ, RZ, R23 ;  /* 0x000000ffff0f7224 */ /* 0x000fe200078e0017 */
[----:B------:R-:W-:Y:S01]  /*ba450*/  DSETP.MIN.AND P0, P2, R20, 255, PT ;  /* 0x406fe0001400742a */ /* 0x000fe20003a00000 */
[----:B------:R2:W-:Y:S02]  /*ba460*/  F2I.U32.F64.TRUNC R0, R16 ;  /* 0x0000001000007311 */ /* 0x0005e4000030d000 */
[----:B-----5:R-:W-:Y:S01]  /*ba470*/  DADD R6, R6, -R24 ;  /* 0x0000000006067229 */ /* 0x020fe20000000818 */
[----:B------:R-:W-:Y:S01]  /*ba480*/  FSEL R33, R15, 3.748046875, P1 ;  /* 0x406fe0000f217808 */ /* 0x000fe20000800000 */
[----:B------:R-:W-:Y:S01]  /*ba490*/  IMAD.MOV.U32 R15, RZ, RZ, R22 ;  /* 0x000000ffff0f7224 */ /* 0x000fe200078e0016 */
[----:B------:R-:W-:Y:S01]  /*ba4a0*/  @P4 LOP3.LUT R33, R26, 0x406fe000, RZ, 0xfc, !PT ;  /* 0x406fe0001a214812 */ /* 0x000fe200078efcff */
[----:B0-----:R-:W-:-:S02]  /*ba4b0*/  DMUL R22, R28, R24 ;  /* 0x000000181c167228 */ /* 0x001fc40000000000 */
[----:B-1----:R-:W-:Y:S01]  /*ba4c0*/  DMUL R26, R30, R24 ;  /* 0x000000181e1a7228 */ /* 0x002fe20000000000 */
[----:B------:R0:W-:Y:S01]  /*ba4d0*/  F2I.U32.F64.TRUNC R28, R18 ;  /* 0x00000012001c7311 */ /* 0x0001e2000030d000 */
[----:B--2---:R-:W-:Y:S01]  /*ba4e0*/  SEL R16, R15, RZ, P1 ;  /* 0x000000ff0f107207 */ /* 0x004fe20000800000 */
[----:B------:R-:W-:Y:S02]  /*ba4f0*/  IMAD.MOV.U32 R15, RZ, RZ, R21 ;  /* 0x000000ffff0f7224 */ /* 0x000fe400078e0015 */
[----:B------:R-:W-:Y:S01]  /*ba500*/  IMAD.MOV.U32 R17, RZ, RZ, R33 ;  /* 0x000000ffff117224 */ /* 0x000fe200078e0021 */
[----:B------:R-:W-:Y:S01]  /*ba510*/  DSETP.MIN.AND P1, P3, R22, 255, PT ;  /* 0x406fe0001600742a */ /* 0x000fe20003b20000 */
[----:B------:R-:W-:Y:S01]  /*ba520*/  IMAD.MOV.U32 R33, RZ, RZ, 0x80000 ;  /* 0x00080000ff217424 */ /* 0x000fe200078e00ff */
[----:B------:R-:W-:Y:S01]  /*ba530*/  FSEL R15, R15, 3.748046875, P0 ;  /* 0x406fe0000f0f7808 */ /* 0x000fe20000000000 */
[----:B------:R1:W-:Y:S01]  /*ba540*/  F2I.U32.F64.TRUNC R29, R16 ;  /* 0x00000010001d7311 */ /* 0x0003e2000030d000 */
[----:B------:R-:W-:-:S02]  /*ba550*/  @P2 LOP3.LUT R15, R32, 0x406fe000, RZ, 0xfc, !PT ;  /* 0x406fe000200f2812 */ /* 0x000fc400078efcff */
[----:B0-----:R-:W-:Y:S01]  /*ba560*/  SEL R18, R20, RZ, P0 ;  /* 0x000000ff14127207 */ /* 0x001fe20000000000 */
[----:B------:R-:W-:Y:S01]  /*ba570*/  DSETP.MIN.AND P0, P2, R26, 255, PT ;  /* 0x406fe0001a00742a */ /* 0x000fe20003a00000 */
[----:B------:R-:W-:Y:S01]  /*ba580*/  MOV R19, R23 ;  /* 0x0000001700137202 */ /* 0x000fe20000000f00 */
[----:B------:R-:W-:-:S03]  /*ba590*/  IMAD.MOV.U32 R20, RZ, RZ, 0x80000 ;  /* 0x00080000ff147424 */ /* 0x000fc600078e00ff */
[----:B------:R-:W-:Y:S01]  /*ba5a0*/  FSEL R21, R19, 3.748046875, P1 ;  /* 0x406fe00013157808 */ /* 0x000fe20000800000 */
[----:B------:R-:W-:Y:S01]  /*ba5b0*/  IMAD.MOV.U32 R19, RZ, RZ, R15 ;  /* 0x000000ffff137224 */ /* 0x000fe200078e000f */
[----:B-1----:R-:W-:Y:S01]  /*ba5c0*/  SEL R16, R22, RZ, P1 ;  /* 0x000000ff16107207 */ /* 0x002fe20000800000 */
[----:B------:R-:W-:Y:S01]  /*ba5d0*/  IMAD.MOV.U32 R15, RZ, RZ, R27 ;  /* 0x000000ffff0f7224 */ /* 0x000fe200078e001b */
[----:B------:R-:W-:Y:S01]  /*ba5e0*/  LOP3.LUT R22, R161, 0xff, RZ, 0xc0, !PT ;  /* 0x000000ffa1167812 */ /* 0x000fe200078ec0ff */
[----:B------:R0:W-:Y:S01]  /*ba5f0*/  F2I.U32.F64.TRUNC R30, R18 ;  /* 0x00000012001e7311 */ /* 0x0001e2000030d000 */
[C---:B------:R-:W-:Y:S02]  /*ba600*/  @P3 LOP3.LUT R21, R20.reuse, 0x406fe000, RZ, 0xfc, !PT ;  /* 0x406fe00014153812 */ /* 0x040fe400078efcff */
[----:B------:R-:W-:Y:S02]  /*ba610*/  FSEL R15, R15, 3.748046875, P0 ;  /* 0x406fe0000f0f7808 */ /* 0x000fe40000000000 */
[----:B------:R-:W-:Y:S01]  /*ba620*/  @P2 LOP3.LUT R15, R20, 0x406fe000, RZ, 0xfc, !PT ;  /* 0x406fe000140f2812 */ /* 0x000fe200078efcff */
[----:B------:R-:W-:Y:S01]  /*ba630*/  IMAD.MOV.U32 R17, RZ, RZ, R21 ;  /* 0x000000ffff117224 */ /* 0x000fe200078e0015 */
[----:B------:R-:W-:Y:S01]  /*ba640*/  LOP3.LUT R20, R13, 0xff, RZ, 0xc0, !PT ;  /* 0x000000ff0d147812 */ /* 0x000fe200078ec0ff */
[----:B------:R-:W-:Y:S01]  /*ba650*/  I2F.F64.U16 R22, R22 ;  /* 0x0000001600167312 */ /* 0x000fe20000101800 */
[----:B------:R-:W-:Y:S01]  /*ba660*/  LOP3.LUT R27, R162, 0xff, RZ, 0xc0, !PT ;  /* 0x000000ffa21b7812 */ /* 0x000fe200078ec0ff */
[----:B0-----:R-:W-:Y:S01]  /*ba670*/  IMAD.MOV.U32 R19, RZ, RZ, R15 ;  /* 0x000000ffff137224 */ /* 0x001fe200078e000f */
[----:B------:R-:W-:-:S02]  /*ba680*/  SEL R18, R26, RZ, P0 ;  /* 0x000000ff1a127207 */ /* 0x000fc40000000000 */
[----:B------:R-:W-:-:S03]  /*ba690*/  LOP3.LUT R26, R12, 0xff, RZ, 0xc0, !PT ;  /* 0x000000ff0c1a7812 */ /* 0x000fc600078ec0ff */
[----:B------:R-:W0:Y:S08]  /*ba6a0*/  I2F.F64.U16 R14, R14 ;  /* 0x0000000e000e7312 */ /* 0x000e300000101800 */
[----:B------:R1:W2:Y:S01]  /*ba6b0*/  F2I.U32.F64.TRUNC R31, R16 ;  /* 0x00000010001f7311 */ /* 0x0002a2000030d000 */
[----:B0-----:R-:W-:-:S07]  /*ba6c0*/  DMUL R12, R14, R6 ;  /* 0x000000060e0c7228 */ /* 0x001fce0000000000 */
[----:B------:R-:W0:Y:S01]  /*ba6d0*/  I2F.F64.U16 R20, R20 ;  /* 0x0000001400147312 */ /* 0x000e220000101800 */
[----:B-1----:R-:W-:Y:S01]  /*ba6e0*/  DMUL R16, R22, R24 ;  /* 0x0000001816107228 */ /* 0x002fe20000000000 */
[----:B------:R-:W-:Y:S01]  /*ba6f0*/  LOP3.LUT R22, R11, 0xff, RZ, 0xc0, !PT ;  /* 0x000000ff0b167812 */ /* 0x000fe200078ec0ff */
[----:B------:R-:W-:-:S05]  /*ba700*/  DSETP.MIN.AND P0, P1, R12, 255, PT ;  /* 0x406fe0000c00742a */ /* 0x000fca0003900000 */
[----:B------:R-:W-:Y:S01]  /*ba710*/  F2I.U32.F64.TRUNC R32, R18 ;  /* 0x0000001200207311 */ /* 0x000fe2000030d000 */
[----:B--2---:R-:W-:Y:S01]  /*ba720*/  LOP3.LUT R31, R31, 0xff, RZ, 0xc0, !PT ;  /* 0x000000ff1f1f7812 */ /* 0x004fe200078ec0ff */
[----:B------:R-:W-:Y:S01]  /*ba730*/  DSETP.MIN.AND P2, P3, R16, 255, PT ;  /* 0x406fe0001000742a */ /* 0x000fe20003b40000 */
[----:B------:R-:W-:Y:S01]  /*ba740*/  IMAD.MOV.U32 R11, RZ, RZ, R17 ;  /* 0x000000ffff0b7224 */ /* 0x000fe200078e0011 */
[----:B0-----:R-:W-:-:S04]  /*ba750*/  DMUL R14, R20, R6 ;  /* 0x00000006140e7228 */ /* 0x001fc80000000000 */
[----:B------:R-:W0:Y:S01]  /*ba760*/  I2F.F64.U16 R18, R26 ;  /* 0x0000001a00127312 */ /* 0x000e220000101800 */
[----:B------:R-:W-:Y:S01]  /*ba770*/  IMAD.MOV.U32 R20, RZ, RZ, R16 ;  /* 0x000000ffff147224 */ /* 0x000fe200078e0010 */
[----:B------:R-:W-:Y:S01]  /*ba780*/  FSEL R21, R11, 3.748046875, P2 ;  /* 0x406fe0000b157808 */ /* 0x000fe20001000000 */
[----:B------:R-:W-:-:S03]  /*ba790*/  IMAD.MOV.U32 R11, RZ, RZ, R13 ;  /* 0x000000ffff0b7224 */ /* 0x000fc600078e000d */
[----:B------:R-:W-:Y:S02]  /*ba7a0*/  SEL R20, R20, RZ, P2 ;  /* 0x000000ff14147207 */ /* 0x000fe40001000000 */
[----:B------:R-:W1:Y:S01]  /*ba7b0*/  I2F.F64.U16 R22, R22 ;  /* 0x0000001600167312 */ /* 0x000e620000101800 */
[----:B------:R-:W-:Y:S01]  /*ba7c0*/  @P3 LOP3.LUT R21, R33, 0x406fe000, RZ, 0xfc, !PT ;  /* 0x406fe00021153812 */ /* 0x000fe200078efcff */
[----:B------:R-:W-:Y:S01]  /*ba7d0*/  DSETP.MIN.AND P2, P3, R14, 255, PT ;  /* 0x406fe0000e00742a */ /* 0x000fe20003b40000 */
[----:B------:R-:W-:Y:S02]  /*ba7e0*/  FSEL R11, R11, 3.748046875, P0 ;  /* 0x406fe0000b0b7808 */ /* 0x000fe40000000000 */
[----:B------:R-:W-:Y:S01]  /*ba7f0*/  @P1 LOP3.LUT R11, R33, 0x406fe000, RZ, 0xfc, !PT ;  /* 0x406fe000210b1812 */ /* 0x000fe200078efcff */
[-C--:B0-----:R-:W-:Y:S02]  /*ba800*/  DMUL R16, R18, R6.reuse ;  /* 0x0000000612107228 */ /* 0x081fe40000000000 */
[----:B------:R-:W0:Y:S01]  /*ba810*/  I2F.F64.U16 R26, R27 ;  /* 0x0000001b001a7312 */ /* 0x000e220000101800 */
[----:B------:R-:W-:Y:S01]  /*ba820*/  LOP3.LUT R32, R32, 0xff, RZ, 0xc0, !PT ;  /* 0x000000ff20207812 */ /* 0x000fe200078ec0ff */
[----:B-1----:R-:W-:-:S06]  /*ba830*/  DMUL R18, R22, R6 ;  /* 0x0000000616127228 */ /* 0x002fcc0000000000 */
[----:B------:R1:W2:Y:S01]  /*ba840*/  F2I.U32.F64.TRUNC R20, R20 ;  /* 0x0000001400147311 */ /* 0x0002a2000030d000 */
[----:B------:R-:W-:Y:S01]  /*ba850*/  IMAD.MOV.U32 R7, RZ, RZ, R15 ;  /* 0x000000ffff077224 */ /* 0x000fe200078e000f */
[----:B------:R-:W-:Y:S01]  /*ba860*/  SEL R6, R12, RZ, P0 ;  /* 0x000000ff0c067207 */ /* 0x000fe20000000000 */
[----:B------:R-:W-:Y:S01]  /*ba870*/  DSETP.MIN.AND P1, P4, R16, 255, PT ;  /* 0x406fe0001000742a */ /* 0x000fe20003c20000 */
[----:B------:R-:W-:Y:S02]  /*ba880*/  MOV R22, 0x80000 ;  /* 0x0008000000167802 */ /* 0x000fe40000000f00 */
[----:B------:R-:W-:Y:S01]  /*ba890*/  FSEL R13, R7, 3.748046875, P2 ;  /* 0x406fe000070d7808 */ /* 0x000fe20001000000 */
[----:B------:R-:W-:Y:S01]  /*ba8a0*/  IMAD.MOV.U32 R7, RZ, RZ, R11 ;  /* 0x000000ffff077224 */ /* 0x000fe200078e000b */
[----:B------:R-:W-:Y:S01]  /*ba8b0*/  SEL R12, R14, RZ, P2 ;  /* 0x000000ff0e0c7207 */ /* 0x000fe20001000000 */
[----:B------:R-:W-:Y:S01]  /*ba8c0*/  DSETP.MIN.AND P0, P2, R18, 255, PT ;  /* 0x406fe0001200742a */ /* 0x000fe20003a00000 */
[----:B------:R-:W-:Y:S01]  /*ba8d0*/  @P3 LOP3.LUT R13, R22, 0x406fe000, RZ, 0xfc, !PT ;  /* 0x406fe000160d3812 */ /* 0x000fe200078efcff */
[----:B------:R-:W-:Y:S01]  /*ba8e0*/  IMAD.MOV.U32 R11, RZ, RZ, R17 ;  /* 0x000000ffff0b7224 */ /* 0x000fe200078e0011 */
[----:B------:R-:W-:Y:S01]  /*ba8f0*/  SEL R14, R16, RZ, P1 ;  /* 0x000000ff100e7207 */ /* 0x000fe20000800000 */
[----:B------:R3:W4:Y:S01]  /*ba900*/  F2I.U32.F64.TRUNC R7, R6 ;  /* 0x0000000600077311 */ /* 0x000722000030d000 */
[----:B-1----:R-:W-:Y:S01]  /*ba910*/  IMAD.MOV.U32 R21, RZ, RZ, 0x80000 ;  /* 0x00080000ff157424 */ /* 0x002fe200078e00ff */
[----:B0-----:R-:W-:Y:S01]  /*ba920*/  DMUL R24, R26, R24 ;  /* 0x000000181a187228 */ /* 0x001fe20000000000 */
[----:B------:R-:W-:Y:S01]  /*ba930*/  IMAD.MOV.U32 R16, RZ, RZ, 0x80000 ;  /* 0x00080000ff107424 */ /* 0x000fe200078e00ff */
[----:B------:R-:W-:-:S02]  /*ba940*/  FSEL R15, R11, 3.748046875, P1 ;  /* 0x406fe0000b0f7808 */ /* 0x000fc40000800000 */
[----:B------:R-:W-:Y:S02]  /*ba950*/  @P4 LOP3.LUT R15, R21, 0x406fe000, RZ, 0xfc, !PT ;  /* 0x406fe000150f4812 */ /* 0x000fe400078efcff */
[----:B------:R4:W0:Y:S01]  /*ba960*/  F2I.U32.F64.TRUNC R12, R12 ;  /* 0x0000000c000c7311 */ /* 0x000822000030d000 */
[----:B--2---:R-:W-:Y:S01]  /*ba970*/  LOP3.LUT R20, R20, 0xff, RZ, 0xc0, !PT ;  /* 0x000000ff14147812 */ /* 0x004fe200078ec0ff */
[----:B---3--:R-:W-:-:S05]  /*ba980*/  IMAD.MOV.U32 R6, RZ, RZ, R19 ;  /* 0x000000ffff067224 */ /* 0x008fca00078e0013 */
[----:B------:R-:W-:Y:S01]  /*ba990*/  FSEL R17, R6, 3.748046875, P0 ;  /* 0x406fe00006117808 */ /* 0x000fe20000000000 */
[----:B------:R1:W2:Y:S01]  /*ba9a0*/  F2I.U32.F64.TRUNC R11, R14 ;  /* 0x0000000e000b7311 */ /* 0x0002a2000030d000 */
[----:B------:R-:W-:Y:S02]  /*ba9b0*/  @P2 LOP3.LUT R17, R16, 0x406fe000, RZ, 0xfc, !PT ;  /* 0x406fe00010112812 */ /* 0x000fe400078efcff */
[----:B------:R-:W-:Y:S02]  /*ba9c0*/  LOP3.LUT R16, R0, 0xff, RZ, 0xc0, !PT ;  /* 0x000000ff00107812 */ /* 0x000fe400078ec0ff */
[----:B----4-:R-:W-:Y:S01]  /*ba9d0*/  LOP3.LUT R13, R7, 0xff, RZ, 0xc0, !PT ;  /* 0x000000ff070d7812 */ /* 0x010fe200078ec0ff */
[----:B------:R-:W-:Y:S01]  /*ba9e0*/  IMAD.MOV.U32 R7, RZ, RZ, R17 ;  /* 0x000000ffff077224 */ /* 0x000fe200078e0011 */
[----:B------:R-:W-:Y:S01]  /*ba9f0*/  SEL R6, R18, RZ, P0 ;  /* 0x000000ff12067207 */ /* 0x000fe20000000000 */
[----:B------:R-:W-:Y:S01]  /*baa00*/  DSETP.MIN.AND P0, P1, R24, 255, PT ;  /* 0x406fe0001800742a */ /* 0x000fe20003900000 */
[----:B------:R-:W-:Y:S01]  /*baa10*/  LOP3.LUT R17, R28, 0xff, RZ, 0xc0, !PT ;  /* 0x000000ff1c117812 */ /* 0x000fe200078ec0ff */
[----:B------:R-:W-:Y:S01]  /*baa20*/  IMAD.IADD R13, R13, 0x1, R16 ;  /* 0x000000010d0d7824 */ /* 0x000fe200078e0210 */
[----:B0-----:R-:W-:Y:S01]  /*baa30*/  LOP3.LUT R16, R12, 0xff, RZ, 0xc0, !PT ;  /* 0x000000ff0c107812 */ /* 0x001fe200078ec0ff */
[----:B------:R0:W3:Y:S01]  /*baa40*/  F2I.U32.F64.TRUNC R0, R6 ;  /* 0x0000000600007311 */ /* 0x0000e2000030d000 */
[----:B-1----:R-:W-:-:S02]  /*baa50*/  IMAD.MOV.U32 R15, RZ, RZ, R25 ;  /* 0x000000ffff0f7224 */ /* 0x002fc400078e0019 */
[----:B------:R-:W-:Y:S01]  /*baa60*/  IADD3 R14, PT, PT, R16, R17, RZ ;  /* 0x00000011100e7210 */ /* 0x000fe20007ffe0ff */
[----:B------:R-:W-:Y:S01]  /*baa70*/  IMAD.MOV.U32 R16, RZ, RZ, 0x80000 ;  /* 0x00080000ff107424 */ /* 0x000fe200078e00ff */
[----:B--2---:R-:W-:-:S03]  /*baa80*/  LOP3.LUT R11, R11, 0xff, RZ, 0xc0, !PT ;  /* 0x000000ff0b0b7812 */ /* 0x004fc600078ec0ff */
[----:B------:R-:W1:Y:S01]  /*baa90*/  I2F.F64.U32 R12, R13 ;  /* 0x0000000d000c7312 */ /* 0x000e620000201800 */
[----:B0-----:R-:W-:Y:S02]  /*baaa0*/  FSEL R7, R15, 3.748046875, P0 ;  /* 0x406fe0000f077808 */ /* 0x001fe40000000000 */
[----:B------:R-:W-:Y:S02]  /*baab0*/  @P1 LOP3.LUT R7, R16, 0x406fe000, RZ, 0xfc, !PT ;  /* 0x406fe00010071812 */ /* 0x000fe400078efcff */
[----:B------:R-:W-:-:S03]  /*baac0*/  LOP3.LUT R16, R29, 0xff, RZ, 0xc0, !PT ;  /* 0x000000ff1d107812 */ /* 0x000fc600078ec0ff */
[----:B------:R-:W0:Y:S01]  /*baad0*/  I2F.F64.U32 R14, R14 ;  /* 0x0000000e000e7312 */ /* 0x000e220000201800 */
[----:B---3--:R-:W-:Y:S01]  /*baae0*/  LOP3.LUT R0, R0, 0xff, RZ, 0xc0, !PT ;  /* 0x000000ff00007812 */ /* 0x008fe200078ec0ff */
[----:B------:R-:W-:Y:S01]  /*baaf0*/  IMAD.IADD R16, R11, 0x1, R16 ;  /* 0x000000010b107824 */ /* 0x000fe200078e0210 */
[----:B------:R-:W-:Y:S02]  /*bab00*/  LOP3.LUT R11, R30, 0xff, RZ, 0xc0, !PT ;  /* 0x000000ff1e0b7812 */ /* 0x000fe400078ec0ff */
[----:B------:R-:W-:Y:S01]  /*bab10*/  SEL R6, R24, RZ, P0 ;  /* 0x000000ff18067207 */ /* 0x000fe20000000000 */
[----:B-1----:R-:W-:Y:S02]  /*bab20*/  DSETP.MIN.AND P0, P1, R12, 255, PT ;  /* 0x406fe0000c00742a */ /* 0x002fe40003900000 */
[----:B------:R-:W-:Y:S01]  /*bab30*/  IMAD.IADD R0, R0, 0x1, R11 ;  /* 0x0000000100007824 */ /* 0x000fe200078e020b */
[----:B------:R-:W1:Y:S01]  /*bab40*/  I2F.F64.U32 R16, R16 ;  /* 0x0000001000107312 */ /* 0x000e620000201800 */
[----:B------:R-:W-:Y:S01]  /*bab50*/  IMAD.MOV.U32 R11, RZ, RZ, R13 ;  /* 0x000000ffff0b7224 */ /* 0x000fe200078e000d */
[----:B0-----:R-:W-:-:S06]  /*bab60*/  DSETP.MIN.AND P2, P3, R14, 255, PT ;  /* 0x406fe0000e00742a */ /* 0x001fcc0003b40000 */
[----:B------:R-:W0:Y:S08]  /*bab70*/  I2F.F64.U32 R18, R0 ;  /* 0x0000000000127312 */ /* 0x000e300000201800 */
[----:B------:R2:W3:Y:S02]  /*bab80*/  F2I.U32.F64.TRUNC R21, R6 ;  /* 0x0000000600157311 */ /* 0x0004e4000030d000 */
[----:B--2---:R-:W-:Y:S01]  /*bab90*/  FSEL R7, R11, 3.748046875, P0 ;  /* 0x406fe0000b077808 */ /* 0x004fe20000000000 */
[----:B------:R-:W-:Y:S01]  /*baba0*/  IMAD.MOV.U32 R11, RZ, RZ, R15 ;  /* 0x000000ffff0b7224 */ /* 0x000fe200078e000f */
[----:B------:R-:W-:-:S02]  /*babb0*/  @P1 LOP3.LUT R7, R22, 0x406fe000, RZ, 0xfc, !PT ;  /* 0x406fe00016071812 */ /* 0x000fc400078efcff */
[----:B------:R-:W-:Y:S01]  /*babc0*/  SEL R6, R12, RZ, P0 ;  /* 0x000000ff0c067207 */ /* 0x000fe20000000000 */
[----:B-1----:R-:W-:Y:S01]  /*babd0*/  DSETP.MIN.AND P0, P1, R16, 255, PT ;  /* 0x406fe0001000742a */ /* 0x002fe20003900000 */
[----:B------:R-:W-:Y:S02]  /*babe0*/  SEL R12, R14, RZ, P2 ;  /* 0x000000ff0e0c7207 */ /* 0x000fe40001000000 */
[----:B------:R-:W-:Y:S01]  /*babf0*/  FSEL R13, R11, 3.748046875, P2 ;  /* 0x406fe0000b0d7808 */ /* 0x000fe20001000000 */
[----:B------:R1:W2:Y:S01]  /*bac00*/  F2I.U32.F64.TRUNC R0, R6 ;  /* 0x0000000600007311 */ /* 0x0002a2000030d000 */
[----:B------:R-:W-:Y:S01]  /*bac10*/  @P3 LOP3.LUT R13, R22, 0x406fe000, RZ, 0xfc, !PT ;  /* 0x406fe000160d3812 */ /* 0x000fe200078efcff */
[----:B0-----:R-:W-:Y:S01]  /*bac20*/  DSETP.MIN.AND P2, P3, R18, 255, PT ;  /* 0x406fe0001200742a */ /* 0x001fe20003b40000 */
[----:B------:R-:W-:Y:S01]  /*bac30*/  IMAD.MOV.U32 R11, RZ, RZ, R17 ;  /* 0x000000ffff0b7224 */ /* 0x000fe200078e0011 */
[----:B------:R-:W-:Y:S01]  /*bac40*/  SEL R14, R16, RZ, P0 ;  /* 0x000000ff100e7207 */ /* 0x000fe20000000000 */
[----:B------:R-:W-:Y:S01]  /*bac50*/  IMAD.MOV.U32 R16, RZ, RZ, 0x80000 ;  /* 0x00080000ff107424 */ /* 0x000fe200078e00ff */
[----:B---3--:R-:W-:-:S02]  /*bac60*/  LOP3.LUT R21, R21, 0xff, RZ, 0xc0, !PT ;  /* 0x000000ff15157812 */ /* 0x008fc400078ec0ff */
[----:B------:R-:W0:Y:S01]  /*bac70*/  F2I.U32.F64.TRUNC R12, R12 ;  /* 0x0000000c000c7311 */ /* 0x000e22000030d000 */
[----:B------:R-:W-:Y:S02]  /*bac80*/  FSEL R15, R11, 3.748046875, P0 ;  /* 0x406fe0000b0f7808 */ /* 0x000fe40000000000 */
[----:B-1----:R-:W-:Y:S02]  /*bac90*/  MOV R6, R19 ;  /* 0x0000001300067202 */ /* 0x002fe40000000f00 */
[----:B------:R-:W-:Y:S02]  /*baca0*/  @P1 LOP3.LUT R15, R22, 0x406fe000, RZ, 0xfc, !PT ;  /* 0x406fe000160f1812 */ /* 0x000fe400078efcff */
[----:B------:R-:W-:Y:S02]  /*bacb0*/  FSEL R7, R6, 3.748046875, P2 ;  /* 0x406fe00006077808 */ /* 0x000fe40001000000 */
[----:B------:R-:W-:Y:S01]  /*bacc0*/  SEL R6, R18, RZ, P2 ;  /* 0x000000ff12067207 */ /* 0x000fe20001000000 */
[----:B------:R1:W3:Y:S01]  /*bacd0*/  F2I.U32.F64.TRUNC R11, R14 ;  /* 0x0000000e000b7311 */ /* 0x0002e2000030d000 */
[----:B------:R-:W-:-:S02]  /*bace0*/  @P3 LOP3.LUT R7, R16, 0x406fe000, RZ, 0xfc, !PT ;  /* 0x406fe00010073812 */ /* 0x000fc400078efcff */
[----:B--2---:R-:W-:Y:S02]  /*bacf0*/  LOP3.LUT R0, R0, 0xff, RZ, 0xc0, !PT ;  /* 0x000000ff00007812 */ /* 0x004fe400078ec0ff */
[----:B0-----:R-:W-:-:S03]  /*bad00*/  LOP3.LUT R17, R12, 0xff, RZ, 0xc0, !PT ;  /* 0x000000ff0c117812 */ /* 0x001fc600078ec0ff */
[----:B------:R-:W0:Y:S01]  /*bad10*/  F2I.U32.F64.TRUNC R6, R6 ;  /* 0x0000000600067311 */ /* 0x000e22000030d000 */
[----:B------:R-:W-:Y:S02]  /*bad20*/  IMAD.IADD R0, R31, 0x1, R0 ;  /* 0x000000011f007824 */ /* 0x000fe400078e0200 */
[----:B-1----:R-:W-:Y:S01]  /*bad30*/  IMAD.IADD R14, R32, 0x1, R17 ;  /* 0x00000001200e7824 */ /* 0x002fe200078e0211 */
[----:B---3--:R-:W-:-:S04]  /*bad40*/  LOP3.LUT R11, R11, 0xff, RZ, 0xc0, !PT ;  /* 0x000000ff0b0b7812 */ /* 0x008fc800078ec0ff */
[----:B------:R-:W1:Y:S01]  /*bad50*/  I2F.F64.U32 R12, R0 ;  /* 0x00000000000c7312 */ /* 0x000e620000201800 */
[----:B------:R-:W-:Y:S02]  /*bad60*/  IMAD.IADD R11, R20, 0x1, R11 ;  /* 0x00000001140b7824 */ /* 0x000fe400078e020b */
[----:B------:R-:W-:Y:S01]  /*bad70*/  IMAD.MOV.U32 R20, RZ, RZ, 0x80000 ;  /* 0x00080000ff147424 */ /* 0x000fe200078e00ff */
[----:B0-----:R-:W-:-:S04]  /*bad80*/  LOP3.LUT R6, R6, 0xff, RZ, 0xc0, !PT ;  /* 0x000000ff06067812 */ /* 0x001fc800078ec0ff */
[----:B------:R-:W0:Y:S01]  /*bad90*/  I2F.F64.U32 R14, R14 ;  /* 0x0000000e000e7312 */ /* 0x000e220000201800 */
[----:B------:R-:W-:Y:S02]  /*bada0*/  IMAD.IADD R18, R21, 0x1, R6 ;  /* 0x0000000115127824 */ /* 0x000fe400078e0206 */
[----:B------:R-:W-:Y:S01]  /*badb0*/  IMAD.MOV.U32 R6, RZ, RZ, 0x80000 ;  /* 0x00080000ff067424 */ /* 0x000fe200078e00ff */
[----:B-1----:R-:W-:-:S04]  /*badc0*/  DSETP.MIN.AND P0, P1, R12, 255, PT ;  /* 0x406fe0000c00742a */ /* 0x002fc80003900000 */
[----:B------:R-:W1:Y:S01]  /*badd0*/  I2F.F64.U32 R16, R11 ;  /* 0x0000000b00107312 */ /* 0x000e620000201800 */
[----:B------:R-:W-:-:S05]  /*bade0*/  IMAD.MOV.U32 R0, RZ, RZ, R13 ;  /* 0x000000ffff007224 */ /* 0x000fca00078e000d */
[----:B------:R-:W-:Y:S01]  /*badf0*/  FSEL R7, R0, 3.748046875, P0 ;  /* 0x406fe00000077808 */ /* 0x000fe20000000000 */
[----:B0-----:R-:W-:Y:S01]  /*bae00*/  DSETP.MIN.AND P2, P3, R14, 255, PT ;  /* 0x406fe0000e00742a */ /* 0x001fe20003b40000 */
[----:B------:R-:W0:Y:S01]  /*bae10*/  I2F.F64.U32 R18, R18 ;  /* 0x0000001200127312 */ /* 0x000e220000201800 */
[----:B------:R-:W-:Y:S02]  /*bae20*/  IMAD.MOV.U32 R0, RZ, RZ, R15 ;  /* 0x000000ffff007224 */ /* 0x000fe400078e000f */
[----:B------:R-:W-:Y:S01]  /*bae30*/  IMAD.MOV.U32 R15, RZ, RZ, 0x80000 ;  /* 0x00080000ff0f7424 */ /* 0x000fe200078e00ff */
[----:B------:R-:W-:Y:S02]  /*bae40*/  @P1 LOP3.LUT R7, R6, 0x406fe000, RZ, 0xfc, !PT ;  /* 0x406fe00006071812 */ /* 0x000fe400078efcff */
[----:B------:R-:W-:Y:S01]  /*bae50*/  SEL R6, R12, RZ, P0 ;  /* 0x000000ff0c067207 */ /* 0x000fe20000000000 */
[----:B-1----:R-:W-:Y:S01]  /*bae60*/  DSETP.MIN.AND P0, P1, R16, 255, PT ;  /* 0x406fe0001000742a */ /* 0x002fe20003900000 */
[----:B------:R-:W-:-:S02]  /*bae70*/  MOV R12, R14 ;  /* 0x0000000e000c7202 */ /* 0x000fc40000000f00 */
[----:B------:R-:W-:Y:S01]  /*bae80*/  FSEL R13, R0, 3.748046875, P2 ;  /* 0x406fe000000d7808 */ /* 0x000fe20001000000 */
[----:B------:R-:W-:Y:S02]  /*bae90*/  IMAD.MOV.U32 R0, RZ, RZ, R17 ;  /* 0x000000ffff007224 */ /* 0x000fe400078e0011 */
[----:B------:R-:W-:Y:S01]  /*baea0*/  @P3 LOP3.LUT R13, R20, 0x406fe000, RZ, 0xfc, !PT ;  /* 0x406fe000140d3812 */ /* 0x000fe200078efcff */
[----:B------:R1:W-:Y:S01]  /*baeb0*/  F2I.U32.F64.TRUNC R14, R6 ;  /* 0x00000006000e7311 */ /* 0x0003e2000030d000 */
[----:B------:R-:W-:Y:S01]  /*baec0*/  SEL R12, R12, RZ, P2 ;  /* 0x000000ff0c0c7207 */ /* 0x000fe20001000000 */
[----:B0-----:R-:W-:Y:S01]  /*baed0*/  DSETP.MIN.AND P2, P3, R18, 255, PT ;  /* 0x406fe0001200742a */ /* 0x001fe20003b40000 */
[----:B------:R-:W-:Y:S01]  /*baee0*/  FSEL R11, R0, 3.748046875, P0 ;  /* 0x406fe000000b7808 */ /* 0x000fe20000000000 */
[----:B------:R-:W-:Y:S01]  /*baef0*/  IMAD.MOV.U32 R0, RZ, RZ, R19 ;  /* 0x000000ffff007224 */ /* 0x000fe200078e0013 */
[----:B------:R-:W-:Y:S02]  /*baf00*/  SEL R16, R16, RZ, P0 ;  /* 0x000000ff10107207 */ /* 0x000fe40000000000 */
[----:B------:R-:W-:Y:S01]  /*baf10*/  @P1 LOP3.LUT R11, R15, 0x406fe000, RZ, 0xfc, !PT ;  /* 0x406fe0000f0b1812 */ /* 0x000fe200078efcff */
[----:B------:R-:W-:Y:S01]  /*baf20*/  F2I.U32.F64.TRUNC R13, R12 ;  /* 0x0000000c000d7311 */ /* 0x000fe2000030d000 */
[----:B-1----:R-:W-:Y:S01]  /*baf30*/  IMAD.MOV.U32 R6, RZ, RZ, 0x80000 ;  /* 0x00080000ff067424 */ /* 0x002fe200078e00ff */
[----:B------:R-:W-:-:S02]  /*baf40*/  FSEL R7, R0, 3.748046875, P2 ;  /* 0x406fe00000077808 */ /* 0x000fc40001000000 */
[----:B------:R-:W-:-:S04]  /*baf50*/  IMAD.MOV.U32 R17, RZ, RZ, R11 ;  /* 0x000000ffff117224 */ /* 0x000fc800078e000b */
[----:B------:R-:W-:Y:S01]  /*baf60*/  @P3 LOP3.LUT R7, R6, 0x406fe000, RZ, 0xfc, !PT ;  /* 0x406fe00006073812 */ /* 0x000fe200078efcff */
[----:B------:R-:W0:Y:S01]  /*baf70*/  F2I.U32.F64.TRUNC R16, R16 ;  /* 0x0000001000107311 */ /* 0x000e22000030d000 */
[----:B------:R-:W-:-:S07]  /*baf80*/  SEL R6, R18, RZ, P2 ;  /* 0x000000ff12067207 */ /* 0x000fce0001000000 */
[----:B------:R-:W1:Y:S01]  /*baf90*/  F2I.U32.F64.TRUNC R6, R6 ;  /* 0x0000000600067311 */ /* 0x000e62000030d000 */
[----:B0-----:R-:W-:Y:S02]  /*bafa0*/  PRMT R12, R16, 0x7610, R12 ;  /* 0x00007610100c7816 */ /* 0x001fe4000000000c */
[----:B-1----:R-:W-:-:S07]  /*bafb0*/  PRMT R11, R6, 0x7610, R11 ;  /* 0x00007610060b7816 */ /* 0x002fce000000000b */
.L_x_114:
[----:B------:R-:W-:Y:S05]  /*bafc0*/  BSYNC.RECONVERGENT B9 ;  /* 0x0000000000097941 */ /* 0x000fea0003800200 */
.L_x_98:
[----:B------:R-:W5:Y:S01]  /*bafd0*/  LDCU.64 UR8, c[0x0][0x3e0] ;  /* 0x00007c00ff0877ac */ /* 0x000f620008000a00 */
[----:B0-----:R-:W0:Y:S01]  /*bafe0*/  LDC.64 R6, c[0x0][0x3f0] ;  /* 0x0000fc00ff067b82 */ /* 0x001e220000000a00 */
[----:B-1234-:R-:W-:Y:S01]  /*baff0*/  LOP3.LUT R0, RZ, R10, RZ, 0x33, !PT ;  /* 0x0000000aff007212 */ /* 0x01efe200078e33ff */
[----:B------:R-:W1:Y:S01]  /*bb000*/  LDCU UR6, c[0x0][0x360] ;  /* 0x00006c00ff0677ac */ /* 0x000e620008000800 */
[----:B------:R-:W-:Y:S02]  /*bb010*/  LOP3.LUT R15, R11, 0xffff, RZ, 0xc0, !PT ;  /* 0x0000ffff0b0f7812 */ /* 0x000fe400078ec0ff */
[----:B------:R-:W-:-:S03]  /*bb020*/  LOP3.LUT R12, R12, 0xffff, RZ, 0xc0, !PT ;  /* 0x0000ffff0c0c7812 */ /* 0x000fc600078ec0ff */
[----:B------:R-:W1:Y:S01]  /*bb030*/  LDC R17, c[0x0][0x370] ;  /* 0x0000dc00ff117b82 */ /* 0x000e620000000800 */
[----:B------:R-:W-:Y:S02]  /*bb040*/  LOP3.LUT R13, R13, 0xffff, RZ, 0xc0, !PT ;  /* 0x0000ffff0d0d7812 */ /* 0x000fe400078ec0ff */
[----:B------:R-:W-:Y:S02]  /*bb050*/  LOP3.LUT R14, R14, 0xffff, RZ, 0xc0, !PT ;  /* 0x0000ffff0e0e7812 */ /* 0x000fe400078ec0ff */
[----:B------:R-:W-:Y:S02]  /*bb060*/  PRMT R12, R12, 0x3340, R15 ;  /* 0x000033400c0c7816 */ /* 0x000fe4000000000f */
[----:B------:R-:W-:Y:S01]  /*bb070*/  PRMT R13, R14, 0x3340, R13 ;  /* 0x000033400e0d7816 */ /* 0x000fe2000000000d */
[----:B-----5:R-:W-:-:S03]  /*bb080*/  VIADD R11, R0, UR9 ;  /* 0x00000009000b7c36 */ /* 0x020fc60008000000 */
[----:B------:R-:W-:Y:S01]  /*bb090*/  PRMT R13, R13, 0x5410, R12 ;  /* 0x000054100d0d7816 */ /* 0x000fe2000000000c */
[----:B------:R-:W-:-:S04]  /*bb0a0*/  IMAD R11, R11, UR8, R8 ;  /* 0x000000080b0b7c24 */ /* 0x000fc8000f8e0208 */
[----:B0-----:R-:W-:-:S05]  /*bb0b0*/  IMAD.WIDE R6, R11, 0x4, R6 ;  /* 0x000000040b067825 */ /* 0x001fca00078e0206 */
[----:B------:R0:W-:Y:S01]  /*bb0c0*/  STG.E desc[UR4][R6.64], R13 ;  /* 0x0000000d06007986 */ /* 0x0001e2000c101904 */
[----:B-1----:R-:W-:-:S05]  /*bb0d0*/  IMAD R10, R17, UR6, R10 ;  /* 0x00000006110a7c24 */ /* 0x002fca000f8e020a */
[----:B------:R-:W-:-:S13]  /*bb0e0*/  ISETP.GE.AND P0, PT, R10, UR9, PT ;  /* 0x000000090a007c0c */ /* 0x000fda000bf06270 */
[----:B0-----:R-:W-:Y:S05]  /*bb0f0*/  @!P0 BRA `(.L_x_3277) ;  /* 0xfffff474004c8947 */ /* 0x001fea000383ffff */
.L_x_81:
[----:B------:R-:W-:Y:S05]  /*bb100*/  BSYNC.RECONVERGENT B10 ;  /* 0x00000000000a7941 */ /* 0x000fea0003800200 */
.L_x_80:
[----:B------:R-:W0:Y:S01]  /*bb110*/  LDCU UR6, c[0x0][0x364] ;  /* 0x00006c80ff0677ac */ /* 0x000e220008000800 */
[----:B------:R-:W0:Y:S01]  /*bb120*/  LDC R7, c[0x0][0x374] ;  /* 0x0000dd00ff077b82 */ /* 0x000e220000000800 */
[----:B------:R-:W1:Y:S01]  /*bb130*/  LDCU UR7, c[0x0][0x3e0] ;  /* 0x00007c00ff0777ac */ /* 0x000e620008000800 */
[----:B0-----:R-:W-:-:S05]  /*bb140*/  IMAD R8, R7, UR6, R8 ;  /* 0x0000000607087c24 */ /* 0x001fca000f8e0208 */
[----:B-1----:R-:W-:-:S13]  /*bb150*/  ISETP.GE.AND P0, PT, R8, UR7, PT ;  /* 0x0000000708007c0c */ /* 0x002fda000bf06270 */
[----:B------:R-:W-:Y:S05]  /*bb160*/  @!P0 BRA `(.L_x_3278) ;  /* 0xfffff474001c8947 */ /* 0x000fea000383ffff */
[----:B------:R-:W-:Y:S05]  /*bb170*/  EXIT ;  /* 0x000000000000794d */ /* 0x000fea0003800000 */
        .weak           $__internal_1_$__cuda_sm20_dblrcp_rn_slowpath_v3
        .type           $__internal_1_$__cuda_sm20_dblrcp_rn_slowpath_v3,@function
        .size           $__internal_1_$__cuda_sm20_dblrcp_rn_slowpath_v3,($__internal_2_$__cuda_sm20_div_rn_f64_full - $__internal_1_$__cuda_sm20_dblrcp_rn_slowpath_v3)
$__internal_1_$__cuda_sm20_dblrcp_rn_slowpath_v3:
[----:B------:R-:W-:Y:S01]  /*bb180*/  DSETP.GTU.AND P0, PT, |R12|, +INF , PT ;  /* 0x7ff000000c00742a */ /* 0x000fe20003f0c200 */
[----:B------:R-:W-:-:S13]  /*bb190*/  BSSY.RECONVERGENT B1, `(.L_x_3279) ;  /* 0x0000024000017945 */ /* 0x000fda0003800200 */
[----:B------:R-:W-:Y:S05]  /*bb1a0*/  @P0 BRA `(.L_x_3280) ;  /* 0x0000000000800947 */ /* 0x000fea0003800000 */
[----:B------:R-:W-:-:S05]  /*bb1b0*/  LOP3.LUT R6, R13, 0x7fffffff, RZ, 0xc0, !PT ;  /* 0x7fffffff0d067812 */ /* 0x000fca00078ec0ff */
[----:B------:R-:W-:-:S05]  /*bb1c0*/  VIADD R4, R6, 0xffffffff ;  /* 0xffffffff06047836 */ /* 0x000fca0000000000 */
[----:B------:R-:W-:-:S13]  /*bb1d0*/  ISETP.GE.U32.AND P0, PT, R4, 0x7fefffff, PT ;  /* 0x7fefffff0400780c */ /* 0x000fda0003f06070 */
[----:B------:R-:W-:Y:S01]  /*bb1e0*/  @P0 LOP3.LUT R5, R13, 0x7ff00000, RZ, 0x3c, !PT ;  /* 0x7ff000000d050812 */ /* 0x000fe200078e3cff */
[----:B------:R-:W-:Y:S01]  /*bb1f0*/  @P0 IMAD.MOV.U32 R4, RZ, RZ, RZ ;  /* 0x000000ffff040224 */ /* 0x000fe200078e00ff */
[----:B------:R-:W-:Y:S06]  /*bb200*/  @P0 BRA `(.L_x_3281) ;  /* 0x0000000000700947 */ /* 0x000fec0003800000 */
[----:B------:R-:W-:-:S13]  /*bb210*/  ISETP.GE.U32.AND P0, PT, R6, 0x1000001, PT ;  /* 0x010000010600780c */ /* 0x000fda0003f06070 */
[----:B------:R-:W-:Y:S05]  /*bb220*/  @!P0 BRA `(.L_x_3282) ;  /* 0x0000000000388947 */ /* 0x000fea0003800000 */
[----:B------:R-:W-:Y:S01]  /*bb230*/  IADD3 R5, PT, PT, R13, -0x3fe00000, RZ ;  /* 0xc02000000d057810 */ /* 0x000fe20007ffe0ff */
[----:B------:R-:W-:Y:S02]  /*bb240*/  IMAD.MOV.U32 R4, RZ, RZ, R12 ;  /* 0x000000ffff047224 */ /* 0x000fe400078e000c */
[----:B------:R-:W-:Y:S01]  /*bb250*/  IMAD.MOV.U32 R6, RZ, RZ, R9 ;  /* 0x000000ffff067224 */ /* 0x000fe200078e0009 */
[----:B------:R-:W0:Y:S05]  /*bb260*/  MUFU.RCP64H R7, R5 ;  /* 0x0000000500077308 */ /* 0x000e2a0000001800 */
[----:B0-----:R-:W-:-:S08]  /*bb270*/  DFMA R10, -R4, R6, 1 ;  /* 0x3ff00000040a742b */ /* 0x001fd00000000106 */
[----:B------:R-:W-:-:S08]  /*bb280*/  DFMA R10, R10, R10, R10 ;  /* 0x0000000a0a0a722b */ /* 0x000fd0000000000a */
[----:B------:R-:W-:-:S08]  /*bb290*/  DFMA R10, R6, R10, R6 ;  /* 0x0000000a060a722b */ /* 0x000fd00000000006 */
[----:B------:R-:W-:-:S08]  /*bb2a0*/  DFMA R6, -R4, R10, 1 ;  /* 0x3ff000000406742b */ /* 0x000fd0000000010a */
[----:B------:R-:W-:-:S08]  /*bb2b0*/  DFMA R6, R10, R6, R10 ;  /* 0x000000060a06722b */ /* 0x000fd0000000000a */
[----:B------:R-:W-:-:S08]  /*bb2c0*/  DMUL R6, R6, 2.2250738585072013831e-308 ;  /* 0x0010000006067828 */ /* 0x000fd00000000000 */
[----:B------:R-:W-:-:S08]  /*bb2d0*/  DFMA R10, -R12, R6, 1 ;  /* 0x3ff000000c0a742b */ /* 0x000fd00000000106 */
[----:B------:R-:W-:-:S08]  /*bb2e0*/  DFMA R10, R10, R10, R10 ;  /* 0x0000000a0a0a722b */ /* 0x000fd0000000000a */
[----:B------:R-:W-:Y:S01]  /*bb2f0*/  DFMA R4, R6, R10, R6 ;  /* 0x0000000a0604722b */ /* 0x000fe20000000006 */
[----:B------:R-:W-:Y:S10]  /*bb300*/  BRA `(.L_x_3281) ;  /* 0x0000000000307947 */ /* 0x000ff40003800000 */
.L_x_3282:
[----:B------:R-:W-:Y:S01]  /*bb310*/  DMUL R6, R12, 8.11296384146066816958e+31 ;  /* 0x469000000c067828 */ /* 0x000fe20000000000 */
[----:B------:R-:W-:-:S05]  /*bb320*/  IMAD.MOV.U32 R4, RZ, RZ, R9 ;  /* 0x000000ffff047224 */ /* 0x000fca00078e0009 */
[----:B------:R-:W0:Y:S02]  /*bb330*/  MUFU.RCP64H R5, R7 ;  /* 0x0000000700057308 */ /* 0x000e240000001800 */
[----:B0-----:R-:W-:-:S08]  /*bb340*/  DFMA R10, -R6, R4, 1 ;  /* 0x3ff00000060a742b */ /* 0x001fd00000000104 */
[----:B------:R-:W-:-:S08]  /*bb350*/  DFMA R10, R10, R10, R10 ;  /* 0x0000000a0a0a722b */ /* 0x000fd0000000000a */
[----:B------:R-:W-:-:S08]  /*bb360*/  DFMA R10, R4, R10, R4 ;  /* 0x0000000a040a722b */ /* 0x000fd00000000004 */
[----:B------:R-:W-:-:S08]  /*bb370*/  DFMA R4, -R6, R10, 1 ;  /* 0x3ff000000604742b */ /* 0x000fd0000000010a */
[----:B------:R-:W-:-:S08]  /*bb380*/  DFMA R4, R10, R4, R10 ;  /* 0x000000040a04722b */ /* 0x000fd0000000000a */
[----:B------:R-:W-:Y:S01]  /*bb390*/  DMUL R4, R4, 8.11296384146066816958e+31 ;  /* 0x4690000004047828 */ /* 0x000fe20000000000 */
[----:B------:R-:W-:Y:S10]  /*bb3a0*/  BRA `(.L_x_3281) ;  /* 0x0000000000087947 */ /* 0x000ff40003800000 */
.L_x_3280:
[----:B------:R-:W-:Y:S01]  /*bb3b0*/  LOP3.LUT R5, R13, 0x80000, RZ, 0xfc, !PT ;  /* 0x000800000d057812 */ /* 0x000fe200078efcff */
[----:B------:R-:W-:-:S07]  /*bb3c0*/  IMAD.MOV.U32 R4, RZ, RZ, R12 ;  /* 0x000000ffff047224 */ /* 0x000fce00078e000c */
.L_x_3281:
[----:B------:R-:W-:Y:S05]  /*bb3d0*/  BSYNC.RECONVERGENT B1 ;  /* 0x0000000000017941 */ /* 0x000fea0003800200 */
.L_x_3279:
[----:B------:R-:W-:Y:S02]  /*bb3e0*/  IMAD.MOV.U32 R10, RZ, RZ, R4 ;  /* 0x000000ffff0a7224 */ /* 0x000fe400078e0004 */
[----:B------:R-:W-:Y:S02]  /*bb3f0*/  IMAD.MOV.U32 R11, RZ, RZ, R5 ;  /* 0x000000ffff0b7224 */ /* 0x000fe400078e0005 */
[----:B------:R-:W-:Y:S02]  /*bb400*/  IMAD.MOV.U32 R4, RZ, RZ, R0 ;  /* 0x000000ffff047224 */ /* 0x000fe400078e0000 */
[----:B------:R-:W-:-:S04]  /*bb410*/  IMAD.MOV.U32 R5, RZ, RZ, 0x0 ;  /* 0x00000000ff057424 */ /* 0x000fc800078e00ff */
[----:B------:R-:W-:Y:S05]  /*bb420*/  RET.REL.NODEC R4 `(_Z13render_kernelP4RectiP4TrigiP5Lighti7double3S5_iidP6uchar4iS7_) ;  /* 0xfffff44804f47950 */ /* 0x000fea0003c3ffff */
        .weak           $__internal_2_$__cuda_sm20_div_rn_f64_full
        .type           $__internal_2_$__cuda_sm20_div_rn_f64_full,@function
        .size           $__internal_2_$__cuda_sm20_div_rn_f64_full,($_Z13render_kernelP4RectiP4TrigiP5Lighti7double3S5_iidP6uchar4iS7_$__internal_trig_reduction_slowpathd - $__internal_2_$__cuda_sm20_div_rn_f64_full)
$__internal_2_$__cuda_sm20_div_rn_f64_full:
[C---:B------:R-:W-:Y:S01]  /*bb430*/  FSETP.GEU.AND P2, PT, |R23|.reuse, 1.469367938527859385e-39, PT ;  /* 0x001000001700780b */ /* 0x040fe20003f4e200 */
[----:B------:R-:W-:Y:S01]  /*bb440*/  IMAD.MOV.U32 R67, RZ, RZ, R23 ;  /* 0x000000ffff437224 */ /* 0x000fe200078e0017 */
[----:B------:R-:W-:Y:S01]  /*bb450*/  MOV R66, R64 ;  /* 0x0000004000427202 */ /* 0x000fe20000000f00 */
[----:B------:R-:W-:Y:S01]  /*bb460*/  IMAD.MOV.U32 R197, RZ, RZ, R21 ;  /* 0x000000ffffc57224 */ /* 0x000fe200078e0015 */
[C---:B------:R-:W-:Y:S01]  /*bb470*/  LOP3.LUT R65, R23.reuse, 0x800fffff, RZ, 0xc0, !PT ;  /* 0x800fffff17417812 */ /* 0x040fe200078ec0ff */
[----:B------:R-:W-:Y:S01]  /*bb480*/  IMAD.MOV.U32 R196, RZ, RZ, R22 ;  /* 0x000000ffffc47224 */ /* 0x000fe200078e0016 */
[----:B------:R-:W-:Y:S01]  /*bb490*/  LOP3.LUT R25, R23, 0x7ff00000, RZ, 0xc0, !PT ;  /* 0x7ff0000017197812 */ /* 0x000fe200078ec0ff */
[----:B------:R-:W-:Y:S01]  /*bb4a0*/  IMAD.MOV.U32 R23, RZ, RZ, 0x1ca00000 ;  /* 0x1ca00000ff177424 */ /* 0x000fe200078e00ff */
[----:B------:R-:W-:Y:S01]  /*bb4b0*/  LOP3.LUT R65, R65, 0x3ff00000, RZ, 0xfc, !PT ;  /* 0x3ff0000041417812 */ /* 0x000fe200078efcff */
[----:B------:R-:W-:Y:S01]  /*bb4c0*/  IMAD.MOV.U32 R200, RZ, RZ, 0x1 ;  /* 0x00000001ffc87424 */ /* 0x000fe200078e00ff */
[----:B------:R-:W-:Y:S01]  /*bb4d0*/  LOP3.LUT R22, R197, 0x7ff00000, RZ, 0xc0, !PT ;  /* 0x7ff00000c5167812 */ /* 0x000fe200078ec0ff */
[----:B------:R-:W-:Y:S01]  /*bb4e0*/  IMAD.MOV.U32 R21, RZ, RZ, R25 ;  /* 0x000000ffff157224 */ /* 0x000fe200078e0019 */
[----:B------:R-:W-:Y:S01]  /*bb4f0*/  BSSY.RECONVERGENT B11, `(.L_x_3283) ;  /* 0x00000500000b7945 */ /* 0x000fe20003800200 */
[----:B------:R-:W-:-:S06]  /*bb500*/  @!P2 DMUL R64, R66, 8.98846567431157953865e+307 ;  /* 0x7fe000004240a828 */ /* 0x000fcc0000000000 */
[----:B------:R-:W0:Y:S04]  /*bb510*/  MUFU.RCP64H R201, R65 ;  /* 0x0000004100c97308 */ /* 0x000e280000001800 */
[----:B------:R-:W-:Y:S02]  /*bb520*/  @!P2 LOP3.LUT R21, R65, 0x7ff00000, RZ, 0xc0, !PT ;  /* 0x7ff000004115a812 */ /* 0x000fe400078ec0ff */
[----:B------:R-:W-:-:S03]  /*bb530*/  ISETP.GE.U32.AND P2, PT, R22, R25, PT ;  /* 0x000000191600720c */ /* 0x000fc60003f46070 */
[----:B------:R-:W-:Y:S01]  /*bb540*/  VIADD R26, R21, 0xffffffff ;  /* 0xffffffff151a7836 */ /* 0x000fe20000000000 */
[----:B------:R-:W-:Y:S02]  /*bb550*/  SEL R24, R23, 0x63400000, !P2 ;  /* 0x6340000017187807 */ /* 0x000fe40005000000 */
[----:B------:R-:W-:Y:S01]  /*bb560*/  FSETP.GEU.AND P2, PT, |R197|, 1.469367938527859385e-39, PT ;  /* 0x00100000c500780b */ /* 0x000fe20003f4e200 */
[----:B0-----:R-:W-:-:S12]  /*bb570*/  DFMA R198, R200, -R64, 1 ;  /* 0x3ff00000c8c6742b */ /* 0x001fd80000000840 */
[----:B------:R-:W-:Y:S01]  /*bb580*/  @!P2 LOP3.LUT R25, R67, 0x7ff00000, RZ, 0xc0, !PT ;  /* 0x7ff000004319a812 */ /* 0x000fe200078ec0ff */
[----:B------:R-:W-:-:S03]  /*bb590*/  DFMA R198, R198, R198, R198 ;  /* 0x000000c6c6c6722b */ /* 0x000fc600000000c6 */
[----:B------:R-:W-:-:S04]  /*bb5a0*/  @!P2 ISETP.GE.U32.AND P3, PT, R22, R25, PT ;  /* 0x000000191600a20c */ /* 0x000fc80003f66070 */
[----:B------:R-:W-:Y:S01]  /*bb5b0*/  @!P2 SEL R25, R23, 0x63400000, !P3 ;  /* 0x634000001719a807 */ /* 0x000fe20005800000 */
[----:B------:R-:W-:Y:S01]  /*bb5c0*/  DFMA R200, R200, R198, R200 ;  /* 0x000000c6c8c8722b */ /* 0x000fe200000000c8 */
[--C-:B------:R-:W-:Y:S01]  /*bb5d0*/  LOP3.LUT R199, R24, 0x800fffff, R197.reuse, 0xf8, !PT ;  /* 0x800fffff18c77812 */ /* 0x100fe200078ef8c5 */
[----:B------:R-:W-:Y:S01]  /*bb5e0*/  IMAD.MOV.U32 R198, RZ, RZ, R196 ;  /* 0x000000ffffc67224 */ /* 0x000fe200078e00c4 */
[----:B------:R-:W-:Y:S01]  /*bb5f0*/  @!P2 LOP3.LUT R25, R25, 0x80000000, R197, 0xf8, !PT ;  /* 0x800000001919a812 */ /* 0x000fe200078ef8c5 */
[----:B------:R-:W-:-:S03]  /*bb600*/  @!P2 IMAD.MOV.U32 R24, RZ, RZ, RZ ;  /* 0x000000ffff18a224 */ /* 0x000fc600078e00ff */
[----:B------:R-:W-:Y:S01]  /*bb610*/  @!P2 LOP3.LUT R25, R25, 0x100000, RZ, 0xfc, !PT ;  /* 0x001000001919a812 */ /* 0x000fe200078efcff */
[----:B------:R-:W-:-:S05]  /*bb620*/  DFMA R202, R200, -R64, 1 ;  /* 0x3ff00000c8ca742b */ /* 0x000fca0000000840 */
[----:B------:R-:W-:Y:S01]  /*bb630*/  @!P2 DFMA R198, R198, 2, -R24 ;  /* 0x40000000c6c6a82b */ /* 0x000fe20000000818 */
[----:B------:R-:W-:Y:S02]  /*bb640*/  MOV R24, R22 ;  /* 0x0000001600187202 */ /* 0x000fe40000000f00 */
[----:B------:R-:W-:-:S07]  /*bb650*/  DFMA R200, R200, R202, R200 ;  /* 0x000000cac8c8722b */ /* 0x000fce00000000c8 */
[----:B------:R-:W-:Y:S01]  /*bb660*/  @!P2 LOP3.LUT R24, R199, 0x7ff00000, RZ, 0xc0, !PT ;  /* 0x7ff00000c718a812 */ /* 0x000fe200078ec0ff */
[----:B------:R-:W-:-:S04]  /*bb670*/  DMUL R202, R200, R198 ;  /* 0x000000c6c8ca7228 */ /* 0x000fc80000000000 */
[----:B------:R-:W-:-:S04]  /*bb680*/  VIADD R25, R24, 0xffffffff ;  /* 0xffffffff18197836 */ /* 0x000fc80000000000 */
[----:B------:R-:W-:Y:S01]  /*bb690*/  DFMA R204, R202, -R64, R198 ;  /* 0x80000040cacc722b */ /* 0x000fe200000000c6 */
[----:B------:R-:W-:-:S04]  /*bb6a0*/  ISETP.GT.U32.AND P2, PT, R25, 0x7feffffe, PT ;  /* 0x7feffffe1900780c */ /* 0x000fc80003f44070 */
[----:B------:R-:W-:-:S03]  /*bb6b0*/  ISETP.GT.U32.OR P2, PT, R26, 0x7feffffe, P2 ;  /* 0x7feffffe1a00780c */ /* 0x000fc60001744470 */
[----:B------:R-:W-:-:S10]  /*bb6c0*/  DFMA R200, R200, R204, R202 ;  /* 0x000000ccc8c8722b */ /* 0x000fd400000000ca */
[----:B------:R-:W-:Y:S05]  /*bb6d0*/  @P2 BRA `(.L_x_3284) ;  /* 0x0000000000702947 */ /* 0x000fea0003800000 */
[----:B------:R-:W-:-:S04]  /*bb6e0*/  LOP3.LUT R21, R67, 0x7ff00000, RZ, 0xc0, !PT ;  /* 0x7ff0000043157812 */ /* 0x000fc800078ec0ff */
[CC--:B------:R-:W-:Y:S02]  /*bb6f0*/  VIADDMNMX R24, R22.reuse, -R21.reuse, 0xb9600000, !PT ;  /* 0xb960000016187446 */ /* 0x0c0fe40007800915 */
[----:B------:R-:W-:Y:S02]  /*bb700*/  ISETP.GE.U32.AND P2, PT, R22, R21, PT ;  /* 0x000000151600720c */ /* 0x000fe40003f46070 */
[----:B------:R-:W-:Y:S02]  /*bb710*/  VIMNMX R24, PT, PT, R24, 0x46a00000, PT ;  /* 0x46a0000018187848 */ /* 0x000fe40003fe0100 */
[----:B------:R-:W-:-:S05]  /*bb720*/  SEL R23, R23, 0x63400000, !P2 ;  /* 0x6340000017177807 */ /* 0x000fca0005000000 */
[----:B------:R-:W-:Y:S02]  /*bb730*/  IMAD.IADD R23, R24, 0x1, -R23 ;  /* 0x0000000118177824 */ /* 0x000fe400078e0a17 */
[----:B------:R-:W-:Y:S02]  /*bb740*/  IMAD.MOV.U32 R24, RZ, RZ, RZ ;  /* 0x000000ffff187224 */ /* 0x000fe400078e00ff */
[----:B------:R-:W-:-:S06]  /*bb750*/  VIADD R25, R23, 0x7fe00000 ;  /* 0x7fe0000017197836 */ /* 0x000fcc0000000000 */
[----:B------:R-:W-:-:S10]  /*bb760*/  DMUL R202, R200, R24 ;  /* 0x00000018c8ca7228 */ /* 0x000fd40000000000 */
[----:B------:R-:W-:-:S13]  /*bb770*/  FSETP.GTU.AND P2, PT, |R203|, 1.469367938527859385e-39, PT ;  /* 0x00100000cb00780b */ /* 0x000fda0003f4c200 */
[----:B------:R-:W-:Y:S05]  /*bb780*/  @P2 BRA `(.L_x_3285) ;  /* 0x0000000000982947 */ /* 0x000fea0003800000 */
[----:B------:R-:W-:-:S06]  /*bb790*/  DFMA R64, R200, -R64, R198 ;  /* 0x80000040c840722b */ /* 0x000fcc00000000c6 */
[----:B------:R-:W-:-:S04]  /*bb7a0*/  IMAD.MOV.U32 R64, RZ, RZ, RZ ;  /* 0x000000ffff407224 */ /* 0x000fc800078e00ff */
[C---:B------:R-:W-:Y:S02]  /*bb7b0*/  FSETP.NEU.AND P2, PT, R65.reuse, RZ, PT ;  /* 0x000000ff4100720b */ /* 0x040fe40003f4d000 */
[----:B------:R-:W-:-:S04]  /*bb7c0*/  LOP3.LUT R66, R65, 0x80000000, R67, 0x48, !PT ;  /* 0x8000000041427812 */ /* 0x000fc800078e4843 */
[----:B------:R-:W-:-:S07]  /*bb7d0*/  LOP3.LUT R65, R66, R25, RZ, 0xfc, !PT ;  /* 0x0000001942417212 */ /* 0x000fce00078efcff */
[----:B------:R-:W-:Y:S05]  /*bb7e0*/  @!P2 BRA `(.L_x_3285) ;  /* 0x000000000080a947 */ /* 0x000fea0003800000 */
[----:B------:R-:W-:Y:S01]  /*bb7f0*/  IMAD.MOV R25, RZ, RZ, -R23 ;  /* 0x000000ffff197224 */ /* 0x000fe200078e0a17 */
[----:B------:R-:W-:Y:S01]  /*bb800*/  IADD3 R23, PT, PT, -R23, -0x43300000, RZ ;  /* 0xbcd0000017177810 */ /* 0x000fe20007ffe1ff */
[----:B------:R-:W-:-:S06]  /*bb810*/  IMAD.MOV.U32 R24, RZ, RZ, RZ ;  /* 0x000000ffff187224 */ /* 0x000fcc00078e00ff */
[----:B------:R-:W-:Y:S02]  /*bb820*/  DFMA R24, R202, -R24, R200 ;  /* 0x80000018ca18722b */ /* 0x000fe400000000c8 */
[----:B------:R-:W-:-:S08]  /*bb830*/  DMUL.RP R200, R200, R64 ;  /* 0x00000040c8c87228 */ /* 0x000fd00000008000 */
[----:B------:R-:W-:Y:S02]  /*bb840*/  FSETP.NEU.AND P2, PT, |R25|, R23, PT ;  /* 0x000000171900720b */ /* 0x000fe40003f4d200 */
[----:B------:R-:W-:Y:S02]  /*bb850*/  LOP3.LUT R66, R201, R66, RZ, 0x3c, !PT ;  /* 0x00000042c9427212 */ /* 0x000fe400078e3cff */
[----:B------:R-:W-:Y:S02]  /*bb860*/  FSEL R22, R200, R202, !P2 ;  /* 0x000000cac8167208 */ /* 0x000fe40005000000 */
[----:B------:R-:W-:Y:S02]  /*bb870*/  FSEL R203, R66, R203, !P2 ;  /* 0x000000cb42cb7208 */ /* 0x000fe40005000000 */
[----:B------:R-:W-:Y:S01]  /*bb880*/  MOV R202, R22 ;  /* 0x0000001600ca7202 */ /* 0x000fe20000000f00 */
[----:B------:R-:W-:Y:S06]  /*bb890*/  BRA `(.L_x_3285) ;  /* 0x0000000000547947 */ /* 0x000fec0003800000 */
.L_x_3284:
[----:B------:R-:W-:-:S14]  /*bb8a0*/  DSETP.NAN.AND P2, PT, R196, R196, PT ;  /* 0x000000c4c400722a */ /* 0x000fdc0003f48000 */
[----:B------:R-:W-:Y:S05]  /*bb8b0*/  @P2 BRA `(.L_x_3286) ;  /* 0x0000000000442947 */ /* 0x000fea0003800000 */
[----:B------:R-:W-:-:S14]  /*bb8c0*/  DSETP.NAN.AND P2, PT, R66, R66, PT ;  /* 0x000000424200722a */ /* 0x000fdc0003f48000 */
[----:B------:R-:W-:Y:S05]  /*bb8d0*/  @P2 BRA `(.L_x_3287) ;  /* 0x0000000000302947 */ /* 0x000fea0003800000 */
[----:B------:R-:W-:Y:S01]  /*bb8e0*/  ISETP.NE.AND P2, PT, R24, R21, PT ;  /* 0x000000151800720c */ /* 0x000fe20003f45270 */
[----:B------:R-:W-:Y:S02]  /*bb8f0*/  IMAD.MOV.U32 R202, RZ, RZ, 0x0 ;  /* 0x00000000ffca7424 */ /* 0x000fe400078e00ff */
[----:B------:R-:W-:-:S10]  /*bb900*/  IMAD.MOV.U32 R203, RZ, RZ, -0x80000 ;  /* 0xfff80000ffcb7424 */ /* 0x000fd400078e00ff */
[----:B------:R-:W-:Y:S05]  /*bb910*/  @!P2 BRA `(.L_x_3285) ;  /* 0x000000000034a947 */ /* 0x000fea0003800000 */
[----:B------:R-:W-:Y:S02]  /*bb920*/  ISETP.NE.AND P2, PT, R24, 0x7ff00000, PT ;  /* 0x7ff000001800780c */ /* 0x000fe40003f45270 */
[----:B------:R-:W-:Y:S02]  /*bb930*/  LOP3.LUT R203, R197, 0x80000000, R67, 0x48, !PT ;  /* 0x80000000c5cb7812 */ /* 0x000fe400078e4843 */
[----:B------:R-:W-:-:S13]  /*bb940*/  ISETP.EQ.OR P2, PT, R21, RZ, !P2 ;  /* 0x000000ff1500720c */ /* 0x000fda0005742670 */
[----:B------:R-:W-:Y:S01]  /*bb950*/  @P2 LOP3.LUT R21, R203, 0x7ff00000, RZ, 0xfc, !PT ;  /* 0x7ff00000cb152812 */ /* 0x000fe200078efcff */
[----:B------:R-:W-:Y:S02]  /*bb960*/  @!P2 IMAD.MOV.U32 R202, RZ, RZ, RZ ;  /* 0x000000ffffcaa224 */ /* 0x000fe400078e00ff */
[----:B------:R-:W-:Y:S02]  /*bb970*/  @P2 IMAD.MOV.U32 R202, RZ, RZ, RZ ;  /* 0x000000ffffca2224 */ /* 0x000fe400078e00ff */
[----:B------:R-:W-:Y:S01]  /*bb980*/  @P2 IMAD.MOV.U32 R203, RZ, RZ, R21 ;  /* 0x000000ffffcb2224 */ /* 0x000fe200078e0015 */
[----:B------:R-:W-:Y:S06]  /*bb990*/  BRA `(.L_x_3285) ;  /* 0x0000000000147947 */ /* 0x000fec0003800000 */
.L_x_3287:
[----:B------:R-:W-:Y:S01]  /*bb9a0*/  LOP3.LUT R203, R67, 0x80000, RZ, 0xfc, !PT ;  /* 0x0008000043cb7812 */ /* 0x000fe200078efcff */
[----:B------:R-:W-:Y:S01]  /*bb9b0*/  IMAD.MOV.U32 R202, RZ, RZ, R66 ;  /* 0x000000ffffca7224 */ /* 0x000fe200078e0042 */
[----:B------:R-:W-:Y:S06]  /*bb9c0*/  BRA `(.L_x_3285) ;  /* 0x0000000000087947 */ /* 0x000fec0003800000 */
.L_x_3286:
[----:B------:R-:W-:Y:S01]  /*bb9d0*/  LOP3.LUT R203, R197, 0x80000, RZ, 0xfc, !PT ;  /* 0x00080000c5cb7812 */ /* 0x000fe200078efcff */
[----:B------:R-:W-:-:S07]  /*bb9e0*/  IMAD.MOV.U32 R202, RZ, RZ, R196 ;  /* 0x000000ffffca7224 */ /* 0x000fce00078e00c4 */
.L_x_3285:
[----:B------:R-:W-:Y:S05]  /*bb9f0*/  BSYNC.RECONVERGENT B11 ;  /* 0x00000000000b7941 */ /* 0x000fea0003800200 */
.L_x_3283:
[----:B------:R-:W-:Y:S01]  /*bba00*/  IMAD.MOV.U32 R24, RZ, RZ, R0 ;  /* 0x000000ffff187224 */ /* 0x000fe200078e0000 */
[----:B------:R-:W-:Y:S01]  /*bba10*/  MOV R23, R203 ;  /* 0x000000cb00177202 */ /* 0x000fe20000000f00 */
[----:B------:R-:W-:Y:S02]  /*bba20*/  IMAD.MOV.U32 R25, RZ, RZ, 0x0 ;  /* 0x00000000ff197424 */ /* 0x000fe400078e00ff */
[----:B------:R-:W-:Y:S02]  /*bba30*/  IMAD.MOV.U32 R22, RZ, RZ, R202 ;  /* 0x000000ffff167224 */ /* 0x000fe400078e00ca */
[----:B------:R-:W-:Y:S05]  /*bba40*/  RET.REL.NODEC R24 `(_Z13render_kernelP4RectiP4TrigiP5Lighti7double3S5_iidP6uchar4iS7_) ;  /* 0xfffff444186c7950 */ /* 0x000fea0003c3ffff */
        .type           $_Z13render_kernelP4RectiP4TrigiP5Lighti7double3S5_iidP6uchar4iS7_$__internal_trig_reduction_slowpathd,@function
        .size           $_Z13render_kernelP4RectiP4TrigiP5Lighti7double3S5_iidP6uchar4iS7_$__internal_trig_reduction_slowpathd,(.L_x_3299 - $_Z13render_kernelP4RectiP4TrigiP5Lighti7double3S5_iidP6uchar4iS7_$__internal_trig_reduction_slowpathd)
$_Z13render_kernelP4RectiP4TrigiP5Lighti7double3S5_iidP6uchar4iS7_$__internal_trig_reduction_slowpathd:
[----:B------:R-:W-:Y:S01]  /*bba50*/  SHF.R.U32.HI R12, RZ, 0x14, R23 ;  /* 0x00000014ff0c7819 */ /* 0x000fe20000011617 */
[----:B------:R-:W-:-:S03]  /*bba60*/  IMAD.MOV.U32 R0, RZ, RZ, RZ ;  /* 0x000000ffff007224 */ /* 0x000fc600078e00ff */
[----:B------:R-:W-:-:S04]  /*bba70*/  LOP3.LUT R2, R12, 0x7ff, RZ, 0xc0, !PT ;  /* 0x000007ff0c027812 */ /* 0x000fc800078ec0ff */
[----:B------:R-:W-:-:S13]  /*bba80*/  ISETP.NE.AND P0, PT, R2, 0x7ff, PT ;  /* 0x000007ff0200780c */ /* 0x000fda0003f05270 */
[----:B------:R-:W-:Y:S05]  /*bba90*/  @!P0 BRA `(.L_x_3288) ;  /* 0x0000000800448947 */ /* 0x000fea0003800000 */
[----:B------:R-:W-:Y:S01]  /*bbaa0*/  VIADD R0, R2, 0xfffffc00 ;  /* 0xfffffc0002007836 */ /* 0x000fe20000000000 */
[----:B------:R-:W-:Y:S01]  /*bbab0*/  BSSY.RECONVERGENT B2, `(.L_x_3289) ;  /* 0x000002e000027945 */ /* 0x000fe20003800200 */
[----:B------:R-:W-:-:S03]  /*bbac0*/  CS2R R16, SRZ ;  /* 0x0000000000107805 */ /* 0x000fc6000001ff00 */
[----:B------:R-:W-:Y:S02]  /*bbad0*/  SHF.R.U32.HI R15, RZ, 0x6, R0 ;  /* 0x00000006ff0f7819 */ /* 0x000fe40000011600 */
[----:B------:R-:W-:Y:S02]  /*bbae0*/  ISETP.GE.U32.AND P0, PT, R0, 0x80, PT ;  /* 0x000000800000780c */ /* 0x000fe40003f06070 */
[C---:B------:R-:W-:Y:S02]  /*bbaf0*/  IADD3 R0, PT, PT, -R15.reuse, 0x13, RZ ;  /* 0x000000130f007810 */ /* 0x040fe40007ffe1ff */
[----:B------:R-:W-:Y:S02]  /*bbb00*/  IADD3 R2, PT, PT, -R15, 0xf, RZ ;  /* 0x0000000f0f027810 */ /* 0x000fe40007ffe1ff */
[----:B------:R-:W-:-:S04]  /*bbb10*/  SEL R14, R0, 0x12, P0 ;  /* 0x00000012000e7807 */ /* 0x000fc80000000000 */
[----:B------:R-:W-:-:S13]  /*bbb20*/  ISETP.GE.AND P0, PT, R2, R14, PT ;  /* 0x0000000e0200720c */ /* 0x000fda0003f06270 */
[----:B------:R-:W-:Y:S05]  /*bbb30*/  @P0 BRA `(.L_x_3290) ;  /* 0x0000000000940947 */ /* 0x000fea0003800000 */
[----:B------:R-:W0:Y:S01]  /*bbb40*/  LDC.64 R24, c[0x0][0x358] ;  /* 0x0000d600ff187b82 */ /* 0x000e220000000a00 */
[C---:B------:R-:W-:Y:S01]  /*bbb50*/  SHF.L.U64.HI R3, R22.reuse, 0xb, R23 ;  /* 0x0000000b16037819 */ /* 0x040fe20000010217 */
[----:B------:R-:W-:Y:S01]  /*bbb60*/  BSSY.RECONVERGENT B3, `(.L_x_3291) ;  /* 0x0000021000037945 */ /* 0x000fe20003800200 */
[----:B------:R-:W-:Y:S01]  /*bbb70*/  IMAD.SHL.U32 R13, R22, 0x800, RZ ;  /* 0x00000800160d7824 */ /* 0x000fe200078e00ff */
[----:B------:R-:W-:Y:S01]  /*bbb80*/  IADD3 R0, PT, PT, RZ, -R15, -R14 ;  /* 0x8000000fff007210 */ /* 0x000fe20007ffe80e */
[----:B------:R-:W-:Y:S01]  /*bbb90*/  IMAD.MOV.U32 R9, RZ, RZ, R2 ;  /* 0x000000ffff097224 */ /* 0x000fe200078e0002 */
[----:B------:R-:W-:Y:S01]  /*bbba0*/  CS2R R16, SRZ ;  /* 0x0000000000107805 */ /* 0x000fe2000001ff00 */
[----:B------:R-:W-:Y:S01]  /*bbbb0*/  IMAD.MOV.U32 R10, RZ, RZ, RZ ;  /* 0x000000ffff0a7224 */ /* 0x000fe200078e00ff */
[----:B------:R-:W1:Y:S01]  /*bbbc0*/  LDC.64 R6, c[0x4][RZ] ;  /* 0x01000000ff067b82 */ /* 0x000e620000000a00 */
[----:B------:R-:W-:-:S07]  /*bbbd0*/  LOP3.LUT R19, R3, 0x80000000, RZ, 0xfc, !PT ;  /* 0x8000000003137812 */ /* 0x000fce00078efcff */
.L_x_3292:
[----:B0-----:R-:W-:Y:S01]  /*bbbe0*/  R2UR UR4, R24 ;  /* 0x00000000180472ca */ /* 0x001fe200000e0000 */
[----:B-1----:R-:W-:Y:S01]  /*bbbf0*/  IMAD.WIDE R2, R9, 0x8, R6 ;  /* 0x0000000809027825 */ /* 0x002fe200078e0206 */
[----:B------:R-:W-:-:S13]  /*bbc00*/  R2UR UR5, R25 ;  /* 0x00000000190572ca */ /* 0x000fda00000e0000 */
[----:B------:R-:W2:Y:S01]  /*bbc10*/  LDG.E.64.CONSTANT R2, desc[UR4][R2.64] ;  /* 0x0000000402027981 */ /* 0x000ea2000c1e9b00 */
[----:B------:R-:W-:Y:S02]  /*bbc20*/  VIADD R0, R0, 0x1 ;  /* 0x0000000100007836 */ /* 0x000fe40000000000 */
[----:B------:R-:W-:Y:S02]  /*bbc30*/  VIADD R9, R9, 0x1 ;  /* 0x0000000109097836 */ /* 0x000fe40000000000 */
[----:B--2---:R-:W-:-:S04]  /*bbc40*/  IMAD.WIDE.U32 R4, P2, R2, R13, R16 ;  /* 0x0000000d02047225 */ /* 0x004fc80007840010 */
[----:B------:R-:W-:Y:S02]  /*bbc50*/  IMAD R11, R2, R19, RZ ;  /* 0x00000013020b7224 */ /* 0x000fe400078e02ff */
[CC--:B------:R-:W-:Y:S02]  /*bbc60*/  IMAD R16, R3.reuse, R13.reuse, RZ ;  /* 0x0000000d03107224 */ /* 0x0c0fe400078e02ff */
[----:B------:R-:W-:Y:S01]  /*bbc70*/  IMAD.HI.U32 R17, R3, R13, RZ ;  /* 0x0000000d03117227 */ /* 0x000fe200078e00ff */
[----:B------:R-:W-:-:S03]  /*bbc80*/  IADD3 R5, P0, PT, R11, R5, RZ ;  /* 0x000000050b057210 */ /* 0x000fc60007f1e0ff */
[----:B------:R-:W-:Y:S01]  /*bbc90*/  IMAD R11, R10, 0x8, R1 ;  /* 0x000000080a0b7824 */ /* 0x000fe200078e0201 */
[----:B------:R-:W-:Y:S01]  /*bbca0*/  IADD3 R5, P1, PT, R16, R5, RZ ;  /* 0x0000000510057210 */ /* 0x000fe20007f3e0ff */
[----:B------:R-:W-:-:S04]  /*bbcb0*/  IMAD.HI.U32 R16, R2, R19, RZ ;  /* 0x0000001302107227 */ /* 0x000fc800078e00ff */
[CC--:B------:R-:W-:Y:S01]  /*bbcc0*/  IMAD.HI.U32 R20, R3.reuse, R19.reuse, RZ ;  /* 0x0000001303147227 */ /* 0x0c0fe200078e00ff */
[----:B------:R-:W-:Y:S01]  /*bbcd0*/  IADD3.X R2, PT, PT, R16, RZ, RZ, P2, !PT ;  /* 0x000000ff10027210 */ /* 0x000fe200017fe4ff */
[----:B------:R2:W-:Y:S02]  /*bbce0*/  STL.64 [R11], R4 ;  /* 0x000000040b007387 */ /* 0x0005e40000100a00 */
[----:B------:R-:W-:Y:S01]  /*bbcf0*/  IMAD R3, R3, R19, RZ ;  /* 0x0000001303037224 */ /* 0x000fe200078e02ff */
[----:B------:R-:W-:Y:S01]  /*bbd00*/  IADD3.X R2, P0, PT, R17, R2, RZ, P0, !PT ;  /* 0x0000000211027210 */ /* 0x000fe2000071e4ff */
[----:B------:R-:W-:-:S03]  /*bbd10*/  VIADD R10, R10, 0x1 ;  /* 0x000000010a0a7836 */ /* 0x000fc60000000000 */
[----:B------:R-:W-:Y:S01]  /*bbd20*/  IADD3.X R16, P1, PT, R3, R2, RZ, P1, !PT ;  /* 0x0000000203107210 */ /* 0x000fe20000f3e4ff */
[----:B------:R-:W-:Y:S01]  /*bbd30*/  IMAD.X R2, RZ, RZ, R20, P0 ;  /* 0x000000ffff027224 */ /* 0x000fe200000e0614 */
[----:B------:R-:W-:-:S03]  /*bbd40*/  ISETP.NE.AND P0, PT, R0, -0xf, PT ;  /* 0xfffffff10000780c */ /* 0x000fc60003f05270 */
[----:B------:R-:W-:-:S10]  /*bbd50*/  IMAD.X R17, RZ, RZ, R2, P1 ;  /* 0x000000ffff117224 */ /* 0x000fd400008e0602 */
[----:B--2---:R-:W-:Y:S05]  /*bbd60*/  @P0 BRA `(.L_x_3292) ;  /* 0xfffffffc009c0947 */ /* 0x004fea000383ffff */
[----:B------:R-:W-:Y:S05]  /*bbd70*/  BSYNC.RECONVERGENT B3 ;  /* 0x0000000000037941 */ /* 0x000fea0003800200 */
.L_x_3291:
[----:B------:R-:W-:-:S07]  /*bbd80*/  IMAD.MOV.U32 R2, RZ, RZ, R14 ;  /* 0x000000ffff027224 */ /* 0x000fce00078e000e */
.L_x_3290:
[----:B------:R-:W-:Y:S05]  /*bbd90*/  BSYNC.RECONVERGENT B2 ;  /* 0x0000000000027941 */ /* 0x000fea0003800200 */
.L_x_3289:
[----:B------:R-:W-:Y:S01]  /*bbda0*/  LOP3.LUT P0, R21, R12, 0x3f, RZ, 0xc0, !PT ;  /* 0x0000003f0c157812 */ /* 0x000fe2000780c0ff */
[----:B------:R-:W-:-:S04]  /*bbdb0*/  IMAD.IADD R0, R15, 0x1, R2 ;  /* 0x000000010f007824 */ /* 0x000fc800078e0202 */
[----:B------:R-:W-:-:S05]  /*bbdc0*/  IMAD.U32 R19, R0, 0x8, R1 ;  /* 0x0000000800137824 */ /* 0x000fca00078e0001 */
[----:B------:R0:W-:Y:S04]  /*bbdd0*/  STL.64 [R19+-0x78], R16 ;  /* 0xffff881013007387 */ /* 0x0001e80000100a00 */
[----:B------:R-:W2:Y:S04]  /*bbde0*/  @P0 LDL.64 R4, [R1+0x8] ;  /* 0x0000080001040983 */ /* 0x000ea80000100a00 */
[----:B------:R-:W3:Y:S04]  /*bbdf0*/  LDL.64 R14, [R1+0x10] ;  /* 0x00001000010e7983 */ /* 0x000ee80000100a00 */
[----:B------:R-:W4:Y:S01]  /*bbe00*/  LDL.64 R12, [R1+0x18] ;  /* 0x00001800010c7983 */ /* 0x000f220000100a00 */
[----:B------:R-:W-:Y:S01]  /*bbe10*/  @P0 LOP3.LUT R0, R21, 0x3f, RZ, 0x3c, !PT ;  /* 0x0000003f15000812 */ /* 0x000fe200078e3cff */
[----:B------:R-:W-:Y:S01]  /*bbe20*/  BSSY.RECONVERGENT B2, `(.L_x_3293) ;  /* 0x0000034000027945 */ /* 0x000fe20003800200 */
[----:B--2---:R-:W-:-:S02]  /*bbe30*/  @P0 SHF.R.U64 R3, R4, 0x1, R5 ;  /* 0x0000000104030819 */ /* 0x004fc40000001205 */
[----:B------:R-:W-:Y:S02]  /*bbe40*/  @P0 SHF.R.U32.HI R5, RZ, 0x1, R5 ;  /* 0x00000001ff050819 */ /* 0x000fe40000011605 */
[--C-:B---3--:R-:W-:Y:S02]  /*bbe50*/  @P0 SHF.R.U32.HI R11, RZ, 0x1, R15.reuse ;  /* 0x00000001ff0b0819 */ /* 0x108fe4000001160f */
[C---:B------:R-:W-:Y:S02]  /*bbe60*/  @P0 SHF.R.U64 R9, R14.reuse, 0x1, R15 ;  /* 0x000000010e090819 */ /* 0x040fe4000000120f */
[----:B------:R-:W-:Y:S02]  /*bbe70*/  @P0 SHF.R.U64 R2, R3, R0, R5 ;  /* 0x0000000003020219 */ /* 0x000fe40000001205 */
[CC--:B------:R-:W-:Y:S02]  /*bbe80*/  @P0 SHF.L.U64.HI R4, R14.reuse, R21.reuse, R15 ;  /* 0x000000150e040219 */ /* 0x0c0fe4000001020f */
[----:B------:R-:W-:-:S02]  /*bbe90*/  @P0 SHF.L.U32 R7, R14, R21, RZ ;  /* 0x000000150e070219 */ /* 0x000fc400000006ff */
[-C--:B------:R-:W-:Y:S02]  /*bbea0*/  @P0 SHF.R.U32.HI R3, RZ, R0.reuse, R5 ;  /* 0x00000000ff030219 */ /* 0x080fe40000011605 */
[----:B----4-:R-:W-:Y:S02]  /*bbeb0*/  @P0 SHF.L.U32 R5, R12, R21, RZ ;  /* 0x000000150c050219 */ /* 0x010fe400000006ff */
[----:B------:R-:W-:Y:S02]  /*bbec0*/  @P0 SHF.R.U64 R6, R9, R0, R11 ;  /* 0x0000000009060219 */ /* 0x000fe4000000120b */
[----:B------:R-:W-:Y:S02]  /*bbed0*/  @P0 LOP3.LUT R14, R7, R2, RZ, 0xfc, !PT ;  /* 0x00000002070e0212 */ /* 0x000fe400078efcff */
[----:B------:R-:W-:Y:S02]  /*bbee0*/  @P0 LOP3.LUT R15, R4, R3, RZ, 0xfc, !PT ;  /* 0x00000003040f0212 */ /* 0x000fe400078efcff */
[----:B------:R-:W-:-:S02]  /*bbef0*/  @P0 SHF.L.U64.HI R3, R12, R21, R13 ;  /* 0x000000150c030219 */ /* 0x000fc4000001020d */
[----:B------:R-:W-:Y:S02]  /*bbf00*/  @P0 LOP3.LUT R12, R5, R6, RZ, 0xfc, !PT ;  /* 0x00000006050c0212 */ /* 0x000fe400078efcff */
[----:B------:R-:W-:Y:S02]  /*bbf10*/  @P0 SHF.R.U32.HI R0, RZ, R0, R11 ;  /* 0x00000000ff000219 */ /* 0x000fe4000001160b */
[C---:B------:R-:W-:Y:S02]  /*bbf20*/  SHF.L.U32 R6, R14.reuse, 0x2, RZ ;  /* 0x000000020e067819 */ /* 0x040fe400000006ff */
[----:B------:R-:W-:Y:S02]  /*bbf30*/  SHF.L.U64.HI R9, R14, 0x2, R15 ;  /* 0x000000020e097819 */ /* 0x000fe4000001020f */
[----:B------:R-:W-:Y:S02]  /*bbf40*/  @P0 LOP3.LUT R13, R3, R0, RZ, 0xfc, !PT ;  /* 0x00000000030d0212 */ /* 0x000fe400078efcff */
[----:B------:R-:W-:-:S02]  /*bbf50*/  SHF.L.W.U32.HI R15, R15, 0x2, R12 ;  /* 0x000000020f0f7819 */ /* 0x000fc40000010e0c */
[----:B------:R-:W-:Y:S02]  /*bbf60*/  IADD3 RZ, P0, PT, RZ, -R6, RZ ;  /* 0x80000006ffff7210 */ /* 0x000fe40007f1e0ff */
[----:B------:R-:W-:Y:S02]  /*bbf70*/  LOP3.LUT R2, RZ, R9, RZ, 0x33, !PT ;  /* 0x00000009ff027212 */ /* 0x000fe400078e33ff */
[----:B------:R-:W-:Y:S02]  /*bbf80*/  SHF.L.W.U32.HI R0, R12, 0x2, R13 ;  /* 0x000000020c007819 */ /* 0x000fe40000010e0d */
[----:B------:R-:W-:Y:S02]  /*bbf90*/  LOP3.LUT R3, RZ, R15, RZ, 0x33, !PT ;  /* 0x0000000fff037212 */ /* 0x000fe400078e33ff */
[----:B------:R-:W-:Y:S02]  /*bbfa0*/  IADD3.X R2, P0, PT, RZ, R2, RZ, P0, !PT ;  /* 0x00000002ff027210 */ /* 0x000fe4000071e4ff */
[----:B------:R-:W-:-:S02]  /*bbfb0*/  LOP3.LUT R5, RZ, R0, RZ, 0x33, !PT ;  /* 0x00000000ff057212 */ /* 0x000fc400078e33ff */
[----:B------:R-:W-:Y:S02]  /*bbfc0*/  IADD3.X R4, P1, PT, RZ, R3, RZ, P0, !PT ;  /* 0x00000003ff047210 */ /* 0x000fe4000073e4ff */
[----:B------:R-:W-:-:S03]  /*bbfd0*/  ISETP.GT.U32.AND P2, PT, R15, -0x1, PT ;  /* 0xffffffff0f00780c */ /* 0x000fc60003f44070 */
[----:B------:R-:W-:Y:S01]  /*bbfe0*/  IMAD.X R5, RZ, RZ, R5, P1 ;  /* 0x000000ffff057224 */ /* 0x000fe200008e0605 */
[----:B------:R-:W-:-:S04]  /*bbff0*/  ISETP.GT.AND.EX P0, PT, R0, -0x1, PT, P2 ;  /* 0xffffffff0000780c */ /* 0x000fc80003f04320 */
[----:B------:R-:W-:Y:S02]  /*bc000*/  SEL R10, R0, R5, P0 ;  /* 0x00000005000a7207 */ /* 0x000fe40000000000 */
[----:B------:R-:W-:Y:S02]  /*bc010*/  SEL R7, R15, R4, P0 ;  /* 0x000000040f077207 */ /* 0x000fe40000000000 */
[----:B------:R-:W-:Y:S02]  /*bc020*/  ISETP.NE.U32.AND P1, PT, R10, RZ, PT ;  /* 0x000000ff0a00720c */ /* 0x000fe40003f25070 */
[----:B------:R-:W-:Y:S02]  /*bc030*/  SEL R9, R9, R2, P0 ;  /* 0x0000000209097207 */ /* 0x000fe40000000000 */
[----:B------:R-:W-:Y:S01]  /*bc040*/  SEL R3, R7, R10, !P1 ;  /* 0x0000000a07037207 */ /* 0x000fe20004800000 */
[----:B------:R-:W-:-:S05]  /*bc050*/  @!P0 IMAD.MOV R6, RZ, RZ, -R6 ;  /* 0x000000ffff068224 */ /* 0x000fca00078e0a06 */
[----:B------:R-:W1:Y:S02]  /*bc060*/  FLO.U32 R3, R3 ;  /* 0x0000000300037300 */ /* 0x000e6400000e0000 */
[C---:B-1----:R-:W-:Y:S02]  /*bc070*/  IADD3 R4, PT, PT, -R3.reuse, 0x1f, RZ ;  /* 0x0000001f03047810 */ /* 0x042fe40007ffe1ff */
[----:B------:R-:W-:-:S03]  /*bc080*/  IADD3 R5, PT, PT, -R3, 0x3f, RZ ;  /* 0x0000003f03057810 */ /* 0x000fc60007ffe1ff */
[----:B------:R-:W-:-:S05]  /*bc090*/  @P1 IMAD.MOV R5, RZ, RZ, R4 ;  /* 0x000000ffff051224 */ /* 0x000fca00078e0204 */
[----:B------:R-:W-:-:S13]  /*bc0a0*/  ISETP.NE.AND P1, PT, R5, RZ, PT ;  /* 0x000000ff0500720c */ /* 0x000fda0003f25270 */
[----:B0-----:R-:W-:Y:S05]  /*bc0b0*/  @!P1 BRA `(.L_x_3294) ;  /* 0x0000000000289947 */ /* 0x001fea0003800000 */
[C---:B------:R-:W-:Y:S02]  /*bc0c0*/  LOP3.LUT R2, R5.reuse, 0x3f, RZ, 0xc0, !PT ;  /* 0x0000003f05027812 */ /* 0x040fe400078ec0ff */
[--C-:B------:R-:W-:Y:S02]  /*bc0d0*/  SHF.R.U64 R4, R6, 0x1, R9.reuse ;  /* 0x0000000106047819 */ /* 0x100fe40000001209 */
[----:B------:R-:W-:Y:S02]  /*bc0e0*/  SHF.R.U32.HI R6, RZ, 0x1, R9 ;  /* 0x00000001ff067819 */ /* 0x000fe40000011609 */
[----:B------:R-:W-:Y:S02]  /*bc0f0*/  LOP3.LUT R3, R5, 0x3f, RZ, 0xc, !PT ;  /* 0x0000003f05037812 */ /* 0x000fe400078e0cff */
[CC--:B------:R-:W-:Y:S02]  /*bc100*/  SHF.L.U64.HI R10, R7.reuse, R2.reuse, R10 ;  /* 0x00000002070a7219 */ /* 0x0c0fe4000001020a */
[----:B------:R-:W-:-:S02]  /*bc110*/  SHF.L.U32 R7, R7, R2, RZ ;  /* 0x0000000207077219 */ /* 0x000fc400000006ff */
[-CC-:B------:R-:W-:Y:S02]  /*bc120*/  SHF.R.U64 R2, R4, R3.reuse, R6.reuse ;  /* 0x0000000304027219 */ /* 0x180fe40000001206 */
[----:B------:R-:W-:Y:S02]  /*bc130*/  SHF.R.U32.HI R3, RZ, R3, R6 ;  /* 0x00000003ff037219 */ /* 0x000fe40000011606 */
[----:B------:R-:W-:Y:S02]  /*bc140*/  LOP3.LUT R7, R7, R2, RZ, 0xfc, !PT ;  /* 0x0000000207077212 */ /* 0x000fe400078efcff */
[----:B------:R-:W-:-:S07]  /*bc150*/  LOP3.LUT R10, R10, R3, RZ, 0xfc, !PT ;  /* 0x000000030a0a7212 */ /* 0x000fce00078efcff */
.L_x_3294:
[----:B------:R-:W-:Y:S05]  /*bc160*/  BSYNC.RECONVERGENT B2 ;  /* 0x0000000000027941 */ /* 0x000fea0003800200 */
.L_x_3293:
[----:B------:R-:W-:Y:S01]  /*bc170*/  IMAD.WIDE.U32 R14, R7, 0x2168c235, RZ ;  /* 0x2168c235070e7825 */ /* 0x000fe200078e00ff */
[----:B------:R-:W-:-:S03]  /*bc180*/  SHF.R.U32.HI R13, RZ, 0x1e, R13 ;  /* 0x0000001eff0d7819 */ /* 0x000fc6000001160d */
[----:B------:R-:W-:Y:S01]  /*bc190*/  IMAD.MOV.U32 R2, RZ, RZ, R15 ;  /* 0x000000ffff027224 */ /* 0x000fe200078e000f */
[----:B------:R-:W-:Y:S01]  /*bc1a0*/  IADD3 RZ, P1, PT, R14, R14, RZ ;  /* 0x0000000e0eff7210 */ /* 0x000fe20007f3e0ff */
[----:B------:R-:W-:Y:S01]  /*bc1b0*/  IMAD.MOV.U32 R3, RZ, RZ, RZ ;  /* 0x000000ffff037224 */ /* 0x000fe200078e00ff */
[----:B------:R-:W-:Y:S01]  /*bc1c0*/  LEA.HI R0, R0, R13, RZ, 0x1 ;  /* 0x0000000d00007211 */ /* 0x000fe200078f08ff */
[----:B------:R-:W-:-:S04]  /*bc1d0*/  IMAD.HI.U32 R4, R10, -0x36f0255e, RZ ;  /* 0xc90fdaa20a047827 */ /* 0x000fc800078e00ff */
[----:B------:R-:W-:-:S04]  /*bc1e0*/  IMAD.WIDE.U32 R2, R7, -0x36f0255e, R2 ;  /* 0xc90fdaa207027825 */ /* 0x000fc800078e0002 */
[C---:B------:R-:W-:Y:S02]  /*bc1f0*/  IMAD R7, R10.reuse, -0x36f0255e, RZ ;  /* 0xc90fdaa20a077824 */ /* 0x040fe400078e02ff */
[----:B------:R-:W-:-:S04]  /*bc200*/  IMAD.WIDE.U32 R2, P2, R10, 0x2168c235, R2 ;  /* 0x2168c2350a027825 */ /* 0x000fc80007840002 */
[----:B------:R-:W-:Y:S01]  /*bc210*/  IMAD.X R4, RZ, RZ, R4, P2 ;  /* 0x000000ffff047224 */ /* 0x000fe200010e0604 */
[----:B------:R-:W-:Y:S02]  /*bc220*/  IADD3 R3, P2, PT, R7, R3, RZ ;  /* 0x0000000307037210 */ /* 0x000fe40007f5e0ff */
[----:B------:R-:W-:Y:S02]  /*bc230*/  IADD3.X RZ, P1, PT, R2, R2, RZ, P1, !PT ;  /* 0x0000000202ff7210 */ /* 0x000fe40000f3e4ff */
[C---:B------:R-:W-:Y:S01]  /*bc240*/  ISETP.GT.U32.AND P3, PT, R3.reuse, RZ, PT ;  /* 0x000000ff0300720c */ /* 0x040fe20003f64070 */
[----:B------:R-:W-:Y:S01]  /*bc250*/  IMAD.X R4, RZ, RZ, R4, P2 ;  /* 0x000000ffff047224 */ /* 0x000fe200010e0604 */
[----:B------:R-:W-:-:S04]  /*bc260*/  IADD3.X R2, P2, PT, R3, R3, RZ, P1, !PT ;  /* 0x0000000303027210 */ /* 0x000fc80000f5e4ff */
[C---:B------:R-:W-:Y:S01]  /*bc270*/  ISETP.GT.AND.EX P1, PT, R4.reuse, RZ, PT, P3 ;  /* 0x000000ff0400720c */ /* 0x040fe20003f24330 */
[----:B------:R-:W-:-:S03]  /*bc280*/  IMAD.X R7, R4, 0x1, R4, P2 ;  /* 0x0000000104077824 */ /* 0x000fc600010e0604 */
[----:B------:R-:W-:Y:S02]  /*bc290*/  SEL R2, R2, R3, P1 ;  /* 0x0000000302027207 */ /* 0x000fe40000800000 */
[----:B------:R-:W-:Y:S02]  /*bc2a0*/  SEL R7, R7, R4, P1 ;  /* 0x0000000407077207 */ /* 0x000fe40000800000 */
[----:B------:R-:W-:Y:S02]  /*bc2b0*/  IADD3 R4, P2, PT, R2, 0x1, RZ ;  /* 0x0000000102047810 */ /* 0x000fe40007f5e0ff */
[----:B------:R-:W-:Y:S02]  /*bc2c0*/  SEL R6, RZ, 0xffffffff, !P1 ;  /* 0xffffffffff067807 */ /* 0x000fe40004800000 */
[----:B------:R-:W-:Y:S02]  /*bc2d0*/  IADD3.X R7, PT, PT, RZ, R7, RZ, P2, !PT ;  /* 0x00000007ff077210 */ /* 0x000fe400017fe4ff */
[----:B------:R-:W-:Y:S01]  /*bc2e0*/  LOP3.LUT P1, R2, R23, 0x80000000, RZ, 0xc0, !PT ;  /* 0x8000000017027812 */ /* 0x000fe2000782c0ff */
[----:B------:R-:W-:Y:S01]  /*bc2f0*/  IMAD.IADD R3, R6, 0x1, -R5 ;  /* 0x0000000106037824 */ /* 0x000fe200078e0a05 */
[----:B------:R-:W-:-:S02]  /*bc300*/  SHF.R.U64 R4, R4, 0xa, R7 ;  /* 0x0000000a04047819 */ /* 0x000fc40000001207 */
[----:B------:R-:W-:Y:S01]  /*bc310*/  @!P0 LOP3.LUT R2, R2, 0x80000000, RZ, 0x3c, !PT ;  /* 0x8000000002028812 */ /* 0x000fe200078e3cff */
[----:B------:R-:W-:Y:S01]  /*bc320*/  IMAD.SHL.U32 R3, R3, 0x100000, RZ ;  /* 0x0010000003037824 */ /* 0x000fe200078e00ff */
[----:B------:R-:W-:-:S04]  /*bc330*/  IADD3 R4, P2, PT, R4, 0x1, RZ ;  /* 0x0000000104047810 */ /* 0x000fc80007f5e0ff */
[----:B------:R-:W-:-:S03]  /*bc340*/  LEA.HI.X R7, R7, RZ, RZ, 0x16, P2 ;  /* 0x000000ff07077211 */ /* 0x000fc600010fb4ff */
[----:B------:R-:W-:Y:S01]  /*bc350*/  @P1 IMAD.MOV R0, RZ, RZ, -R0 ;  /* 0x000000ffff001224 */ /* 0x000fe200078e0a00 */
[--C-:B------:R-:W-:Y:S02]  /*bc360*/  SHF.R.U64 R4, R4, 0x1, R7.reuse ;  /* 0x0000000104047819 */ /* 0x100fe40000001207 */
[----:B------:R-:W-:Y:S02]  /*bc370*/  SHF.R.U32.HI R6, RZ, 0x1, R7 ;  /* 0x00000001ff067819 */ /* 0x000fe40000011607 */
[----:B------:R-:W-:-:S04]  /*bc380*/  IADD3 R22, P2, P3, RZ, RZ, R4 ;  /* 0x000000ffff167210 */ /* 0x000fc80007b5e004 */
[----:B------:R-:W-:-:S04]  /*bc390*/  IADD3.X R3, PT, PT, R3, 0x3fe00000, R6, P2, P3 ;  /* 0x3fe0000003037810 */ /* 0x000fc800017e6406 */
[----:B------:R-:W-:-:S07]  /*bc3a0*/  LOP3.LUT R23, R3, R2, RZ, 0xfc, !PT ;  /* 0x0000000203177212 */ /* 0x000fce00078efcff */
.L_x_3288:
[----:B------:R-:W-:Y:S02]  /*bc3b0*/  IMAD.MOV.U32 R4, RZ, RZ, R18 ;  /* 0x000000ffff047224 */ /* 0x000fe400078e0012 */
[----:B------:R-:W-:Y:S02]  /*bc3c0*/  IMAD.MOV.U32 R5, RZ, RZ, 0x0 ;  /* 0x00000000ff057424 */ /* 0x000fe400078e00ff */
[----:B------:R-:W-:Y:S02]  /*bc3d0*/  IMAD.MOV.U32 R2, RZ, RZ, R22 ;  /* 0x000000ffff027224 */ /* 0x000fe400078e0016 */
[----:B------:R-:W-:Y:S01]  /*bc3e0*/  IMAD.MOV.U32 R3, RZ, RZ, R23 ;  /* 0x000000ffff037224 */ /* 0x000fe200078e0017 */
[----:B------:R-:W-:Y:S06]  /*bc3f0*/  RET.REL.NODEC R4 `(_Z13render_kernelP4RectiP4TrigiP5Lighti7double3S5_iidP6uchar4iS7_) ;  /* 0xfffff43c04007950 */ /* 0x000fec0003c3ffff */
.L_x_3295:
        /* <DEDUP_REMOVED lines=16> */
.L_x_3299:


//--------------------- .nv.global.init           --------------------------
	.section	.nv.global.init,"aw",@progbits
	.align	8
.nv.global.init:
	.type		__cudart_i2opi_d,@object
	.size		__cudart_i2opi_d,(.L_0 - __cudart_i2opi_d)
__cudart_i2opi_d:
        /*0000*/ 	.byte	0x08, 0x5d, 0x8d, 0x1f, 0xb1, 0x5f, 0xfb, 0x6b, 0xea, 0x92, 0x52, 0x8a, 0xf7, 0x39, 0x07, 0x3d
        /* <DEDUP_REMOVED lines=8> */
.L_0:


//--------------------- .nv.shared.reserved.0     --------------------------
	.section	.nv.shared.reserved.0,"aw",@nobits
	.weak		__nv_reservedSMEM_offset_0_alias
	.size		__nv_reservedSMEM_offset_0_alias, 0, 64
	.other		__nv_reservedSMEM_offset_0_alias,@"STO_CUDA_RESERVED_SHARED STV_DEFAULT"
__nv_reservedSMEM_offset_0_alias:
	.zero		0
	.zero		64


//--------------------- .nv.constant0._Z11ssaa_kernelP6uchar4S0_iiiii --------------------------
	.section	.nv.constant0._Z11ssaa_kernelP6uchar4S0_iiiii,"a",@progbits
	.sectionflags	@""
	.align	4
.nv.constant0._Z11ssaa_kernelP6uchar4S0_iiiii:
	.zero		932


//--------------------- .nv.constant0._Z13render_kernelP4RectiP4TrigiP5Lighti7double3S5_iidP6uchar4iS7_ --------------------------
	.section	.nv.constant0._Z13render_kernelP4RectiP4TrigiP5Lighti7double3S5_iidP6uchar4iS7_,"a",@progbits
	.sectionflags	@""
	.align	4
.nv.constant0._Z13render_kernelP4RectiP4TrigiP5Lighti7double3S5_iidP6uchar4iS7_:
	.zero		1032


//--------------------- SYMBOLS --------------------------

	.type		.nv.reservedSmem.offset0,@object
	.size		.nv.reservedSmem.offset0,0x4
